// auto-generated by cutlass_sweep.grouped_gemm — config: {"arch": "sm_90", "cluster_m": 1, "cluster_n": 1, "dtype": "bf16", "schedule": "cooperative", "tile_k": 128, "tile_m": 128, "tile_n": 256}
#include "cutlass/cutlass.h"
#include "cutlass/gemm/group_array_problem_shape.hpp"
#include "cutlass/gemm/collective/collective_builder.hpp"
#include "cutlass/gemm/device/gemm_universal_adapter.h"
#include "cutlass/gemm/kernel/gemm_universal.hpp"
#include "cutlass/epilogue/collective/collective_builder.hpp"

using Elem = cutlass::bfloat16_t;
using Acc  = float;
using ElemC = cutlass::half_t;
using TileShape    = cute::Shape<cute::_128, cute::_256, cute::_128>;
using ClusterShape = cute::Shape<cute::_1, cute::_1, cute::_1>;
using ProblemShape = cutlass::gemm::GroupProblemShape<cute::Shape<int,int,int>>;

using CollectiveEpilogue = typename cutlass::epilogue::collective::CollectiveBuilder<
    cutlass::arch::Sm90, cutlass::arch::OpClassTensorOp,
    TileShape, ClusterShape,
    cutlass::epilogue::collective::EpilogueTileAuto,
    Acc, Acc,
    ElemC, cutlass::layout::ColumnMajor *, 128 / cutlass::sizeof_bits<ElemC>::value,
    ElemC, cutlass::layout::ColumnMajor *, 128 / cutlass::sizeof_bits<ElemC>::value,
    cutlass::epilogue::PtrArrayTmaWarpSpecializedCooperative
  >::CollectiveOp;

using CollectiveMainloop = typename cutlass::gemm::collective::CollectiveBuilder<
    cutlass::arch::Sm90, cutlass::arch::OpClassTensorOp,
    Elem, cutlass::layout::RowMajor *, 128 / cutlass::sizeof_bits<Elem>::value,
    Elem, cutlass::layout::ColumnMajor *, 128 / cutlass::sizeof_bits<Elem>::value,
    Acc,
    TileShape, ClusterShape,
    cutlass::gemm::collective::StageCountAutoCarveout<
        static_cast<int>(sizeof(typename CollectiveEpilogue::SharedStorage))>,
    cutlass::gemm::KernelPtrArrayTmaWarpSpecializedCooperative
  >::CollectiveOp;

using GemmKernel = cutlass::gemm::kernel::GemmUniversal<
    ProblemShape, CollectiveMainloop, CollectiveEpilogue>;
using Gemm = cutlass::gemm::device::GemmUniversalAdapter<GemmKernel>;

auto* _anchor = &cutlass::device_kernel<GemmKernel>;


// ===== COMPILED SASS (sm_90a) =====

	.target	sm_90a

	.elftype	@"ET_EXEC"


//--------------------- .note.nv.tkinfo           --------------------------
	.section	.note.nv.tkinfo,"",@"SHT_NOTE"
	.sectionflags	@"SHF_NOTE_NV_TKINFO"
	.tkinfo
        /*0018*/ 	.word	0x00000002
        /*0030*/ 	.string	""
        /*0030*/ 	.string	"ptxas"
        /*0030*/ 	.string	"Cuda compilation tools, release 13.0, V13.0.88"
        /*0030*/ 	.string	"Build cuda_13.0.r13.0/compiler.36424714_0"
        /*0030*/ 	.string	"-arch sm_90a -m 64 "



//--------------------- .note.nv.cuinfo           --------------------------
	.section	.note.nv.cuinfo,"",@"SHT_NOTE"
	.sectionflags	@"SHF_NOTE_NV_CUINFO"
        /*0018*/ 	.short	0x0002
        /*001a*/ 	.short	0x005a
        /*001c*/ 	.short	0x0082
	.zero		2


//--------------------- .nv.info                  --------------------------
	.section	.nv.info,"",@"SHT_CUDA_INFO"
	.align	4


	//----- nvinfo : EIATTR_REGCOUNT
	.align		4
        /*0000*/ 	.byte	0x04, 0x2f
        /*0002*/ 	.short	(.L_15 - .L_14)
	.align		4
.L_14:
        /*0004*/ 	.word	index@(_ZN7cutlass13device_kernelINS_4gemm6kernel13GemmUniversalINS1_17GroupProblemShapeIN4cute5tupleIJiiiEEEEENS1_10collective13CollectiveMmaINS1_39MainloopSm90ArrayTmaGmmaWarpSpecializedILi2ENS6_IJNS5_1CILi1EEESD_SD_EEENS1_43KernelPtrArrayTmaWarpSpecializedCooperativeEEENS6_IJNSC_ILi128EEENSC_ILi256EEESH_EEENS_10bfloat16_tEPNS6_IJlSD_NSC_ILi0EEEEEESK_SN_NS5_8TiledMMAINS5_8MMA_AtomIJNS5_4SM904GMMA28MMA_64x256x16_F32BF16BF16_SSILNSR_5MajorE0ELST_0ELNSR_7ScaleInE1ELSU_1EEEEEENS5_6LayoutINS6_IJNSC_ILi2EEESD_SD_EEENS6_IJSD_SL_SL_EEEEENS6_IJNS5_10UnderscoreES12_S12_EEEEENS5_13SM90_TMA_LOADENS5_14ComposedLayoutINS5_7SwizzleILi3ELi4ELi3EEENS5_18smem_ptr_flag_bitsILi16EEENSX_INS6_IJNSC_ILi8EEENSC_ILi64EEEEEENS6_IJS1C_SD_EEEEEEEvNS5_8identityES15_S1G_vS1H_EENS_8epilogue10collective18CollectiveEpilogueINS1J_30Sm90PtrArrayTmaWarpSpecializedILi4ELi2ELi16ELb1ELb0ELi2EEEJSJ_NS6_IJSH_NSC_ILi32EEEEEENS_6half_tEPNS6_IJSD_lSL_EEES1Q_S1S_NS1J_6fusion15FusionCallbacksIS1N_NS1T_17LinearCombinationIS1Q_fS1Q_fLNS_15FloatRoundStyleE2EEESJ_S1P_JEEES15_NS16_IS18_S1A_NSX_INS6_IJS1C_S1B_EEENS6_IJSD_S1C_EEEEEEENS5_17SM75_U16x8_LDSM_TENS5_14SM90_TMA_STOREES22_NS5_17SM90_U16x8_STSM_TENS5_9Copy_AtomIJNS5_17SM90_U32x4_STSM_NES1Q_EEEvEEEvvEEEEvNT_6ParamsE)
        /*0008*/ 	.word	0x000000a8


	//----- nvinfo : EIATTR_FRAME_SIZE
	.align		4
.L_15:
        /*000c*/ 	.byte	0x04, 0x11
        /*000e*/ 	.short	(.L_17 - .L_16)
	.align		4
.L_16:
        /*0010*/ 	.word	index@($__internal_0_$__cuda_sm20_div_u64)
        /*0014*/ 	.word	0x00000000


	//----- nvinfo : EIATTR_FRAME_SIZE
	.align		4
.L_17:
        /*0018*/ 	.byte	0x04, 0x11
        /*001a*/ 	.short	(.L_19 - .L_18)
	.align		4
.L_18:
        /*001c*/ 	.word	index@(_ZN7cutlass13device_kernelINS_4gemm6kernel13GemmUniversalINS1_17GroupProblemShapeIN4cute5tupleIJiiiEEEEENS1_10collective13CollectiveMmaINS1_39MainloopSm90ArrayTmaGmmaWarpSpecializedILi2ENS6_IJNS5_1CILi1EEESD_SD_EEENS1_43KernelPtrArrayTmaWarpSpecializedCooperativeEEENS6_IJNSC_ILi128EEENSC_ILi256EEESH_EEENS_10bfloat16_tEPNS6_IJlSD_NSC_ILi0EEEEEESK_SN_NS5_8TiledMMAINS5_8MMA_AtomIJNS5_4SM904GMMA28MMA_64x256x16_F32BF16BF16_SSILNSR_5MajorE0ELST_0ELNSR_7ScaleInE1ELSU_1EEEEEENS5_6LayoutINS6_IJNSC_ILi2EEESD_SD_EEENS6_IJSD_SL_SL_EEEEENS6_IJNS5_10UnderscoreES12_S12_EEEEENS5_13SM90_TMA_LOADENS5_14ComposedLayoutINS5_7SwizzleILi3ELi4ELi3EEENS5_18smem_ptr_flag_bitsILi16EEENSX_INS6_IJNSC_ILi8EEENSC_ILi64EEEEEENS6_IJS1C_SD_EEEEEEEvNS5_8identityES15_S1G_vS1H_EENS_8epilogue10collective18CollectiveEpilogueINS1J_30Sm90PtrArrayTmaWarpSpecializedILi4ELi2ELi16ELb1ELb0ELi2EEEJSJ_NS6_IJSH_NSC_ILi32EEEEEENS_6half_tEPNS6_IJSD_lSL_EEES1Q_S1S_NS1J_6fusion15FusionCallbacksIS1N_NS1T_17LinearCombinationIS1Q_fS1Q_fLNS_15FloatRoundStyleE2EEESJ_S1P_JEEES15_NS16_IS18_S1A_NSX_INS6_IJS1C_S1B_EEENS6_IJSD_S1C_EEEEEEENS5_17SM75_U16x8_LDSM_TENS5_14SM90_TMA_STOREES22_NS5_17SM90_U16x8_STSM_TENS5_9Copy_AtomIJNS5_17SM90_U32x4_STSM_NES1Q_EEEvEEEvvEEEEvNT_6ParamsE)
        /*0020*/ 	.word	0x00000000


	//----- nvinfo : EIATTR_MIN_STACK_SIZE
	.align		4
.L_19:
        /*0024*/ 	.byte	0x04, 0x12
        /*0026*/ 	.short	(.L_21 - .L_20)
	.align		4
.L_20:
        /*0028*/ 	.word	index@(_ZN7cutlass13device_kernelINS_4gemm6kernel13GemmUniversalINS1_17GroupProblemShapeIN4cute5tupleIJiiiEEEEENS1_10collective13CollectiveMmaINS1_39MainloopSm90ArrayTmaGmmaWarpSpecializedILi2ENS6_IJNS5_1CILi1EEESD_SD_EEENS1_43KernelPtrArrayTmaWarpSpecializedCooperativeEEENS6_IJNSC_ILi128EEENSC_ILi256EEESH_EEENS_10bfloat16_tEPNS6_IJlSD_NSC_ILi0EEEEEESK_SN_NS5_8TiledMMAINS5_8MMA_AtomIJNS5_4SM904GMMA28MMA_64x256x16_F32BF16BF16_SSILNSR_5MajorE0ELST_0ELNSR_7ScaleInE1ELSU_1EEEEEENS5_6LayoutINS6_IJNSC_ILi2EEESD_SD_EEENS6_IJSD_SL_SL_EEEEENS6_IJNS5_10UnderscoreES12_S12_EEEEENS5_13SM90_TMA_LOADENS5_14ComposedLayoutINS5_7SwizzleILi3ELi4ELi3EEENS5_18smem_ptr_flag_bitsILi16EEENSX_INS6_IJNSC_ILi8EEENSC_ILi64EEEEEENS6_IJS1C_SD_EEEEEEEvNS5_8identityES15_S1G_vS1H_EENS_8epilogue10collective18CollectiveEpilogueINS1J_30Sm90PtrArrayTmaWarpSpecializedILi4ELi2ELi16ELb1ELb0ELi2EEEJSJ_NS6_IJSH_NSC_ILi32EEEEEENS_6half_tEPNS6_IJSD_lSL_EEES1Q_S1S_NS1J_6fusion15FusionCallbacksIS1N_NS1T_17LinearCombinationIS1Q_fS1Q_fLNS_15FloatRoundStyleE2EEESJ_S1P_JEEES15_NS16_IS18_S1A_NSX_INS6_IJS1C_S1B_EEENS6_IJSD_S1C_EEEEEEENS5_17SM75_U16x8_LDSM_TENS5_14SM90_TMA_STOREES22_NS5_17SM90_U16x8_STSM_TENS5_9Copy_AtomIJNS5_17SM90_U32x4_STSM_NES1Q_EEEvEEEvvEEEEvNT_6ParamsE)
        /*002c*/ 	.word	0x00000000
.L_21:


//--------------------- .nv.compat                --------------------------
	.section	.nv.compat,"",@"SHT_CUDA_COMPAT_INFO"
	.align	4
        /*0000*/ 	.byte	0x02, 0x09, 0x01, 0x00, 0x02, 0x02, 0x04, 0x00, 0x02, 0x05, 0x05, 0x00, 0x03, 0x07, 0x01, 0x01
        /*0010*/ 	.byte	0x02, 0x03, 0x03, 0x00, 0x02, 0x06, 0x01, 0x00, 0x04, 0x0b, 0x08, 0x00, 0x00, 0x00, 0x00, 0x00
        /*0020*/ 	.byte	0x00, 0x00, 0x00, 0x00


//--------------------- .nv.info._ZN7cutlass13device_kernelINS_4gemm6kernel13GemmUniversalINS1_17GroupProblemShapeIN4cute5tupleIJiiiEEEEENS1_10collective13CollectiveMmaINS1_39MainloopSm90ArrayTmaGmmaWarpSpecializedILi2ENS6_IJNS5_1CILi1EEESD_SD_EEENS1_43KernelPtrArrayTmaWarpSpecializedCooperativeEEENS6_IJNSC_ILi128EEENSC_ILi256EEESH_EEENS_10bfloat16_tEPNS6_IJlSD_NSC_ILi0EEEEEESK_SN_NS5_8TiledMMAINS5_8MMA_AtomIJNS5_4SM904GMMA28MMA_64x256x16_F32BF16BF16_SSILNSR_5MajorE0ELST_0ELNSR_7ScaleInE1ELSU_1EEEEEENS5_6LayoutINS6_IJNSC_ILi2EEESD_SD_EEENS6_IJSD_SL_SL_EEEEENS6_IJNS5_10UnderscoreES12_S12_EEEEENS5_13SM90_TMA_LOADENS5_14ComposedLayoutINS5_7SwizzleILi3ELi4ELi3EEENS5_18smem_ptr_flag_bitsILi16EEENSX_INS6_IJNSC_ILi8EEENSC_ILi64EEEEEENS6_IJS1C_SD_EEEEEEEvNS5_8identityES15_S1G_vS1H_EENS_8epilogue10collective18CollectiveEpilogueINS1J_30Sm90PtrArrayTmaWarpSpecializedILi4ELi2ELi16ELb1ELb0ELi2EEEJSJ_NS6_IJSH_NSC_ILi32EEEEEENS_6half_tEPNS6_IJSD_lSL_EEES1Q_S1S_NS1J_6fusion15FusionCallbacksIS1N_NS1T_17LinearCombinationIS1Q_fS1Q_fLNS_15FloatRoundStyleE2EEESJ_S1P_JEEES15_NS16_IS18_S1A_NSX_INS6_IJS1C_S1B_EEENS6_IJSD_S1C_EEEEEEENS5_17SM75_U16x8_LDSM_TENS5_14SM90_TMA_STOREES22_NS5_17SM90_U16x8_STSM_TENS5_9Copy_AtomIJNS5_17SM90_U32x4_STSM_NES1Q_EEEvEEEvvEEEEvNT_6ParamsE --------------------------
	.section	.nv.info._ZN7cutlass13device_kernelINS_4gemm6kernel13GemmUniversalINS1_17GroupProblemShapeIN4cute5tupleIJiiiEEEEENS1_10collective13CollectiveMmaINS1_39MainloopSm90ArrayTmaGmmaWarpSpecializedILi2ENS6_IJNS5_1CILi1EEESD_SD_EEENS1_43KernelPtrArrayTmaWarpSpecializedCooperativeEEENS6_IJNSC_ILi128EEENSC_ILi256EEESH_EEENS_10bfloat16_tEPNS6_IJlSD_NSC_ILi0EEEEEESK_SN_NS5_8TiledMMAINS5_8MMA_AtomIJNS5_4SM904GMMA28MMA_64x256x16_F32BF16BF16_SSILNSR_5MajorE0ELST_0ELNSR_7ScaleInE1ELSU_1EEEEEENS5_6LayoutINS6_IJNSC_ILi2EEESD_SD_EEENS6_IJSD_SL_SL_EEEEENS6_IJNS5_10UnderscoreES12_S12_EEEEENS5_13SM90_TMA_LOADENS5_14ComposedLayoutINS5_7SwizzleILi3ELi4ELi3EEENS5_18smem_ptr_flag_bitsILi16EEENSX_INS6_IJNSC_ILi8EEENSC_ILi64EEEEEENS6_IJS1C_SD_EEEEEEEvNS5_8identityES15_S1G_vS1H_EENS_8epilogue10collective18CollectiveEpilogueINS1J_30Sm90PtrArrayTmaWarpSpecializedILi4ELi2ELi16ELb1ELb0ELi2EEEJSJ_NS6_IJSH_NSC_ILi32EEEEEENS_6half_tEPNS6_IJSD_lSL_EEES1Q_S1S_NS1J_6fusion15FusionCallbacksIS1N_NS1T_17LinearCombinationIS1Q_fS1Q_fLNS_15FloatRoundStyleE2EEESJ_S1P_JEEES15_NS16_IS18_S1A_NSX_INS6_IJS1C_S1B_EEENS6_IJSD_S1C_EEEEEEENS5_17SM75_U16x8_LDSM_TENS5_14SM90_TMA_STOREES22_NS5_17SM90_U16x8_STSM_TENS5_9Copy_AtomIJNS5_17SM90_U32x4_STSM_NES1Q_EEEvEEEvvEEEEvNT_6ParamsE,"",@"SHT_CUDA_INFO"
	.sectionflags	@""
	.align	4


	//----- nvinfo : EIATTR_CUDA_API_VERSION
	.align		4
        /*0000*/ 	.byte	0x04, 0x37
        /*0002*/ 	.short	(.L_23 - .L_22)
.L_22:
        /*0004*/ 	.word	0x00000082


	//----- nvinfo : EIATTR_KPARAM_INFO
	.align		4
.L_23:
        /*0008*/ 	.byte	0x04, 0x17
        /*000a*/ 	.short	(.L_25 - .L_24)
.L_24:
        /*000c*/ 	.word	0x00000000
        /*0010*/ 	.short	0x0000
        /*0012*/ 	.short	0x0070
        /*0014*/ 	.byte	0x00, 0xf0, 0x01, 0x1c


	//----- nvinfo : EIATTR_SPARSE_MMA_MASK
	.align		4
.L_25:
        /*0018*/ 	.byte	0x03, 0x50
        /*001a*/ 	.short	0x0000


	//----- nvinfo : EIATTR_MAXREG_COUNT
	.align		4
        /*001c*/ 	.byte	0x03, 0x1b
        /*001e*/ 	.short	0x00a8


	//----- nvinfo : EIATTR_NUM_BARRIERS
	.align		4
        /*0020*/ 	.byte	0x02, 0x4c
        /*0022*/ 	.byte	0x02
	.zero		1


	//----- nvinfo : EIATTR_EXTERNS
	.align		4
        /*0024*/ 	.byte	0x04, 0x0f
        /*0026*/ 	.short	(.L_27 - .L_26)


	//   ....[0]....
	.align		4
.L_26:
        /*0028*/ 	.word	index@(__assertfail)


	//----- nvinfo : EIATTR_MERCURY_ISA_VERSION
	.align		4
.L_27:
        /*002c*/ 	.byte	0x03, 0x5f
        /*002e*/ 	.short	0x0101


	//----- nvinfo : EIATTR_INT_WARP_WIDE_INSTR_OFFSETS
	.align		4
        /*0030*/ 	.byte	0x04, 0x31
        /*0032*/ 	.short	(.L_29 - .L_28)


	//   ....[0]....
.L_28:
        /*0034*/ 	.word	0x00001110


	//   ....[1]....
        /*0038*/ 	.word	0x00001120


	//   ....[2]....
        /*003c*/ 	.word	0x00001190


	//----- nvinfo : EIATTR_COOP_GROUP_MASK_REGIDS
	.align		4
.L_29:
        /*0040*/ 	.byte	0x04, 0x29
        /*0042*/ 	.short	(.L_31 - .L_30)


	//   ....[0]....
.L_30:
        /*0044*/ 	.word	0xffffffff


	//   ....[1]....
        /*0048*/ 	.word	0xffffffff


	//   ....[2]....
        /*004c*/ 	.word	0xffffffff


	//   ....[3]....
        /*0050*/ 	.word	0xffffffff


	//   ....[4]....
        /*0054*/ 	.word	0xffffffff


	//   ....[5]....
        /*0058*/ 	.word	0xffffffff


	//   ....[6]....
        /*005c*/ 	.word	0xffffffff


	//   ....[7]....
        /*0060*/ 	.word	0xffffffff


	//   ....[8]....
        /*0064*/ 	.word	0xffffffff


	//   ....[9]....
        /*0068*/ 	.word	0xffffffff


	//   ....[10]....
        /*006c*/ 	.word	0xffffffff


	//   ....[11]....
        /*0070*/ 	.word	0xffffffff


	//   ....[12]....
        /*0074*/ 	.word	0xffffffff


	//   ....[13]....
        /*0078*/ 	.word	0xffffffff


	//   ....[14]....
        /*007c*/ 	.word	0xffffffff


	//   ....[15]....
        /*0080*/ 	.word	0xffffffff


	//   ....[16]....
        /*0084*/ 	.word	0xffffffff


	//   ....[17]....
        /*0088*/ 	.word	0xffffffff


	//   ....[18]....
        /*008c*/ 	.word	0xffffffff


	//   ....[19]....
        /*0090*/ 	.word	0xffffffff


	//   ....[20]....
        /*0094*/ 	.word	0xffffffff


	//   ....[21]....
        /*0098*/ 	.word	0xffffffff


	//   ....[22]....
        /*009c*/ 	.word	0xffffffff


	//   ....[23]....
        /*00a0*/ 	.word	0xffffffff


	//   ....[24]....
        /*00a4*/ 	.word	0xffffffff


	//   ....[25]....
        /*00a8*/ 	.word	0xffffffff


	//   ....[26]....
        /*00ac*/ 	.word	0xffffffff


	//   ....[27]....
        /*00b0*/ 	.word	0xffffffff


	//   ....[28]....
        /*00b4*/ 	.word	0xffffffff


	//   ....[29]....
        /*00b8*/ 	.word	0xffffffff


	//   ....[30]....
        /*00bc*/ 	.word	0xffffffff


	//   ....[31]....
        /*00c0*/ 	.word	0xffffffff


	//   ....[32]....
        /*00c4*/ 	.word	0xffffffff


	//   ....[33]....
        /*00c8*/ 	.word	0xffffffff


	//   ....[34]....
        /*00cc*/ 	.word	0xffffffff


	//   ....[35]....
        /*00d0*/ 	.word	0xffffffff


	//   ....[36]....
        /*00d4*/ 	.word	0xffffffff


	//   ....[37]....
        /*00d8*/ 	.word	0xffffffff


	//   ....[38]....
        /*00dc*/ 	.word	0xffffffff


	//   ....[39]....
        /*00e0*/ 	.word	0xffffffff


	//   ....[40]....
        /*00e4*/ 	.word	0xffffffff


	//   ....[41]....
        /*00e8*/ 	.word	0xffffffff


	//   ....[42]....
        /*00ec*/ 	.word	0xffffffff


	//   ....[43]....
        /*00f0*/ 	.word	0xffffffff


	//   ....[44]....
        /*00f4*/ 	.word	0xffffffff


	//   ....[45]....
        /*00f8*/ 	.word	0xffffffff


	//   ....[46]....
        /*00fc*/ 	.word	0xffffffff


	//   ....[47]....
        /*0100*/ 	.word	0xffffffff


	//   ....[48]....
        /*0104*/ 	.word	0xffffffff


	//   ....[49]....
        /*0108*/ 	.word	0xffffffff


	//   ....[50]....
        /*010c*/ 	.word	0xffffffff


	//   ....[51]....
        /*0110*/ 	.word	0xffffffff


	//   ....[52]....
        /*0114*/ 	.word	0xffffffff


	//   ....[53]....
        /*0118*/ 	.word	0xffffffff


	//   ....[54]....
        /*011c*/ 	.word	0xffffffff


	//   ....[55]....
        /*0120*/ 	.word	0xffffffff


	//   ....[56]....
        /*0124*/ 	.word	0xffffffff


	//   ....[57]....
        /*0128*/ 	.word	0xffffffff


	//   ....[58]....
        /*012c*/ 	.word	0xffffffff


	//   ....[59]....
        /*0130*/ 	.word	0xffffffff


	//   ....[60]....
        /*0134*/ 	.word	0xffffffff


	//   ....[61]....
        /*0138*/ 	.word	0xffffffff


	//   ....[62]....
        /*013c*/ 	.word	0xffffffff


	//   ....[63]....
        /*0140*/ 	.word	0xffffffff


	//   ....[64]....
        /*0144*/ 	.word	0xffffffff


	//   ....[65]....
        /*0148*/ 	.word	0xffffffff


	//   ....[66]....
        /*014c*/ 	.word	0xffffffff


	//   ....[67]....
        /*0150*/ 	.word	0xffffffff


	//   ....[68]....
        /*0154*/ 	.word	0xffffffff


	//   ....[69]....
        /*0158*/ 	.word	0xffffffff


	//   ....[70]....
        /*015c*/ 	.word	0xffffffff


	//   ....[71]....
        /*0160*/ 	.word	0xffffffff


	//   ....[72]....
        /*0164*/ 	.word	0xffffffff


	//   ....[73]....
        /*0168*/ 	.word	0xffffffff


	//   ....[74]....
        /*016c*/ 	.word	0xffffffff


	//   ....[75]....
        /*0170*/ 	.word	0xffffffff


	//   ....[76]....
        /*0174*/ 	.word	0xffffffff


	//   ....[77]....
        /*0178*/ 	.word	0xffffffff


	//   ....[78]....
        /*017c*/ 	.word	0x0500000f


	//----- nvinfo : EIATTR_COOP_GROUP_INSTR_OFFSETS
	.align		4
.L_31:
        /*0180*/ 	.byte	0x04, 0x28
        /*0182*/ 	.short	(.L_33 - .L_32)


	//   ....[0]....
.L_32:
        /*0184*/ 	.word	0x00000780


	//   ....[1]....
        /*0188*/ 	.word	0x00000840


	//   ....[2]....
        /*018c*/ 	.word	0x00000ce0


	//   ....[3]....
        /*0190*/ 	.word	0x00000e90


	//   ....[4]....
        /*0194*/ 	.word	0x00001060


	//   ....[5]....
        /*0198*/ 	.word	0x000018a0


	//   ....[6]....
        /*019c*/ 	.word	0x000018d0


	//   ....[7]....
        /*01a0*/ 	.word	0x00001950


	//   ....[8]....
        /*01a4*/ 	.word	0x00001960


	//   ....[9]....
        /*01a8*/ 	.word	0x000019a0


	//   ....[10]....
        /*01ac*/ 	.word	0x000019c0


	//   ....[11]....
        /*01b0*/ 	.word	0x00001a00


	//   ....[12]....
        /*01b4*/ 	.word	0x00001a20


	//   ....[13]....
        /*01b8*/ 	.word	0x00001a60


	//   ....[14]....
        /*01bc*/ 	.word	0x00001a80


	//   ....[15]....
        /*01c0*/ 	.word	0x00001af0


	//   ....[16]....
        /*01c4*/ 	.word	0x00001c70


	//   ....[17]....
        /*01c8*/ 	.word	0x00001c80


	//   ....[18]....
        /*01cc*/ 	.word	0x00002260


	//   ....[19]....
        /*01d0*/ 	.word	0x00002270


	//   ....[20]....
        /*01d4*/ 	.word	0x000022c0


	//   ....[21]....
        /*01d8*/ 	.word	0x000022d0


	//   ....[22]....
        /*01dc*/ 	.word	0x00002320


	//   ....[23]....
        /*01e0*/ 	.word	0x00002330


	//   ....[24]....
        /*01e4*/ 	.word	0x00002380


	//   ....[25]....
        /*01e8*/ 	.word	0x00002390


	//   ....[26]....
        /*01ec*/ 	.word	0x000023e0


	//   ....[27]....
        /*01f0*/ 	.word	0x000023f0


	//   ....[28]....
        /*01f4*/ 	.word	0x00002480


	//   ....[29]....
        /*01f8*/ 	.word	0x000024f0


	//   ....[30]....
        /*01fc*/ 	.word	0x00002580


	//   ....[31]....
        /*0200*/ 	.word	0x000025a0


	//   ....[32]....
        /*0204*/ 	.word	0x000025b0


	//   ....[33]....
        /*0208*/ 	.word	0x000025c0


	//   ....[34]....
        /*020c*/ 	.word	0x000025d0


	//   ....[35]....
        /*0210*/ 	.word	0x000025e0


	//   ....[36]....
        /*0214*/ 	.word	0x00002b80


	//   ....[37]....
        /*0218*/ 	.word	0x00002e20


	//   ....[38]....
        /*021c*/ 	.word	0x000031d0


	//   ....[39]....
        /*0220*/ 	.word	0x00003660


	//   ....[40]....
        /*0224*/ 	.word	0x00008510


	//   ....[41]....
        /*0228*/ 	.word	0x00008a80


	//   ....[42]....
        /*022c*/ 	.word	0x00008e20


	//   ....[43]....
        /*0230*/ 	.word	0x0000a3f0


	//   ....[44]....
        /*0234*/ 	.word	0x0000aac0


	//   ....[45]....
        /*0238*/ 	.word	0x0000aff0


	//   ....[46]....
        /*023c*/ 	.word	0x0000bf00


	//   ....[47]....
        /*0240*/ 	.word	0x0000cc20


	//   ....[48]....
        /*0244*/ 	.word	0x0000cc40


	//   ....[49]....
        /*0248*/ 	.word	0x0000cc90


	//   ....[50]....
        /*024c*/ 	.word	0x0000ccb0


	//   ....[51]....
        /*0250*/ 	.word	0x0000ccf0


	//   ....[52]....
        /*0254*/ 	.word	0x0000cd20


	//   ....[53]....
        /*0258*/ 	.word	0x0000cd60


	//   ....[54]....
        /*025c*/ 	.word	0x0000cd90


	//   ....[55]....
        /*0260*/ 	.word	0x0000cdd0


	//   ....[56]....
        /*0264*/ 	.word	0x0000ce00


	//   ....[57]....
        /*0268*/ 	.word	0x0000ce90


	//   ....[58]....
        /*026c*/ 	.word	0x0000cfb0


	//   ....[59]....
        /*0270*/ 	.word	0x0000cfd0


	//   ....[60]....
        /*0274*/ 	.word	0x0000d620


	//   ....[61]....
        /*0278*/ 	.word	0x0000d630


	//   ....[62]....
        /*027c*/ 	.word	0x0000d680


	//   ....[63]....
        /*0280*/ 	.word	0x0000d690


	//   ....[64]....
        /*0284*/ 	.word	0x0000d6e0


	//   ....[65]....
        /*0288*/ 	.word	0x0000d6f0


	//   ....[66]....
        /*028c*/ 	.word	0x0000d740


	//   ....[67]....
        /*0290*/ 	.word	0x0000d750


	//   ....[68]....
        /*0294*/ 	.word	0x0000d7a0


	//   ....[69]....
        /*0298*/ 	.word	0x0000d7b0


	//   ....[70]....
        /*029c*/ 	.word	0x0000d840


	//   ....[71]....
        /*02a0*/ 	.word	0x0000d8b0


	//   ....[72]....
        /*02a4*/ 	.word	0x0000d940


	//   ....[73]....
        /*02a8*/ 	.word	0x0000d960


	//   ....[74]....
        /*02ac*/ 	.word	0x0000d970


	//   ....[75]....
        /*02b0*/ 	.word	0x0000d980


	//   ....[76]....
        /*02b4*/ 	.word	0x0000d990


	//   ....[77]....
        /*02b8*/ 	.word	0x0000d9a0


	//   ....[78]....
        /*02bc*/ 	.word	0x0000f0d0


	//----- nvinfo : EIATTR_REG_RECONFIG
	.align		4
.L_33:
        /*02c0*/ 	.byte	0x01, 0x54
	.zero		2


	//----- nvinfo : EIATTR_SYSCALL_OFFSETS
	.align		4
        /*02c4*/ 	.byte	0x04, 0x46
        /*02c6*/ 	.short	(.L_35 - .L_34)


	//   ....[0]....
.L_34:
        /*02c8*/ 	.word	0x00004ac0


	//   ....[1]....
        /*02cc*/ 	.word	0x00004bb0


	//----- nvinfo : EIATTR_MBARRIER_INSTR_OFFSETS
	.align		4
.L_35:
        /*02d0*/ 	.byte	0x04, 0x39
        /*02d2*/ 	.short	(.L_37 - .L_36)


	//   ....[0]....
.L_36:
        /*02d4*/ 	.word	0x00000bc0
        /*02d8*/ 	.word	0x000000ff
        /*02dc*/ 	.word	0x00038400
        /*02e0*/ 	.short	0x0100
        /*02e2*/ 	.byte	0x06
	.zero		1


	//   ....[1]....
        /*02e4*/ 	.word	0x00000bd0
        /*02e8*/ 	.word	0x000000ff
        /*02ec*/ 	.word	0x00038440
        /*02f0*/ 	.short	0x0100
        /*02f2*/ 	.byte	0x06
	.zero		1


	//   ....[2]....
        /*02f4*/ 	.word	0x00000be0
        /*02f8*/ 	.word	0x000000ff
        /*02fc*/ 	.word	0x00038408
        /*0300*/ 	.short	0x0100
        /*0302*/ 	.byte	0x06
	.zero		1


	//   ....[3]....
        /*0304*/ 	.word	0x00000bf0
        /*0308*/ 	.word	0x000000ff
        /*030c*/ 	.word	0x00038448
        /*0310*/ 	.short	0x0100
        /*0312*/ 	.byte	0x06
	.zero		1


	//   ....[4]....
        /*0314*/ 	.word	0x00000c00
        /*0318*/ 	.word	0x000000ff
        /*031c*/ 	.word	0x00038410
        /*0320*/ 	.short	0x0100
        /*0322*/ 	.byte	0x06
	.zero		1


	//   ....[5]....
        /*0324*/ 	.word	0x00000c10
        /*0328*/ 	.word	0x000000ff
        /*032c*/ 	.word	0x00038450
        /*0330*/ 	.short	0x0100
        /*0332*/ 	.byte	0x06
	.zero		1


	//   ....[6]....
        /*0334*/ 	.word	0x00000c20
        /*0338*/ 	.word	0x000000ff
        /*033c*/ 	.word	0x00038418
        /*0340*/ 	.short	0x0100
        /*0342*/ 	.byte	0x06
	.zero		1


	//   ....[7]....
        /*0344*/ 	.word	0x00000c30
        /*0348*/ 	.word	0x000000ff
        /*034c*/ 	.word	0x00038458
        /*0350*/ 	.short	0x0100
        /*0352*/ 	.byte	0x06
	.zero		1


	//   ....[8]....
        /*0354*/ 	.word	0x00000c40
        /*0358*/ 	.word	0x000000ff
        /*035c*/ 	.word	0x00038420
        /*0360*/ 	.short	0x0100
        /*0362*/ 	.byte	0x06
	.zero		1


	//   ....[9]....
        /*0364*/ 	.word	0x00000c50
        /*0368*/ 	.word	0x000000ff
        /*036c*/ 	.word	0x00038460
        /*0370*/ 	.short	0x0100
        /*0372*/ 	.byte	0x06
	.zero		1


	//   ....[10]....
        /*0374*/ 	.word	0x00000c60
        /*0378*/ 	.word	0x000000ff
        /*037c*/ 	.word	0x00038428
        /*0380*/ 	.short	0x0100
        /*0382*/ 	.byte	0x06
	.zero		1


	//   ....[11]....
        /*0384*/ 	.word	0x00000c70
        /*0388*/ 	.word	0x000000ff
        /*038c*/ 	.word	0x00038468
        /*0390*/ 	.short	0x0100
        /*0392*/ 	.byte	0x06
	.zero		1


	//   ....[12]....
        /*0394*/ 	.word	0x00000c80
        /*0398*/ 	.word	0x000000ff
        /*039c*/ 	.word	0x00038430
        /*03a0*/ 	.short	0x0100
        /*03a2*/ 	.byte	0x06
	.zero		1


	//   ....[13]....
        /*03a4*/ 	.word	0x00000c90
        /*03a8*/ 	.word	0x000000ff
        /*03ac*/ 	.word	0x00038470
        /*03b0*/ 	.short	0x0100
        /*03b2*/ 	.byte	0x06
	.zero		1


	//   ....[14]....
        /*03b4*/ 	.word	0x00000ca0
        /*03b8*/ 	.word	0x000000ff
        /*03bc*/ 	.word	0x00038438
        /*03c0*/ 	.short	0x0100
        /*03c2*/ 	.byte	0x06
	.zero		1


	//   ....[15]....
        /*03c4*/ 	.word	0x00000cb0
        /*03c8*/ 	.word	0x000000ff
        /*03cc*/ 	.word	0x00038478
        /*03d0*/ 	.short	0x0100
        /*03d2*/ 	.byte	0x06
	.zero		1


	//   ....[16]....
        /*03d4*/ 	.word	0x00000e40
        /*03d8*/ 	.word	0x000000ff
        /*03dc*/ 	.word	0x00038480
        /*03e0*/ 	.short	0x0100
        /*03e2*/ 	.byte	0x06
	.zero		1


	//   ....[17]....
        /*03e4*/ 	.word	0x00000e50
        /*03e8*/ 	.word	0x000000ff
        /*03ec*/ 	.word	0x00038490
        /*03f0*/ 	.short	0x0100
        /*03f2*/ 	.byte	0x06
	.zero		1


	//   ....[18]....
        /*03f4*/ 	.word	0x00000e60
        /*03f8*/ 	.word	0x000000ff
        /*03fc*/ 	.word	0x00038488
        /*0400*/ 	.short	0x0100
        /*0402*/ 	.byte	0x06
	.zero		1


	//   ....[19]....
        /*0404*/ 	.word	0x00000e70
        /*0408*/ 	.word	0x000000ff
        /*040c*/ 	.word	0x00038498
        /*0410*/ 	.short	0x0100
        /*0412*/ 	.byte	0x06
	.zero		1


	//   ....[20]....
        /*0414*/ 	.word	0x00000fd0
        /*0418*/ 	.word	0x000000ff
        /*041c*/ 	.word	0x000384a0
        /*0420*/ 	.short	0x0100
        /*0422*/ 	.byte	0x06
	.zero		1


	//   ....[21]....
        /*0424*/ 	.word	0x00000fe0
        /*0428*/ 	.word	0x000000ff
        /*042c*/ 	.word	0x000384c0
        /*0430*/ 	.short	0x0100
        /*0432*/ 	.byte	0x06
	.zero		1


	//   ....[22]....
        /*0434*/ 	.word	0x00000ff0
        /*0438*/ 	.word	0x000000ff
        /*043c*/ 	.word	0x000384a8
        /*0440*/ 	.short	0x0100
        /*0442*/ 	.byte	0x06
	.zero		1


	//   ....[23]....
        /*0444*/ 	.word	0x00001000
        /*0448*/ 	.word	0x000000ff
        /*044c*/ 	.word	0x000384c8
        /*0450*/ 	.short	0x0100
        /*0452*/ 	.byte	0x06
	.zero		1


	//   ....[24]....
        /*0454*/ 	.word	0x00001010
        /*0458*/ 	.word	0x000000ff
        /*045c*/ 	.word	0x000384b0
        /*0460*/ 	.short	0x0100
        /*0462*/ 	.byte	0x06
	.zero		1


	//   ....[25]....
        /*0464*/ 	.word	0x00001020
        /*0468*/ 	.word	0x000000ff
        /*046c*/ 	.word	0x000384d0
        /*0470*/ 	.short	0x0100
        /*0472*/ 	.byte	0x06
	.zero		1


	//   ....[26]....
        /*0474*/ 	.word	0x00001030
        /*0478*/ 	.word	0x000000ff
        /*047c*/ 	.word	0x000384b8
        /*0480*/ 	.short	0x0100
        /*0482*/ 	.byte	0x06
	.zero		1


	//   ....[27]....
        /*0484*/ 	.word	0x00001040
        /*0488*/ 	.word	0x000000ff
        /*048c*/ 	.word	0x000384d8
        /*0490*/ 	.short	0x0100
        /*0492*/ 	.byte	0x06
	.zero		1


	//   ....[28]....
        /*0494*/ 	.word	0x000011e0
        /*0498*/ 	.word	0x000000ff
        /*049c*/ 	.word	0x000384e0
        /*04a0*/ 	.short	0x0100
        /*04a2*/ 	.byte	0x06
	.zero		1


	//   ....[29]....
        /*04a4*/ 	.word	0x000011f0
        /*04a8*/ 	.word	0x000000ff
        /*04ac*/ 	.word	0x000384e8
        /*04b0*/ 	.short	0x0100
        /*04b2*/ 	.byte	0x06
	.zero		1


	//   ....[30]....
        /*04b4*/ 	.word	0x00003b90
        /*04b8*/ 	.word	0x000000ff
        /*04bc*/ 	.word	0x00038480
        /*04c0*/ 	.short	0x010a
        /*04c2*/ 	.byte	0x04
	.zero		1


	//   ....[31]....
        /*04c4*/ 	.word	0x00003bd0
        /*04c8*/ 	.word	0x000000ff
        /*04cc*/ 	.word	0x00038480
        /*04d0*/ 	.short	0x010a
        /*04d2*/ 	.byte	0x04
	.zero		1


	//   ....[32]....
        /*04d4*/ 	.word	0x000041e0
        /*04d8*/ 	.word	0x000000ff
        /*04dc*/ 	.word	0x00038480
        /*04e0*/ 	.short	0x010a
        /*04e2*/ 	.byte	0x04
	.zero		1


	//   ....[33]....
        /*04e4*/ 	.word	0x00004220
        /*04e8*/ 	.word	0x000000ff
        /*04ec*/ 	.word	0x00038480
        /*04f0*/ 	.short	0x010a
        /*04f2*/ 	.byte	0x04
	.zero		1


	//   ....[34]....
        /*04f4*/ 	.word	0x00004720
        /*04f8*/ 	.word	0x000000ff
        /*04fc*/ 	.word	0x00000000
        /*0500*/ 	.short	0x0101
        /*0502*/ 	.byte	0x04
	.zero		1


	//   ....[35]....
        /*0504*/ 	.word	0x000048d0
        /*0508*/ 	.word	0x000000ff
        /*050c*/ 	.word	0x00000000
        /*0510*/ 	.short	0x0101
        /*0512*/ 	.byte	0x0a
	.zero		1


	//   ....[36]....
        /*0514*/ 	.word	0x00004f60
        /*0518*/ 	.word	0x000000ff
        /*051c*/ 	.word	0x000384a0
        /*0520*/ 	.short	0x010a
        /*0522*/ 	.byte	0x2f
	.zero		1


	//   ....[37]....
        /*0524*/ 	.word	0x000055e0
        /*0528*/ 	.word	0x000000ff
        /*052c*/ 	.word	0x00000000
        /*0530*/ 	.short	0x0101
        /*0532*/ 	.byte	0x04
	.zero		1


	//   ....[38]....
        /*0534*/ 	.word	0x00005610
        /*0538*/ 	.word	0x000000ff
        /*053c*/ 	.word	0x000384a8
        /*0540*/ 	.short	0x010a
        /*0542*/ 	.byte	0x2f
	.zero		1


	//   ....[39]....
        /*0544*/ 	.word	0x00005bb0
        /*0548*/ 	.word	0x000000ff
        /*054c*/ 	.word	0x00000000
        /*0550*/ 	.short	0x0101
        /*0552*/ 	.byte	0x04
	.zero		1


	//   ....[40]....
        /*0554*/ 	.word	0x00005be0
        /*0558*/ 	.word	0x000000ff
        /*055c*/ 	.word	0x000384b0
        /*0560*/ 	.short	0x010a
        /*0562*/ 	.byte	0x2f
	.zero		1


	//   ....[41]....
        /*0564*/ 	.word	0x000061b0
        /*0568*/ 	.word	0x000000ff
        /*056c*/ 	.word	0x00000000
        /*0570*/ 	.short	0x0101
        /*0572*/ 	.byte	0x04
	.zero		1


	//   ....[42]....
        /*0574*/ 	.word	0x000061e0
        /*0578*/ 	.word	0x000000ff
        /*057c*/ 	.word	0x000384b8
        /*0580*/ 	.short	0x010a
        /*0582*/ 	.byte	0x2f
	.zero		1


	//   ....[43]....
        /*0584*/ 	.word	0x000067b0
        /*0588*/ 	.word	0x000000ff
        /*058c*/ 	.word	0x00000000
        /*0590*/ 	.short	0x0101
        /*0592*/ 	.byte	0x04
	.zero		1


	//   ....[44]....
        /*0594*/ 	.word	0x00006800
        /*0598*/ 	.word	0x000000ff
        /*059c*/ 	.word	0x000384a0
        /*05a0*/ 	.short	0x010a
        /*05a2*/ 	.byte	0x2f
	.zero		1


	//   ....[45]....
        /*05a4*/ 	.word	0x00006dd0
        /*05a8*/ 	.word	0x000000ff
        /*05ac*/ 	.word	0x00000000
        /*05b0*/ 	.short	0x0101
        /*05b2*/ 	.byte	0x04
	.zero		1


	//   ....[46]....
        /*05b4*/ 	.word	0x00006e00
        /*05b8*/ 	.word	0x000000ff
        /*05bc*/ 	.word	0x000384a8
        /*05c0*/ 	.short	0x010a
        /*05c2*/ 	.byte	0x2f
	.zero		1


	//   ....[47]....
        /*05c4*/ 	.word	0x000073d0
        /*05c8*/ 	.word	0x000000ff
        /*05cc*/ 	.word	0x00000000
        /*05d0*/ 	.short	0x0101
        /*05d2*/ 	.byte	0x04
	.zero		1


	//   ....[48]....
        /*05d4*/ 	.word	0x00007400
        /*05d8*/ 	.word	0x000000ff
        /*05dc*/ 	.word	0x000384b0
        /*05e0*/ 	.short	0x010a
        /*05e2*/ 	.byte	0x2f
	.zero		1


	//   ....[49]....
        /*05e4*/ 	.word	0x000079d0
        /*05e8*/ 	.word	0x000000ff
        /*05ec*/ 	.word	0x00000000
        /*05f0*/ 	.short	0x0101
        /*05f2*/ 	.byte	0x04
	.zero		1


	//   ....[50]....
        /*05f4*/ 	.word	0x00007a00
        /*05f8*/ 	.word	0x000000ff
        /*05fc*/ 	.word	0x000384b8
        /*0600*/ 	.short	0x010a
        /*0602*/ 	.byte	0x2f
	.zero		1


	//   ....[51]....
        /*0604*/ 	.word	0x00008050
        /*0608*/ 	.word	0x000000ff
        /*060c*/ 	.word	0x00000000
        /*0610*/ 	.short	0x0101
        /*0612*/ 	.byte	0x05
	.zero		1


	//   ....[52]....
        /*0614*/ 	.word	0x000080a0
        /*0618*/ 	.word	0x000000ff
        /*061c*/ 	.word	0x00038400
        /*0620*/ 	.short	0x010a
        /*0622*/ 	.byte	0x04
	.zero		1


	//   ....[53]....
        /*0624*/ 	.word	0x000081b0
        /*0628*/ 	.word	0x000000ff
        /*062c*/ 	.word	0x00000000
        /*0630*/ 	.short	0x0101
        /*0632*/ 	.byte	0x04
	.zero		1


	//   ....[54]....
        /*0634*/ 	.word	0x000087b0
        /*0638*/ 	.word	0x000000ff
        /*063c*/ 	.word	0x00000000
        /*0640*/ 	.short	0x0101
        /*0642*/ 	.byte	0x2f
	.zero		1


	//   ....[55]....
        /*0644*/ 	.word	0x00008f30
        /*0648*/ 	.word	0x000000ff
        /*064c*/ 	.word	0x000384e8
        /*0650*/ 	.short	0x010a
        /*0652*/ 	.byte	0x23
	.zero		1


	//   ....[56]....
        /*0654*/ 	.word	0x00009030
        /*0658*/ 	.word	0x000000ff
        /*065c*/ 	.word	0x00038400
        /*0660*/ 	.short	0x010a
        /*0662*/ 	.byte	0x08
	.zero		1


	//   ....[57]....
        /*0664*/ 	.word	0x00009160
        /*0668*/ 	.word	0x000000ff
        /*066c*/ 	.word	0x00000000
        /*0670*/ 	.short	0x0101
        /*0672*/ 	.byte	0x08
	.zero		1


	//   ....[58]....
        /*0674*/ 	.word	0x00009350
        /*0678*/ 	.word	0x000000ff
        /*067c*/ 	.word	0x000384c0
        /*0680*/ 	.short	0x010a
        /*0682*/ 	.byte	0x23
	.zero		1


	//   ....[59]....
        /*0684*/ 	.word	0x00009460
        /*0688*/ 	.word	0x000000ff
        /*068c*/ 	.word	0x000384a0
        /*0690*/ 	.short	0x010b
        /*0692*/ 	.byte	0x23
	.zero		1


	//   ....[60]....
        /*0694*/ 	.word	0x000094c0
        /*0698*/ 	.word	0x000000ff
        /*069c*/ 	.word	0x00000000
        /*06a0*/ 	.short	0x0101
        /*06a2*/ 	.byte	0x08
	.zero		1


	//   ....[61]....
        /*06a4*/ 	.word	0x000094f0
        /*06a8*/ 	.word	0x000000ff
        /*06ac*/ 	.word	0x000384c8
        /*06b0*/ 	.short	0x010a
        /*06b2*/ 	.byte	0x23
	.zero		1


	//   ....[62]....
        /*06b4*/ 	.word	0x00009620
        /*06b8*/ 	.word	0x000000ff
        /*06bc*/ 	.word	0x000384a8
        /*06c0*/ 	.short	0x010b
        /*06c2*/ 	.byte	0x23
	.zero		1


	//   ....[63]....
        /*06c4*/ 	.word	0x00009680
        /*06c8*/ 	.word	0x000000ff
        /*06cc*/ 	.word	0x00000000
        /*06d0*/ 	.short	0x0101
        /*06d2*/ 	.byte	0x09
	.zero		1


	//   ....[64]....
        /*06d4*/ 	.word	0x000096b0
        /*06d8*/ 	.word	0x000000ff
        /*06dc*/ 	.word	0x000384d0
        /*06e0*/ 	.short	0x010a
        /*06e2*/ 	.byte	0x23
	.zero		1


	//   ....[65]....
        /*06e4*/ 	.word	0x000097e0
        /*06e8*/ 	.word	0x000000ff
        /*06ec*/ 	.word	0x000384b0
        /*06f0*/ 	.short	0x010b
        /*06f2*/ 	.byte	0x23
	.zero		1


	//   ....[66]....
        /*06f4*/ 	.word	0x00009840
        /*06f8*/ 	.word	0x000000ff
        /*06fc*/ 	.word	0x00000000
        /*0700*/ 	.short	0x0101
        /*0702*/ 	.byte	0x27
	.zero		1


	//   ....[67]....
        /*0704*/ 	.word	0x00009870
        /*0708*/ 	.word	0x000000ff
        /*070c*/ 	.word	0x000384d8
        /*0710*/ 	.short	0x010a
        /*0712*/ 	.byte	0x23
	.zero		1


	//   ....[68]....
        /*0714*/ 	.word	0x000099a0
        /*0718*/ 	.word	0x000000ff
        /*071c*/ 	.word	0x000384b8
        /*0720*/ 	.short	0x010b
        /*0722*/ 	.byte	0x23
	.zero		1


	//   ....[69]....
        /*0724*/ 	.word	0x00009a00
        /*0728*/ 	.word	0x000000ff
        /*072c*/ 	.word	0x00000000
        /*0730*/ 	.short	0x0101
        /*0732*/ 	.byte	0x2b
	.zero		1


	//   ....[70]....
        /*0734*/ 	.word	0x00009a40
        /*0738*/ 	.word	0x000000ff
        /*073c*/ 	.word	0x000384c0
        /*0740*/ 	.short	0x010a
        /*0742*/ 	.byte	0x23
	.zero		1


	//   ....[71]....
        /*0744*/ 	.word	0x00009b60
        /*0748*/ 	.word	0x000000ff
        /*074c*/ 	.word	0x000384a0
        /*0750*/ 	.short	0x010b
        /*0752*/ 	.byte	0x23
	.zero		1


	//   ....[72]....
        /*0754*/ 	.word	0x00009ba0
        /*0758*/ 	.word	0x000000ff
        /*075c*/ 	.word	0x00000000
        /*0760*/ 	.short	0x0101
        /*0762*/ 	.byte	0x08
	.zero		1


	//   ....[73]....
        /*0764*/ 	.word	0x00009bd0
        /*0768*/ 	.word	0x000000ff
        /*076c*/ 	.word	0x000384c8
        /*0770*/ 	.short	0x010a
        /*0772*/ 	.byte	0x23
	.zero		1


	//   ....[74]....
        /*0774*/ 	.word	0x00009cf0
        /*0778*/ 	.word	0x000000ff
        /*077c*/ 	.word	0x000384a8
        /*0780*/ 	.short	0x010b
        /*0782*/ 	.byte	0x23
	.zero		1


	//   ....[75]....
        /*0784*/ 	.word	0x00009d30
        /*0788*/ 	.word	0x000000ff
        /*078c*/ 	.word	0x00000000
        /*0790*/ 	.short	0x0101
        /*0792*/ 	.byte	0x09
	.zero		1


	//   ....[76]....
        /*0794*/ 	.word	0x00009d60
        /*0798*/ 	.word	0x000000ff
        /*079c*/ 	.word	0x000384d0
        /*07a0*/ 	.short	0x010a
        /*07a2*/ 	.byte	0x23
	.zero		1


	//   ....[77]....
        /*07a4*/ 	.word	0x00009e80
        /*07a8*/ 	.word	0x000000ff
        /*07ac*/ 	.word	0x000384b0
        /*07b0*/ 	.short	0x010b
        /*07b2*/ 	.byte	0x23
	.zero		1


	//   ....[78]....
        /*07b4*/ 	.word	0x00009ec0
        /*07b8*/ 	.word	0x000000ff
        /*07bc*/ 	.word	0x00000000
        /*07c0*/ 	.short	0x0101
        /*07c2*/ 	.byte	0x27
	.zero		1


	//   ....[79]....
        /*07c4*/ 	.word	0x00009ef0
        /*07c8*/ 	.word	0x000000ff
        /*07cc*/ 	.word	0x000384d8
        /*07d0*/ 	.short	0x010a
        /*07d2*/ 	.byte	0x23
	.zero		1


	//   ....[80]....
        /*07d4*/ 	.word	0x0000a010
        /*07d8*/ 	.word	0x000000ff
        /*07dc*/ 	.word	0x000384b8
        /*07e0*/ 	.short	0x010b
        /*07e2*/ 	.byte	0x23
	.zero		1


	//   ....[81]....
        /*07e4*/ 	.word	0x0000a060
        /*07e8*/ 	.word	0x000000ff
        /*07ec*/ 	.word	0x00000000
        /*07f0*/ 	.short	0x0101
        /*07f2*/ 	.byte	0x2b
	.zero		1


	//   ....[82]....
        /*07f4*/ 	.word	0x0000a5b0
        /*07f8*/ 	.word	0x000000ff
        /*07fc*/ 	.word	0x000384c0
        /*0800*/ 	.short	0x010a
        /*0802*/ 	.byte	0x23
	.zero		1


	//   ....[83]....
        /*0804*/ 	.word	0x0000a5f0
        /*0808*/ 	.word	0x000000ff
        /*080c*/ 	.word	0x000384c8
        /*0810*/ 	.short	0x010a
        /*0812*/ 	.byte	0x23
	.zero		1


	//   ....[84]....
        /*0814*/ 	.word	0x0000a630
        /*0818*/ 	.word	0x000000ff
        /*081c*/ 	.word	0x000384d0
        /*0820*/ 	.short	0x010a
        /*0822*/ 	.byte	0x23
	.zero		1


	//   ....[85]....
        /*0824*/ 	.word	0x0000a6a0
        /*0828*/ 	.word	0x00000003
        /*082c*/ 	.word	0x000384d8
        /*0830*/ 	.short	0x010a
        /*0832*/ 	.byte	0x3f
	.zero		1


	//   ....[86]....
        /*0834*/ 	.word	0x0000b3f0
        /*0838*/ 	.word	0x00000008
        /*083c*/ 	.word	0x00038490
        /*0840*/ 	.short	0x010a
        /*0842*/ 	.byte	0x3f
	.zero		1


	//   ....[87]....
        /*0844*/ 	.word	0x0000b720
        /*0848*/ 	.word	0x000000ff
        /*084c*/ 	.word	0x000384e8
        /*0850*/ 	.short	0x0101
        /*0852*/ 	.byte	0x16
	.zero		1


	//   ....[88]....
        /*0854*/ 	.word	0x0000b810
        /*0858*/ 	.word	0x00000003
        /*085c*/ 	.word	0x00038400
        /*0860*/ 	.short	0x010a
        /*0862*/ 	.byte	0x3f
	.zero		1


	//   ....[89]....
        /*0864*/ 	.word	0x0000b950
        /*0868*/ 	.word	0x00000002
        /*086c*/ 	.word	0x00000000
        /*0870*/ 	.short	0x0101
        /*0872*/ 	.byte	0x3f
	.zero		1


	//   ....[90]....
        /*0874*/ 	.word	0x0000c190
        /*0878*/ 	.word	0x00000007
        /*087c*/ 	.word	0x00000000
        /*0880*/ 	.short	0x010a
        /*0882*/ 	.byte	0x3f
	.zero		1


	//   ....[91]....
        /*0884*/ 	.word	0x0000c210
        /*0888*/ 	.word	0x00000003
        /*088c*/ 	.word	0x00000000
        /*0890*/ 	.short	0x010a
        /*0892*/ 	.byte	0x3f
	.zero		1


	//   ....[92]....
        /*0894*/ 	.word	0x0000de90
        /*0898*/ 	.word	0x00000011
        /*089c*/ 	.word	0x00038440
        /*08a0*/ 	.short	0x010a
        /*08a2*/ 	.byte	0x3f
	.zero		1


	//   ....[93]....
        /*08a4*/ 	.word	0x0000dfb0
        /*08a8*/ 	.word	0x00000011
        /*08ac*/ 	.word	0x00038400
        /*08b0*/ 	.short	0x0101
        /*08b2*/ 	.byte	0x3f
	.zero		1


	//   ....[94]....
        /*08b4*/ 	.word	0x0000e080
        /*08b8*/ 	.word	0x00000005
        /*08bc*/ 	.word	0x00038440
        /*08c0*/ 	.short	0x010a
        /*08c2*/ 	.byte	0x3f
	.zero		1


	//   ....[95]....
        /*08c4*/ 	.word	0x0000e130
        /*08c8*/ 	.word	0x00000007
        /*08cc*/ 	.word	0x00038440
        /*08d0*/ 	.short	0x010a
        /*08d2*/ 	.byte	0x3f
	.zero		1


	//   ....[96]....
        /*08d4*/ 	.word	0x0000e1e0
        /*08d8*/ 	.word	0x00000007
        /*08dc*/ 	.word	0x00038440
        /*08e0*/ 	.short	0x010a
        /*08e2*/ 	.byte	0x3f
	.zero		1


	//   ....[97]....
        /*08e4*/ 	.word	0x0000e290
        /*08e8*/ 	.word	0x00000007
        /*08ec*/ 	.word	0x00038440
        /*08f0*/ 	.short	0x010a
        /*08f2*/ 	.byte	0x3f
	.zero		1


	//   ....[98]....
        /*08f4*/ 	.word	0x0000e340
        /*08f8*/ 	.word	0x00000007
        /*08fc*/ 	.word	0x00038440
        /*0900*/ 	.short	0x010a
        /*0902*/ 	.byte	0x3f
	.zero		1


	//   ....[99]....
        /*0904*/ 	.word	0x0000e3f0
        /*0908*/ 	.word	0x00000007
        /*090c*/ 	.word	0x00038440
        /*0910*/ 	.short	0x010a
        /*0912*/ 	.byte	0x3f
	.zero		1


	//   ....[100]....
        /*0914*/ 	.word	0x0000e4a0
        /*0918*/ 	.word	0x00000007
        /*091c*/ 	.word	0x00038440
        /*0920*/ 	.short	0x010a
        /*0922*/ 	.byte	0x3f
	.zero		1


	//   ....[101]....
        /*0924*/ 	.word	0x0000e550
        /*0928*/ 	.word	0x00000003
        /*092c*/ 	.word	0x00038440
        /*0930*/ 	.short	0x010a
        /*0932*/ 	.byte	0x3f
	.zero		1


	//   ....[102]....
        /*0934*/ 	.word	0x0000e5b0
        /*0938*/ 	.word	0x00000003
        /*093c*/ 	.word	0x00038480
        /*0940*/ 	.short	0x010a
        /*0942*/ 	.byte	0x3f
	.zero		1


	//   ....[103]....
        /*0944*/ 	.word	0x0000e610
        /*0948*/ 	.word	0x00000006
        /*094c*/ 	.word	0x00038480
        /*0950*/ 	.short	0x010a
        /*0952*/ 	.byte	0x3f
	.zero		1


	//   ....[104]....
        /*0954*/ 	.word	0x0000e6d0
        /*0958*/ 	.word	0x00000006
        /*095c*/ 	.word	0x000384a0
        /*0960*/ 	.short	0x010a
        /*0962*/ 	.byte	0x3f
	.zero		1


	//   ....[105]....
        /*0964*/ 	.word	0x0000e730
        /*0968*/ 	.word	0x0000000e
        /*096c*/ 	.word	0x000384a8
        /*0970*/ 	.short	0x010a
        /*0972*/ 	.byte	0x3f
	.zero		1


	//   ....[106]....
        /*0974*/ 	.word	0x0000e790
        /*0978*/ 	.word	0x0000000e
        /*097c*/ 	.word	0x000384b0
        /*0980*/ 	.short	0x010a
        /*0982*/ 	.byte	0x3f
	.zero		1


	//   ....[107]....
        /*0984*/ 	.word	0x0000e7f0
        /*0988*/ 	.word	0x0000000e
        /*098c*/ 	.word	0x000384b8
        /*0990*/ 	.short	0x010a
        /*0992*/ 	.byte	0x3f
	.zero		1


	//   ....[108]....
        /*0994*/ 	.word	0x0000e850
        /*0998*/ 	.word	0x0000000e
        /*099c*/ 	.word	0x000384a0
        /*09a0*/ 	.short	0x010a
        /*09a2*/ 	.byte	0x3f
	.zero		1


	//   ....[109]....
        /*09a4*/ 	.word	0x0000e8b0
        /*09a8*/ 	.word	0x0000000e
        /*09ac*/ 	.word	0x000384a8
        /*09b0*/ 	.short	0x010a
        /*09b2*/ 	.byte	0x3f
	.zero		1


	//   ....[110]....
        /*09b4*/ 	.word	0x0000e910
        /*09b8*/ 	.word	0x0000000e
        /*09bc*/ 	.word	0x000384b0
        /*09c0*/ 	.short	0x010a
        /*09c2*/ 	.byte	0x3f
	.zero		1


	//   ....[111]....
        /*09c4*/ 	.word	0x0000e970
        /*09c8*/ 	.word	0x0000000e
        /*09cc*/ 	.word	0x000384b8
        /*09d0*/ 	.short	0x010a
        /*09d2*/ 	.byte	0x3f
	.zero		1


	//   ....[112]....
        /*09d4*/ 	.word	0x0000e9d0
        /*09d8*/ 	.word	0x00000003
        /*09dc*/ 	.word	0x00038400
        /*09e0*/ 	.short	0x010a
        /*09e2*/ 	.byte	0x3f
	.zero		1


	//   ....[113]....
        /*09e4*/ 	.word	0x0000ea30
        /*09e8*/ 	.word	0x00000003
        /*09ec*/ 	.word	0x000384e8
        /*09f0*/ 	.short	0x010a
        /*09f2*/ 	.byte	0x3f
	.zero		1


	//   ....[114]....
        /*09f4*/ 	.word	0x0000ea90
        /*09f8*/ 	.word	0x00000003
        /*09fc*/ 	.word	0x00038400
        /*0a00*/ 	.short	0x010a
        /*0a02*/ 	.byte	0x3f
	.zero		1


	//   ....[115]....
        /*0a04*/ 	.word	0x0000eaf0
        /*0a08*/ 	.word	0x00000003
        /*0a0c*/ 	.word	0x000384c0
        /*0a10*/ 	.short	0x010a
        /*0a12*/ 	.byte	0x3f
	.zero		1


	//   ....[116]....
        /*0a14*/ 	.word	0x0000eb50
        /*0a18*/ 	.word	0x00000003
        /*0a1c*/ 	.word	0x000384c8
        /*0a20*/ 	.short	0x010a
        /*0a22*/ 	.byte	0x3f
	.zero		1


	//   ....[117]....
        /*0a24*/ 	.word	0x0000ebb0
        /*0a28*/ 	.word	0x00000003
        /*0a2c*/ 	.word	0x000384d0
        /*0a30*/ 	.short	0x010a
        /*0a32*/ 	.byte	0x3f
	.zero		1


	//   ....[118]....
        /*0a34*/ 	.word	0x0000ec10
        /*0a38*/ 	.word	0x00000003
        /*0a3c*/ 	.word	0x000384d8
        /*0a40*/ 	.short	0x010a
        /*0a42*/ 	.byte	0x3f
	.zero		1


	//   ....[119]....
        /*0a44*/ 	.word	0x0000ec70
        /*0a48*/ 	.word	0x00000003
        /*0a4c*/ 	.word	0x000384c0
        /*0a50*/ 	.short	0x010a
        /*0a52*/ 	.byte	0x3f
	.zero		1


	//   ....[120]....
        /*0a54*/ 	.word	0x0000ecd0
        /*0a58*/ 	.word	0x00000003
        /*0a5c*/ 	.word	0x000384c8
        /*0a60*/ 	.short	0x010a
        /*0a62*/ 	.byte	0x3f
	.zero		1


	//   ....[121]....
        /*0a64*/ 	.word	0x0000ed30
        /*0a68*/ 	.word	0x00000003
        /*0a6c*/ 	.word	0x000384d0
        /*0a70*/ 	.short	0x010a
        /*0a72*/ 	.byte	0x3f
	.zero		1


	//   ....[122]....
        /*0a74*/ 	.word	0x0000ed90
        /*0a78*/ 	.word	0x00000003
        /*0a7c*/ 	.word	0x000384d8
        /*0a80*/ 	.short	0x010a
        /*0a82*/ 	.byte	0x3f
	.zero		1


	//   ....[123]....
        /*0a84*/ 	.word	0x0000edf0
        /*0a88*/ 	.word	0x00000003
        /*0a8c*/ 	.word	0x000384c0
        /*0a90*/ 	.short	0x010a
        /*0a92*/ 	.byte	0x3f
	.zero		1


	//   ....[124]....
        /*0a94*/ 	.word	0x0000ee50
        /*0a98*/ 	.word	0x00000003
        /*0a9c*/ 	.word	0x000384c8
        /*0aa0*/ 	.short	0x010a
        /*0aa2*/ 	.byte	0x3f
	.zero		1


	//   ....[125]....
        /*0aa4*/ 	.word	0x0000eeb0
        /*0aa8*/ 	.word	0x00000003
        /*0aac*/ 	.word	0x000384d0
        /*0ab0*/ 	.short	0x010a
        /*0ab2*/ 	.byte	0x3f
	.zero		1


	//   ....[126]....
        /*0ab4*/ 	.word	0x0000ef80
        /*0ab8*/ 	.word	0x00000008
        /*0abc*/ 	.word	0x00038490
        /*0ac0*/ 	.short	0x010a
        /*0ac2*/ 	.byte	0x3f
	.zero		1


	//   ....[127]....
        /*0ac4*/ 	.word	0x0000efd0
        /*0ac8*/ 	.word	0x00000003
        /*0acc*/ 	.word	0x00038400
        /*0ad0*/ 	.short	0x010a
        /*0ad2*/ 	.byte	0x3f
	.zero		1


	//   ....[128]....
        /*0ad4*/ 	.word	0x0000f1e0
        /*0ad8*/ 	.word	0x00000007
        /*0adc*/ 	.word	0x00000000
        /*0ae0*/ 	.short	0x010a
        /*0ae2*/ 	.byte	0x3f
	.zero		1


	//   ....[129]....
        /*0ae4*/ 	.word	0x0000f230
        /*0ae8*/ 	.word	0x00000011
        /*0aec*/ 	.word	0x00038440
        /*0af0*/ 	.short	0x010a
        /*0af2*/ 	.byte	0x3f
	.zero		1


	//   ....[130]....
        /*0af4*/ 	.word	0x0000f280
        /*0af8*/ 	.word	0x00000005
        /*0afc*/ 	.word	0x00038440
        /*0b00*/ 	.short	0x010a
        /*0b02*/ 	.byte	0x3f
	.zero		1


	//   ....[131]....
        /*0b04*/ 	.word	0x0000f2d0
        /*0b08*/ 	.word	0x00000007
        /*0b0c*/ 	.word	0x00038440
        /*0b10*/ 	.short	0x010a
        /*0b12*/ 	.byte	0x3f
	.zero		1


	//   ....[132]....
        /*0b14*/ 	.word	0x0000f320
        /*0b18*/ 	.word	0x00000007
        /*0b1c*/ 	.word	0x00038440
        /*0b20*/ 	.short	0x010a
        /*0b22*/ 	.byte	0x3f
	.zero		1


	//   ....[133]....
        /*0b24*/ 	.word	0x0000f370
        /*0b28*/ 	.word	0x00000007
        /*0b2c*/ 	.word	0x00038440
        /*0b30*/ 	.short	0x010a
        /*0b32*/ 	.byte	0x3f
	.zero		1


	//   ....[134]....
        /*0b34*/ 	.word	0x0000f3c0
        /*0b38*/ 	.word	0x00000007
        /*0b3c*/ 	.word	0x00038440
        /*0b40*/ 	.short	0x010a
        /*0b42*/ 	.byte	0x3f
	.zero		1


	//   ....[135]....
        /*0b44*/ 	.word	0x0000f410
        /*0b48*/ 	.word	0x00000007
        /*0b4c*/ 	.word	0x00038440
        /*0b50*/ 	.short	0x010a
        /*0b52*/ 	.byte	0x3f
	.zero		1


	//   ....[136]....
        /*0b54*/ 	.word	0x0000f460
        /*0b58*/ 	.word	0x00000007
        /*0b5c*/ 	.word	0x00038440
        /*0b60*/ 	.short	0x010a
        /*0b62*/ 	.byte	0x3f
	.zero		1


	//----- nvinfo : EIATTR_NUM_MBARRIERS
	.align		4
.L_37:
        /*0b64*/ 	.byte	0x03, 0x38
        /*0b66*/ 	.short	0x001e


	//----- nvinfo : EIATTR_EXIT_INSTR_OFFSETS
	.align		4
        /*0b68*/ 	.byte	0x04, 0x1c
        /*0b6a*/ 	.short	(.L_39 - .L_38)


	//   ....[0]....
.L_38:
        /*0b6c*/ 	.word	0x00002a70


	//   ....[1]....
        /*0b70*/ 	.word	0x00002b30


	//   ....[2]....
        /*0b74*/ 	.word	0x000087c0


	//   ....[3]....
        /*0b78*/ 	.word	0x00008860


	//   ....[4]....
        /*0b7c*/ 	.word	0x0000a6f0


	//   ....[5]....
        /*0b80*/ 	.word	0x0000c260


	//   ....[6]....
        /*0b84*/ 	.word	0x0000e580


	//----- nvinfo : EIATTR_MAX_THREADS
	.align		4
.L_39:
        /*0b88*/ 	.byte	0x04, 0x05
        /*0b8a*/ 	.short	(.L_41 - .L_40)
.L_40:
        /*0b8c*/ 	.word	0x00000180
        /*0b90*/ 	.word	0x00000001
        /*0b94*/ 	.word	0x00000001


	//----- nvinfo : EIATTR_CRS_STACK_SIZE
	.align		4
.L_41:
        /*0b98*/ 	.byte	0x04, 0x1e
        /*0b9a*/ 	.short	(.L_43 - .L_42)
.L_42:
        /*0b9c*/ 	.word	0x00000000


	//----- nvinfo : EIATTR_CBANK_PARAM_SIZE
	.align		4
.L_43:
        /*0ba0*/ 	.byte	0x03, 0x19
        /*0ba2*/ 	.short	0x0770


	//----- nvinfo : EIATTR_PARAM_CBANK
	.align		4
        /*0ba4*/ 	.byte	0x04, 0x0a
        /*0ba6*/ 	.short	(.L_45 - .L_44)
	.align		4
.L_44:
        /*0ba8*/ 	.word	index@(.nv.constant0._ZN7cutlass13device_kernelINS_4gemm6kernel13GemmUniversalINS1_17GroupProblemShapeIN4cute5tupleIJiiiEEEEENS1_10collective13CollectiveMmaINS1_39MainloopSm90ArrayTmaGmmaWarpSpecializedILi2ENS6_IJNS5_1CILi1EEESD_SD_EEENS1_43KernelPtrArrayTmaWarpSpecializedCooperativeEEENS6_IJNSC_ILi128EEENSC_ILi256EEESH_EEENS_10bfloat16_tEPNS6_IJlSD_NSC_ILi0EEEEEESK_SN_NS5_8TiledMMAINS5_8MMA_AtomIJNS5_4SM904GMMA28MMA_64x256x16_F32BF16BF16_SSILNSR_5MajorE0ELST_0ELNSR_7ScaleInE1ELSU_1EEEEEENS5_6LayoutINS6_IJNSC_ILi2EEESD_SD_EEENS6_IJSD_SL_SL_EEEEENS6_IJNS5_10UnderscoreES12_S12_EEEEENS5_13SM90_TMA_LOADENS5_14ComposedLayoutINS5_7SwizzleILi3ELi4ELi3EEENS5_18smem_ptr_flag_bitsILi16EEENSX_INS6_IJNSC_ILi8EEENSC_ILi64EEEEEENS6_IJS1C_SD_EEEEEEEvNS5_8identityES15_S1G_vS1H_EENS_8epilogue10collective18CollectiveEpilogueINS1J_30Sm90PtrArrayTmaWarpSpecializedILi4ELi2ELi16ELb1ELb0ELi2EEEJSJ_NS6_IJSH_NSC_ILi32EEEEEENS_6half_tEPNS6_IJSD_lSL_EEES1Q_S1S_NS1J_6fusion15FusionCallbacksIS1N_NS1T_17LinearCombinationIS1Q_fS1Q_fLNS_15FloatRoundStyleE2EEESJ_S1P_JEEES15_NS16_IS18_S1A_NSX_INS6_IJS1C_S1B_EEENS6_IJSD_S1C_EEEEEEENS5_17SM75_U16x8_LDSM_TENS5_14SM90_TMA_STOREES22_NS5_17SM90_U16x8_STSM_TENS5_9Copy_AtomIJNS5_17SM90_U32x4_STSM_NES1Q_EEEvEEEvvEEEEvNT_6ParamsE)
        /*0bac*/ 	.short	0x0210
        /*0bae*/ 	.short	0x0770


	//----- nvinfo : EIATTR_SW_WAR
	.align		4
.L_45:
        /*0bb0*/ 	.byte	0x04, 0x36
        /*0bb2*/ 	.short	(.L_47 - .L_46)
.L_46:
        /*0bb4*/ 	.word	0x00000008
.L_47:


//--------------------- .nv.callgraph             --------------------------
	.section	.nv.callgraph,"",@"SHT_CUDA_CALLGRAPH"
	.align	4
	.sectionentsize	8
	.align		4
        /*0000*/ 	.word	0x00000000
	.align		4
        /*0004*/ 	.word	0xffffffff
	.align		4
        /*0008*/ 	.word	index@(_ZN7cutlass13device_kernelINS_4gemm6kernel13GemmUniversalINS1_17GroupProblemShapeIN4cute5tupleIJiiiEEEEENS1_10collective13CollectiveMmaINS1_39MainloopSm90ArrayTmaGmmaWarpSpecializedILi2ENS6_IJNS5_1CILi1EEESD_SD_EEENS1_43KernelPtrArrayTmaWarpSpecializedCooperativeEEENS6_IJNSC_ILi128EEENSC_ILi256EEESH_EEENS_10bfloat16_tEPNS6_IJlSD_NSC_ILi0EEEEEESK_SN_NS5_8TiledMMAINS5_8MMA_AtomIJNS5_4SM904GMMA28MMA_64x256x16_F32BF16BF16_SSILNSR_5MajorE0ELST_0ELNSR_7ScaleInE1ELSU_1EEEEEENS5_6LayoutINS6_IJNSC_ILi2EEESD_SD_EEENS6_IJSD_SL_SL_EEEEENS6_IJNS5_10UnderscoreES12_S12_EEEEENS5_13SM90_TMA_LOADENS5_14ComposedLayoutINS5_7SwizzleILi3ELi4ELi3EEENS5_18smem_ptr_flag_bitsILi16EEENSX_INS6_IJNSC_ILi8EEENSC_ILi64EEEEEENS6_IJS1C_SD_EEEEEEEvNS5_8identityES15_S1G_vS1H_EENS_8epilogue10collective18CollectiveEpilogueINS1J_30Sm90PtrArrayTmaWarpSpecializedILi4ELi2ELi16ELb1ELb0ELi2EEEJSJ_NS6_IJSH_NSC_ILi32EEEEEENS_6half_tEPNS6_IJSD_lSL_EEES1Q_S1S_NS1J_6fusion15FusionCallbacksIS1N_NS1T_17LinearCombinationIS1Q_fS1Q_fLNS_15FloatRoundStyleE2EEESJ_S1P_JEEES15_NS16_IS18_S1A_NSX_INS6_IJS1C_S1B_EEENS6_IJSD_S1C_EEEEEEENS5_17SM75_U16x8_LDSM_TENS5_14SM90_TMA_STOREES22_NS5_17SM90_U16x8_STSM_TENS5_9Copy_AtomIJNS5_17SM90_U32x4_STSM_NES1Q_EEEvEEEvvEEEEvNT_6ParamsE)
	.align		4
        /*000c*/ 	.word	index@(__assertfail)
	.align		4
        /*0010*/ 	.word	0x00000000
	.align		4
        /*0014*/ 	.word	0xfffffffe
	.align		4
        /*0018*/ 	.word	0x00000000
	.align		4
        /*001c*/ 	.word	0xfffffffd
	.align		4
        /*0020*/ 	.word	0x00000000
	.align		4
        /*0024*/ 	.word	0xfffffffc


//--------------------- .nv.constant4             --------------------------
	.section	.nv.constant4,"a",@progbits
	.align	8
	.align		8
.nv.constant4:
        /*0000*/ 	.dword	__assertfail
	.align		8
        /*0008*/ 	.dword	__unnamed_1
	.align		8
        /*0010*/ 	.dword	_ZN39_INTERNAL_d07d83d7_4_k_cu_ec7b731b_27174cuda3std3__45__cpo5beginE
	.align		8
        /*0018*/ 	.dword	_ZN39_INTERNAL_d07d83d7_4_k_cu_ec7b731b_27174cuda3std3__45__cpo3endE
	.align		8
        /*0020*/ 	.dword	_ZN39_INTERNAL_d07d83d7_4_k_cu_ec7b731b_27174cuda3std3__45__cpo6cbeginE
	.align		8
        /*0028*/ 	.dword	_ZN39_INTERNAL_d07d83d7_4_k_cu_ec7b731b_27174cuda3std3__45__cpo4cendE
	.align		8
        /*0030*/ 	.dword	_ZN39_INTERNAL_d07d83d7_4_k_cu_ec7b731b_27174cuda3std3__441_GLOBAL__N__d07d83d7_4_k_cu_ec7b731b_27176ignoreE
	.align		8
        /*0038*/ 	.dword	_ZN39_INTERNAL_d07d83d7_4_k_cu_ec7b731b_27174cuda3std3__419piecewise_constructE
	.align		8
        /*0040*/ 	.dword	_ZN39_INTERNAL_d07d83d7_4_k_cu_ec7b731b_27174cuda3std3__48in_placeE
	.align		8
        /*0048*/ 	.dword	_ZN39_INTERNAL_d07d83d7_4_k_cu_ec7b731b_27174cuda3std6ranges3__45__cpo4swapE
	.align		8
        /*0050*/ 	.dword	_ZN39_INTERNAL_d07d83d7_4_k_cu_ec7b731b_27174cuda3std6ranges3__45__cpo9iter_moveE
	.align		8
        /*0058*/ 	.dword	_ZN39_INTERNAL_d07d83d7_4_k_cu_ec7b731b_27174cute7productE
	.align		8
        /*0060*/ 	.dword	_ZN39_INTERNAL_d07d83d7_4_k_cu_ec7b731b_27174cute1_E
	.align		8
        /*0068*/ 	.dword	$str$24
	.align		8
        /*0070*/ 	.dword	$str$25


//--------------------- .text._ZN7cutlass13device_kernelINS_4gemm6kernel13GemmUniversalINS1_17GroupProblemShapeIN4cute5tupleIJiiiEEEEENS1_10collective13CollectiveMmaINS1_39MainloopSm90ArrayTmaGmmaWarpSpecializedILi2ENS6_IJNS5_1CILi1EEESD_SD_EEENS1_43KernelPtrArrayTmaWarpSpecializedCooperativeEEENS6_IJNSC_ILi128EEENSC_ILi256EEESH_EEENS_10bfloat16_tEPNS6_IJlSD_NSC_ILi0EEEEEESK_SN_NS5_8TiledMMAINS5_8MMA_AtomIJNS5_4SM904GMMA28MMA_64x256x16_F32BF16BF16_SSILNSR_5MajorE0ELST_0ELNSR_7ScaleInE1ELSU_1EEEEEENS5_6LayoutINS6_IJNSC_ILi2EEESD_SD_EEENS6_IJSD_SL_SL_EEEEENS6_IJNS5_10UnderscoreES12_S12_EEEEENS5_13SM90_TMA_LOADENS5_14ComposedLayoutINS5_7SwizzleILi3ELi4ELi3EEENS5_18smem_ptr_flag_bitsILi16EEENSX_INS6_IJNSC_ILi8EEENSC_ILi64EEEEEENS6_IJS1C_SD_EEEEEEEvNS5_8identityES15_S1G_vS1H_EENS_8epilogue10collective18CollectiveEpilogueINS1J_30Sm90PtrArrayTmaWarpSpecializedILi4ELi2ELi16ELb1ELb0ELi2EEEJSJ_NS6_IJSH_NSC_ILi32EEEEEENS_6half_tEPNS6_IJSD_lSL_EEES1Q_S1S_NS1J_6fusion15FusionCallbacksIS1N_NS1T_17LinearCombinationIS1Q_fS1Q_fLNS_15FloatRoundStyleE2EEESJ_S1P_JEEES15_NS16_IS18_S1A_NSX_INS6_IJS1C_S1B_EEENS6_IJSD_S1C_EEEEEEENS5_17SM75_U16x8_LDSM_TENS5_14SM90_TMA_STOREES22_NS5_17SM90_U16x8_STSM_TENS5_9Copy_AtomIJNS5_17SM90_U32x4_STSM_NES1Q_EEEvEEEvvEEEEvNT_6ParamsE --------------------------
	.section	.text._ZN7cutlass13device_kernelINS_4gemm6kernel13GemmUniversalINS1_17GroupProblemShapeIN4cute5tupleIJiiiEEEEENS1_10collective13CollectiveMmaINS1_39MainloopSm90ArrayTmaGmmaWarpSpecializedILi2ENS6_IJNS5_1CILi1EEESD_SD_EEENS1_43KernelPtrArrayTmaWarpSpecializedCooperativeEEENS6_IJNSC_ILi128EEENSC_ILi256EEESH_EEENS_10bfloat16_tEPNS6_IJlSD_NSC_ILi0EEEEEESK_SN_NS5_8TiledMMAINS5_8MMA_AtomIJNS5_4SM904GMMA28MMA_64x256x16_F32BF16BF16_SSILNSR_5MajorE0ELST_0ELNSR_7ScaleInE1ELSU_1EEEEEENS5_6LayoutINS6_IJNSC_ILi2EEESD_SD_EEENS6_IJSD_SL_SL_EEEEENS6_IJNS5_10UnderscoreES12_S12_EEEEENS5_13SM90_TMA_LOADENS5_14ComposedLayoutINS5_7SwizzleILi3ELi4ELi3EEENS5_18smem_ptr_flag_bitsILi16EEENSX_INS6_IJNSC_ILi8EEENSC_ILi64EEEEEENS6_IJS1C_SD_EEEEEEEvNS5_8identityES15_S1G_vS1H_EENS_8epilogue10collective18CollectiveEpilogueINS1J_30Sm90PtrArrayTmaWarpSpecializedILi4ELi2ELi16ELb1ELb0ELi2EEEJSJ_NS6_IJSH_NSC_ILi32EEEEEENS_6half_tEPNS6_IJSD_lSL_EEES1Q_S1S_NS1J_6fusion15FusionCallbacksIS1N_NS1T_17LinearCombinationIS1Q_fS1Q_fLNS_15FloatRoundStyleE2EEESJ_S1P_JEEES15_NS16_IS18_S1A_NSX_INS6_IJS1C_S1B_EEENS6_IJSD_S1C_EEEEEEENS5_17SM75_U16x8_LDSM_TENS5_14SM90_TMA_STOREES22_NS5_17SM90_U16x8_STSM_TENS5_9Copy_AtomIJNS5_17SM90_U32x4_STSM_NES1Q_EEEvEEEvvEEEEvNT_6ParamsE,"ax",@progbits
	.align	128
.text._ZN7cutlass13device_kernelINS_4gemm6kernel13GemmUniversalINS1_17GroupProblemShapeIN4cute5tupleIJiiiEEEEENS1_10collective13CollectiveMmaINS1_39MainloopSm90ArrayTmaGmmaWarpSpecializedILi2ENS6_IJNS5_1CILi1EEESD_SD_EEENS1_43KernelPtrArrayTmaWarpSpecializedCooperativeEEENS6_IJNSC_ILi128EEENSC_ILi256EEESH_EEENS_10bfloat16_tEPNS6_IJlSD_NSC_ILi0EEEEEESK_SN_NS5_8TiledMMAINS5_8MMA_AtomIJNS5_4SM904GMMA28MMA_64x256x16_F32BF16BF16_SSILNSR_5MajorE0ELST_0ELNSR_7ScaleInE1ELSU_1EEEEEENS5_6LayoutINS6_IJNSC_ILi2EEESD_SD_EEENS6_IJSD_SL_SL_EEEEENS6_IJNS5_10UnderscoreES12_S12_EEEEENS5_13SM90_TMA_LOADENS5_14ComposedLayoutINS5_7SwizzleILi3ELi4ELi3EEENS5_18smem_ptr_flag_bitsILi16EEENSX_INS6_IJNSC_ILi8EEENSC_ILi64EEEEEENS6_IJS1C_SD_EEEEEEEvNS5_8identityES15_S1G_vS1H_EENS_8epilogue10collective18CollectiveEpilogueINS1J_30Sm90PtrArrayTmaWarpSpecializedILi4ELi2ELi16ELb1ELb0ELi2EEEJSJ_NS6_IJSH_NSC_ILi32EEEEEENS_6half_tEPNS6_IJSD_lSL_EEES1Q_S1S_NS1J_6fusion15FusionCallbacksIS1N_NS1T_17LinearCombinationIS1Q_fS1Q_fLNS_15FloatRoundStyleE2EEESJ_S1P_JEEES15_NS16_IS18_S1A_NSX_INS6_IJS1C_S1B_EEENS6_IJSD_S1C_EEEEEEENS5_17SM75_U16x8_LDSM_TENS5_14SM90_TMA_STOREES22_NS5_17SM90_U16x8_STSM_TENS5_9Copy_AtomIJNS5_17SM90_U32x4_STSM_NES1Q_EEEvEEEvvEEEEvNT_6ParamsE:
        .type           _ZN7cutlass13device_kernelINS_4gemm6kernel13GemmUniversalINS1_17GroupProblemShapeIN4cute5tupleIJiiiEEEEENS1_10collective13CollectiveMmaINS1_39MainloopSm90ArrayTmaGmmaWarpSpecializedILi2ENS6_IJNS5_1CILi1EEESD_SD_EEENS1_43KernelPtrArrayTmaWarpSpecializedCooperativeEEENS6_IJNSC_ILi128EEENSC_ILi256EEESH_EEENS_10bfloat16_tEPNS6_IJlSD_NSC_ILi0EEEEEESK_SN_NS5_8TiledMMAINS5_8MMA_AtomIJNS5_4SM904GMMA28MMA_64x256x16_F32BF16BF16_SSILNSR_5MajorE0ELST_0ELNSR_7ScaleInE1ELSU_1EEEEEENS5_6LayoutINS6_IJNSC_ILi2EEESD_SD_EEENS6_IJSD_SL_SL_EEEEENS6_IJNS5_10UnderscoreES12_S12_EEEEENS5_13SM90_TMA_LOADENS5_14ComposedLayoutINS5_7SwizzleILi3ELi4ELi3EEENS5_18smem_ptr_flag_bitsILi16EEENSX_INS6_IJNSC_ILi8EEENSC_ILi64EEEEEENS6_IJS1C_SD_EEEEEEEvNS5_8identityES15_S1G_vS1H_EENS_8epilogue10collective18CollectiveEpilogueINS1J_30Sm90PtrArrayTmaWarpSpecializedILi4ELi2ELi16ELb1ELb0ELi2EEEJSJ_NS6_IJSH_NSC_ILi32EEEEEENS_6half_tEPNS6_IJSD_lSL_EEES1Q_S1S_NS1J_6fusion15FusionCallbacksIS1N_NS1T_17LinearCombinationIS1Q_fS1Q_fLNS_15FloatRoundStyleE2EEESJ_S1P_JEEES15_NS16_IS18_S1A_NSX_INS6_IJS1C_S1B_EEENS6_IJSD_S1C_EEEEEEENS5_17SM75_U16x8_LDSM_TENS5_14SM90_TMA_STOREES22_NS5_17SM90_U16x8_STSM_TENS5_9Copy_AtomIJNS5_17SM90_U32x4_STSM_NES1Q_EEEvEEEvvEEEEvNT_6ParamsE,@function
        .size           _ZN7cutlass13device_kernelINS_4gemm6kernel13GemmUniversalINS1_17GroupProblemShapeIN4cute5tupleIJiiiEEEEENS1_10collective13CollectiveMmaINS1_39MainloopSm90ArrayTmaGmmaWarpSpecializedILi2ENS6_IJNS5_1CILi1EEESD_SD_EEENS1_43KernelPtrArrayTmaWarpSpecializedCooperativeEEENS6_IJNSC_ILi128EEENSC_ILi256EEESH_EEENS_10bfloat16_tEPNS6_IJlSD_NSC_ILi0EEEEEESK_SN_NS5_8TiledMMAINS5_8MMA_AtomIJNS5_4SM904GMMA28MMA_64x256x16_F32BF16BF16_SSILNSR_5MajorE0ELST_0ELNSR_7ScaleInE1ELSU_1EEEEEENS5_6LayoutINS6_IJNSC_ILi2EEESD_SD_EEENS6_IJSD_SL_SL_EEEEENS6_IJNS5_10UnderscoreES12_S12_EEEEENS5_13SM90_TMA_LOADENS5_14ComposedLayoutINS5_7SwizzleILi3ELi4ELi3EEENS5_18smem_ptr_flag_bitsILi16EEENSX_INS6_IJNSC_ILi8EEENSC_ILi64EEEEEENS6_IJS1C_SD_EEEEEEEvNS5_8identityES15_S1G_vS1H_EENS_8epilogue10collective18CollectiveEpilogueINS1J_30Sm90PtrArrayTmaWarpSpecializedILi4ELi2ELi16ELb1ELb0ELi2EEEJSJ_NS6_IJSH_NSC_ILi32EEEEEENS_6half_tEPNS6_IJSD_lSL_EEES1Q_S1S_NS1J_6fusion15FusionCallbacksIS1N_NS1T_17LinearCombinationIS1Q_fS1Q_fLNS_15FloatRoundStyleE2EEESJ_S1P_JEEES15_NS16_IS18_S1A_NSX_INS6_IJS1C_S1B_EEENS6_IJSD_S1C_EEEEEEENS5_17SM75_U16x8_LDSM_TENS5_14SM90_TMA_STOREES22_NS5_17SM90_U16x8_STSM_TENS5_9Copy_AtomIJNS5_17SM90_U32x4_STSM_NES1Q_EEEvEEEvvEEEEvNT_6ParamsE,(.L_x_311 - _ZN7cutlass13device_kernelINS_4gemm6kernel13GemmUniversalINS1_17GroupProblemShapeIN4cute5tupleIJiiiEEEEENS1_10collective13CollectiveMmaINS1_39MainloopSm90ArrayTmaGmmaWarpSpecializedILi2ENS6_IJNS5_1CILi1EEESD_SD_EEENS1_43KernelPtrArrayTmaWarpSpecializedCooperativeEEENS6_IJNSC_ILi128EEENSC_ILi256EEESH_EEENS_10bfloat16_tEPNS6_IJlSD_NSC_ILi0EEEEEESK_SN_NS5_8TiledMMAINS5_8MMA_AtomIJNS5_4SM904GMMA28MMA_64x256x16_F32BF16BF16_SSILNSR_5MajorE0ELST_0ELNSR_7ScaleInE1ELSU_1EEEEEENS5_6LayoutINS6_IJNSC_ILi2EEESD_SD_EEENS6_IJSD_SL_SL_EEEEENS6_IJNS5_10UnderscoreES12_S12_EEEEENS5_13SM90_TMA_LOADENS5_14ComposedLayoutINS5_7SwizzleILi3ELi4ELi3EEENS5_18smem_ptr_flag_bitsILi16EEENSX_INS6_IJNSC_ILi8EEENSC_ILi64EEEEEENS6_IJS1C_SD_EEEEEEEvNS5_8identityES15_S1G_vS1H_EENS_8epilogue10collective18CollectiveEpilogueINS1J_30Sm90PtrArrayTmaWarpSpecializedILi4ELi2ELi16ELb1ELb0ELi2EEEJSJ_NS6_IJSH_NSC_ILi32EEEEEENS_6half_tEPNS6_IJSD_lSL_EEES1Q_S1S_NS1J_6fusion15FusionCallbacksIS1N_NS1T_17LinearCombinationIS1Q_fS1Q_fLNS_15FloatRoundStyleE2EEESJ_S1P_JEEES15_NS16_IS18_S1A_NSX_INS6_IJS1C_S1B_EEENS6_IJSD_S1C_EEEEEEENS5_17SM75_U16x8_LDSM_TENS5_14SM90_TMA_STOREES22_NS5_17SM90_U16x8_STSM_TENS5_9Copy_AtomIJNS5_17SM90_U32x4_STSM_NES1Q_EEEvEEEvvEEEEvNT_6ParamsE)
        .other          _ZN7cutlass13device_kernelINS_4gemm6kernel13GemmUniversalINS1_17GroupProblemShapeIN4cute5tupleIJiiiEEEEENS1_10collective13CollectiveMmaINS1_39MainloopSm90ArrayTmaGmmaWarpSpecializedILi2ENS6_IJNS5_1CILi1EEESD_SD_EEENS1_43KernelPtrArrayTmaWarpSpecializedCooperativeEEENS6_IJNSC_ILi128EEENSC_ILi256EEESH_EEENS_10bfloat16_tEPNS6_IJlSD_NSC_ILi0EEEEEESK_SN_NS5_8TiledMMAINS5_8MMA_AtomIJNS5_4SM904GMMA28MMA_64x256x16_F32BF16BF16_SSILNSR_5MajorE0ELST_0ELNSR_7ScaleInE1ELSU_1EEEEEENS5_6LayoutINS6_IJNSC_ILi2EEESD_SD_EEENS6_IJSD_SL_SL_EEEEENS6_IJNS5_10UnderscoreES12_S12_EEEEENS5_13SM90_TMA_LOADENS5_14ComposedLayoutINS5_7SwizzleILi3ELi4ELi3EEENS5_18smem_ptr_flag_bitsILi16EEENSX_INS6_IJNSC_ILi8EEENSC_ILi64EEEEEENS6_IJS1C_SD_EEEEEEEvNS5_8identityES15_S1G_vS1H_EENS_8epilogue10collective18CollectiveEpilogueINS1J_30Sm90PtrArrayTmaWarpSpecializedILi4ELi2ELi16ELb1ELb0ELi2EEEJSJ_NS6_IJSH_NSC_ILi32EEEEEENS_6half_tEPNS6_IJSD_lSL_EEES1Q_S1S_NS1J_6fusion15FusionCallbacksIS1N_NS1T_17LinearCombinationIS1Q_fS1Q_fLNS_15FloatRoundStyleE2EEESJ_S1P_JEEES15_NS16_IS18_S1A_NSX_INS6_IJS1C_S1B_EEENS6_IJSD_S1C_EEEEEEENS5_17SM75_U16x8_LDSM_TENS5_14SM90_TMA_STOREES22_NS5_17SM90_U16x8_STSM_TENS5_9Copy_AtomIJNS5_17SM90_U32x4_STSM_NES1Q_EEEvEEEvvEEEEvNT_6ParamsE,@"STO_CUDA_ENTRY STV_DEFAULT"
_ZN7cutlass13device_kernelINS_4gemm6kernel13GemmUniversalINS1_17GroupProblemShapeIN4cute5tupleIJiiiEEEEENS1_10collective13CollectiveMmaINS1_39MainloopSm90ArrayTmaGmmaWarpSpecializedILi2ENS6_IJNS5_1CILi1EEESD_SD_EEENS1_43KernelPtrArrayTmaWarpSpecializedCooperativeEEENS6_IJNSC_ILi128EEENSC_ILi256EEESH_EEENS_10bfloat16_tEPNS6_IJlSD_NSC_ILi0EEEEEESK_SN_NS5_8TiledMMAINS5_8MMA_AtomIJNS5_4SM904GMMA28MMA_64x256x16_F32BF16BF16_SSILNSR_5MajorE0ELST_0ELNSR_7ScaleInE1ELSU_1EEEEEENS5_6LayoutINS6_IJNSC_ILi2EEESD_SD_EEENS6_IJSD_SL_SL_EEEEENS6_IJNS5_10UnderscoreES12_S12_EEEEENS5_13SM90_TMA_LOADENS5_14ComposedLayoutINS5_7SwizzleILi3ELi4ELi3EEENS5_18smem_ptr_flag_bitsILi16EEENSX_INS6_IJNSC_ILi8EEENSC_ILi64EEEEEENS6_IJS1C_SD_EEEEEEEvNS5_8identityES15_S1G_vS1H_EENS_8epilogue10collective18CollectiveEpilogueINS1J_30Sm90PtrArrayTmaWarpSpecializedILi4ELi2ELi16ELb1ELb0ELi2EEEJSJ_NS6_IJSH_NSC_ILi32EEEEEENS_6half_tEPNS6_IJSD_lSL_EEES1Q_S1S_NS1J_6fusion15FusionCallbacksIS1N_NS1T_17LinearCombinationIS1Q_fS1Q_fLNS_15FloatRoundStyleE2EEESJ_S1P_JEEES15_NS16_IS18_S1A_NSX_INS6_IJS1C_S1B_EEENS6_IJSD_S1C_EEEEEEENS5_17SM75_U16x8_LDSM_TENS5_14SM90_TMA_STOREES22_NS5_17SM90_U16x8_STSM_TENS5_9Copy_AtomIJNS5_17SM90_U32x4_STSM_NES1Q_EEEvEEEvvEEEEvNT_6ParamsE:
[----:B------:R-:W1:Y:S08]  /*0000*/  LDC R1, c[0x0][0x28] ;  /* 0x00000a00ff017b82 */ /* 0x000e700000000800 */
[----:B------:R-:W2:Y:S01]  /*0010*/  LDC.64 R6, c[0x0][0x918] ;  /* 0x00024600ff067b82 */ /* 0x000ea20000000a00 */
[----:B------:R-:W-:Y:S01]  /*0020*/  ULDC.64 UR58, c[0x0][0x208] ;  /* 0x00008200003a7ab9 */ /* 0x000fe20000000a00 */
[----:B------:R-:W3:Y:S01]  /*0030*/  S2R R33, SR_TID.X ;  /* 0x0000000000217919 */ /* 0x000ee20000002100 */
[----:B------:R-:W-:Y:S01]  /*0040*/  ULDC UR4, c[0x0][0x910] ;  /* 0x0002440000047ab9 */ /* 0x000fe20000000800 */
[----:B------:R-:W-:Y:S01]  /*0050*/  ULDC.64 UR20, c[0x0][0x8d0] ;  /* 0x0002340000147ab9 */ /* 0x000fe20000000a00 */
[----:B------:R-:W-:Y:S01]  /*0060*/  ULDC.64 UR14, c[0x0][0x8c8] ;  /* 0x00023200000e7ab9 */ /* 0x000fe20000000a00 */
[----:B------:R-:W-:Y:S01]  /*0070*/  ULDC UR5, c[0x0][0x908] ;  /* 0x0002420000057ab9 */ /* 0x000fe20000000800 */
[----:B------:R-:W-:Y:S01]  /*0080*/  CS2R R8, SRZ ;  /* 0x0000000000087805 */ /* 0x000fe2000001ff00 */
[----:B------:R-:W-:Y:S01]  /*0090*/  S2UR UR40, SR_CTAID.X ;  /* 0x00000000002879c3 */ /* 0x000fe20000002500 */
[----:B------:R-:W-:Y:S01]  /*00a0*/  ULDC.64 UR22, c[0x0][0x8e8] ;  /* 0x00023a0000167ab9 */ /* 0x000fe20000000a00 */
[----:B------:R-:W-:Y:S01]  /*00b0*/  ULDC.64 UR16, c[0x0][0x8e0] ;  /* 0x0002380000107ab9 */ /* 0x000fe20000000a00 */
[----:B--2---:R-:W2:Y:S01]  /*00c0*/  LDG.E R2, desc[UR58][R6.64] ;  /* 0x0000003a06027981 */ /* 0x004ea2000c1e1900 */
[----:B------:R-:W-:-:S03]  /*00d0*/  IMAD.U32 R3, RZ, RZ, UR4 ;  /* 0x00000004ff037e24 */ /* 0x000fc6000f8e00ff */
[----:B------:R-:W4:Y:S01]  /*00e0*/  LDG.E R0, desc[UR58][R6.64+0x4] ;  /* 0x0000043a06007981 */ /* 0x000f22000c1e1900 */
[----:B---3--:R-:W-:-:S04]  /*00f0*/  LOP3.LUT R34, R33, 0x1f, RZ, 0xc0, !PT ;  /* 0x0000001f21227812 */ /* 0x008fc800078ec0ff */
[----:B------:R-:W-:Y:S01]  /*0100*/  ISETP.GE.AND P0, PT, R34, R3, PT ;  /* 0x000000032200720c */ /* 0x000fe20003f06270 */
[----:B------:R-:W3:Y:S01]  /*0110*/  S2UR UR4, SR_CTAID.Y ;  /* 0x00000000000479c3 */ /* 0x000ee20000002600 */
[----:B------:R-:W-:-:S04]  /*0120*/  UISETP.NE.U32.AND UP0, UPT, UR20, URZ, UPT ;  /* 0x0000003f1400728c */ /* 0x000fc8000bf05070 */
[----:B------:R-:W-:-:S07]  /*0130*/  UISETP.NE.AND.EX UP0, UPT, UR21, URZ, UPT, UP0 ;  /* 0x0000003f1500728c */ /* 0x000fce000bf05300 */
[----:B------:R-:W1:Y:S01]  /*0140*/  @!P0 LDC.64 R4, c[0x0][0x918] ;  /* 0x00024600ff048b82 */ /* 0x000e620000000a00 */
[----:B------:R-:W-:-:S03]  /*0150*/  UISETP.NE.AND UP3, UPT, UR5, 0x1, UPT ;  /* 0x000000010500788c */ /* 0x000fc6000bf65270 */
[----:B------:R-:W-:-:S08]  /*0160*/  @UP0 ULDC UR8, c[0x0][0x8dc] ;  /* 0x0002370000080ab9 */ /* 0x000fd00000000800 */
[----:B------:R-:W-:Y:S01]  /*0170*/  @UP3 ULDC UR12, c[0x0][0x10] ;  /* 0x00000400000c3ab9 */ /* 0x000fe20000000800 */
[----:B------:R-:W-:Y:S02]  /*0180*/  @UP3 UMOV UR5, URZ ;  /* 0x0000003f00053c82 */ /* 0x000fe40008000000 */
[----:B---3--:R-:W-:Y:S01]  /*0190*/  @UP3 UIMAD.WIDE.U32 UR12, UR40, UR12, UR4 ;  /* 0x0000000c280c32a5 */ /* 0x008fe2000f8e0004 */
[----:B------:R-:W-:Y:S01]  /*01a0*/  @UP3 UMOV UR9, URZ ;  /* 0x0000003f00093c82 */ /* 0x000fe20008000000 */
[----:B-1----:R-:W-:Y:S02]  /*01b0*/  @!P0 IMAD.WIDE.U32 R4, R34, 0xc, R4 ;  /* 0x0000000c22048825 */ /* 0x002fe400078e0004 */
[----:B------:R-:W-:-:S03]  /*01c0*/  @UP3 UIADD3 UR9, UR13, UR9, URZ ;  /* 0x000000090d093290 */ /* 0x000fc6000fffe03f */
[----:B------:R-:W-:Y:S01]  /*01d0*/  @UP3 UMOV UR10, UR12 ;  /* 0x0000000c000a3c82 */ /* 0x000fe20008000000 */
[----:B------:R1:W5:Y:S04]  /*01e0*/  @!P0 LDG.E R8, desc[UR58][R4.64] ;  /* 0x0000003a04088981 */ /* 0x000368000c1e1900 */
[----:B------:R1:W5:Y:S01]  /*01f0*/  @!P0 LDG.E R9, desc[UR58][R4.64+0x4] ;  /* 0x0000043a04098981 */ /* 0x000362000c1e1900 */
[----:B------:R-:W-:Y:S01]  /*0200*/  ISETP.NE.U32.AND P0, PT, RZ, UR22, PT ;  /* 0x00000016ff007c0c */ /* 0x000fe2000bf05070 */
[----:B------:R-:W-:Y:S01]  /*0210*/  @!UP3 ULDC UR5, c[0x0][0xc] ;  /* 0x000003000005bab9 */ /* 0x000fe20000000800 */
[----:B------:R-:W-:Y:S02]  /*0220*/  UMOV UR41, URZ ;  /* 0x0000003f00297c82 */ /* 0x000fe40008000000 */
[----:B------:R-:W-:Y:S01]  /*0230*/  ISETP.NE.AND.EX P0, PT, RZ, UR23, PT, P0 ;  /* 0x00000017ff007c0c */ /* 0x000fe2000bf05300 */
[----:B------:R-:W-:-:S07]  /*0240*/  @!UP3 UIMAD.WIDE.U32 UR4, UR5, UR4, UR40 ;  /* 0x000000040504b2a5 */ /* 0x000fce000f8e0028 */
[----:B------:R-:W-:Y:S01]  /*0250*/  @!UP3 UMOV UR9, UR5 ;  /* 0x000000050009bc82 */ /* 0x000fe20008000000 */
[----:B------:R-:W-:Y:S01]  /*0260*/  @!UP3 UMOV UR10, UR4 ;  /* 0x00000004000abc82 */ /* 0x000fe20008000000 */
[----:B--2---:R-:W-:-:S13]  /*0270*/  R2UR UR11, R2 ;  /* 0x00000000020b72ca */ /* 0x004fda00000e0000 */
[----:B------:R-:W-:-:S04]  /*0280*/  UIADD3 UR6, UP1, UR11, UR14, URZ ;  /* 0x0000000e0b067290 */ /* 0x000fc8000ff3e03f */
[----:B------:R-:W-:Y:S02]  /*0290*/  ULEA.HI.X.SX32 UR11, UR11, UR15, 0x1, UP1 ;  /* 0x0000000f0b0b7291 */ /* 0x000fe400088f0e3f */
[----:B------:R-:W-:Y:S01]  /*02a0*/  UIADD3 UR6, UP1, UR6, -0x1, URZ ;  /* 0xffffffff06067890 */ /* 0x000fe2000ff3e03f */
[----:B----4-:R-:W-:-:S03]  /*02b0*/  R2UR UR24, R0 ;  /* 0x00000000001872ca */ /* 0x010fc600000e0000 */
[----:B------:R-:W-:Y:S02]  /*02c0*/  UIADD3.X UR11, UR11, -0x1, URZ, UP1, !UPT ;  /* 0xffffffff0b0b7890 */ /* 0x000fe40008ffe43f */
[----:B------:R-:W-:-:S04]  /*02d0*/  @UP0 UIADD3 UR8, UP1, UR6, UR8, URZ ;  /* 0x0000000806080290 */ /* 0x000fc8000ff3e03f */
[----:B------:R-:W-:-:S04]  /*02e0*/  @UP0 UIADD3.X UR26, URZ, UR11, URZ, UP1, !UPT ;  /* 0x0000000b3f1a0290 */ /* 0x000fc80008ffe43f */
[----:B------:R-:W-:Y:S02]  /*02f0*/  @UP0 UIMAD.WIDE.U32 UR18, UR26, UR20, URZ ;  /* 0x000000141a1202a5 */ /* 0x000fe4000f8e003f */
[----:B------:R-:W-:Y:S02]  /*0300*/  @UP0 UIMAD.WIDE.U32 UR12, UR8, UR20, URZ ;  /* 0x00000014080c02a5 */ /* 0x000fe4000f8e003f */
[----:B------:R-:W-:Y:S02]  /*0310*/  @UP0 UIMAD.WIDE.U32 UR18, UP1, UR8, UR21, UR18 ;  /* 0x00000015081202a5 */ /* 0x000fe4000f820012 */
[----:B------:R-:W-:Y:S02]  /*0320*/  UIADD3 UR7, UP2, UR24, UR16, URZ ;  /* 0x0000001018077290 */ /* 0x000fe4000ff5e03f */
[----:B------:R-:W-:Y:S02]  /*0330*/  @UP0 UIADD3.X UR25, URZ, URZ, URZ, UP1, !UPT ;  /* 0x0000003f3f190290 */ /* 0x000fe40008ffe43f */
[----:B------:R-:W-:-:S02]  /*0340*/  @UP0 UIADD3 URZ, UP1, UR13, UR18, URZ ;  /* 0x000000120d3f0290 */ /* 0x000fc4000ff3e03f */
[----:B------:R-:W-:-:S03]  /*0350*/  ULEA.HI.X.SX32 UR8, UR24, UR17, 0x1, UP2 ;  /* 0x0000001118087291 */ /* 0x000fc600090f0e3f */
[----:B------:R-:W-:Y:S02]  /*0360*/  @UP0 UMOV UR24, UR19 ;  /* 0x0000001300180c82 */ /* 0x000fe40008000000 */
[----:B------:R-:W-:Y:S02]  /*0370*/  @UP0 UIMAD.WIDE.U32.X UR12, UR26, UR21, UR24, UP1 ;  /* 0x000000151a0c02a5 */ /* 0x000fe400088e0418 */
[----:B------:R-:W-:-:S04]  /*0380*/  UIADD3 UR19, UP1, UR7, -0x1, URZ ;  /* 0xffffffff07137890 */ /* 0x000fc8000ff3e03f */
[----:B------:R-:W-:Y:S01]  /*0390*/  UIADD3.X UR5, UR8, -0x1, URZ, UP1, !UPT ;  /* 0xffffffff08057890 */ /* 0x000fe20008ffe43f */
[----:B------:R-:W-:Y:S01]  /*03a0*/  @UP0 UMOV UR6, UR12 ;  /* 0x0000000c00060c82 */ /* 0x000fe20008000000 */
[----:B------:R-:W-:Y:S01]  /*03b0*/  @UP0 UMOV UR11, UR13 ;  /* 0x0000000d000b0c82 */ /* 0x000fe20008000000 */
[----:B-1----:R-:W-:Y:S09]  /*03c0*/  @!P0 BRA `(.L_x_0) ;  /* 0x00000000002c8947 */ /* 0x002ff20003800000 */
[----:B------:R-:W-:Y:S02]  /*03d0*/  ULDC UR7, c[0x0][0x8f4] ;  /* 0x00023d0000077ab9 */ /* 0x000fe40000000800 */
[----:B------:R-:W-:-:S04]  /*03e0*/  UIADD3 UR7, UP1, UR19, UR7, URZ ;  /* 0x0000000713077290 */ /* 0x000fc8000ff3e03f */
[----:B------:R-:W-:-:S04]  /*03f0*/  UIADD3.X UR8, URZ, UR5, URZ, UP1, !UPT ;  /* 0x000000053f087290 */ /* 0x000fc80008ffe43f */
[----:B------:R-:W-:-:S04]  /*0400*/  UIMAD.WIDE.U32 UR4, UR8, UR22, URZ ;  /* 0x00000016080472a5 */ /* 0x000fc8000f8e003f */
[----:B------:R-:W-:Y:S02]  /*0410*/  UIMAD.WIDE.U32 UR12, UP1, UR7, UR23, UR4 ;  /* 0x00000017070c72a5 */ /* 0x000fe4000f820004 */
[----:B------:R-:W-:Y:S02]  /*0420*/  UIMAD.WIDE.U32 UR4, UR7, UR22, URZ ;  /* 0x00000016070472a5 */ /* 0x000fe4000f8e003f */
[----:B------:R-:W-:Y:S02]  /*0430*/  UIADD3.X UR19, URZ, URZ, URZ, UP1, !UPT ;  /* 0x0000003f3f137290 */ /* 0x000fe40008ffe43f */
[----:B------:R-:W-:Y:S01]  /*0440*/  UIADD3 URZ, UP1, UR5, UR12, URZ ;  /* 0x0000000c053f7290 */ /* 0x000fe2000ff3e03f */
[----:B------:R-:W-:-:S03]  /*0450*/  UMOV UR18, UR13 ;  /* 0x0000000d00127c82 */ /* 0x000fc60008000000 */
[----:B------:R-:W-:-:S07]  /*0460*/  UIMAD.WIDE.U32.X UR4, UR8, UR23, UR18, UP1 ;  /* 0x00000017080472a5 */ /* 0x000fce00088e0412 */
[----:B------:R-:W-:-:S05]  /*0470*/  UMOV UR19, UR4 ;  /* 0x0000000400137c82 */ /* 0x000fca0008000000 */
.L_x_0:
[----:B------:R-:W-:Y:S01]  /*0480*/  ULDC UR8, c[0x0][0x934] ;  /* 0x00024d0000087ab9 */ /* 0x000fe20000000800 */
[----:B------:R-:W-:Y:S01]  /*0490*/  ULDC UR7, c[0x0][0x904] ;  /* 0x0002410000077ab9 */ /* 0x000fe20000000800 */
[----:B------:R-:W-:Y:S01]  /*04a0*/  ULDC UR4, c[0x0][0x938] ;  /* 0x00024e0000047ab9 */ /* 0x000fe20000000800 */
[----:B------:R-:W-:Y:S01]  /*04b0*/  USHF.L.U32 UR8, UR8, UR7, URZ ;  /* 0x0000000708087299 */ /* 0x000fe2000800063f */
[----:B------:R-:W-:Y:S01]  /*04c0*/  SHF.R.U32.HI R13, RZ, 0x5, R33 ;  /* 0x00000005ff0d7819 */ /* 0x000fe20000011621 */
[----:B------:R-:W-:Y:S01]  /*04d0*/  USHF.L.U32 UR7, UR4, UR7, URZ ;  /* 0x0000000704077299 */ /* 0x000fe2000800063f */
[----:B------:R-:W-:Y:S01]  /*04e0*/  ULDC UR18, c[0x0][0x8d8] ;  /* 0x0002360000127ab9 */ /* 0x000fe20000000800 */
[----:B------:R-:W-:Y:S02]  /*04f0*/  ULDC UR28, c[0x0][0x8f0] ;  /* 0x00023c00001c7ab9 */ /* 0x000fe40000000800 */
[----:B------:R-:W-:Y:S01]  /*0500*/  IMAD.U32 R10, RZ, RZ, UR8 ;  /* 0x00000008ff0a7e24 */ /* 0x000fe2000f8e00ff */
[----:B------:R-:W-:Y:S01]  /*0510*/  USHF.R.U64 UR11, UR6, UR18, UR11 ;  /* 0x00000012060b7299 */ /* 0x000fe2000800120b */
[----:B------:R-:W-:Y:S01]  /*0520*/  IMAD.U32 R11, RZ, RZ, UR7 ;  /* 0x00000007ff0b7e24 */ /* 0x000fe2000f8e00ff */
[----:B------:R-:W-:-:S02]  /*0530*/  USHF.R.U64 UR6, UR19, UR28, UR5 ;  /* 0x0000001c13067299 */ /* 0x000fc40008001205 */
[----:B------:R-:W-:Y:S01]  /*0540*/  IABS R0, R10 ;  /* 0x0000000a00007213 */ /* 0x000fe20000000000 */
[----:B------:R-:W-:Y:S01]  /*0550*/  UIADD3 UR11, UR11, -0x1, UR8 ;  /* 0xffffffff0b0b7890 */ /* 0x000fe2000fffe008 */
[----:B------:R-:W-:Y:S01]  /*0560*/  IABS R2, R11 ;  /* 0x0000000b00027213 */ /* 0x000fe20000000000 */
[----:B------:R-:W-:Y:S01]  /*0570*/  UIADD3 UR6, UR6, -0x1, UR7 ;  /* 0xffffffff06067890 */ /* 0x000fe2000fffe007 */
[----:B------:R-:W-:Y:S01]  /*0580*/  R2UR UR27, R0 ;  /* 0x00000000001b72ca */ /* 0x000fe200000e0000 */
[----:B------:R-:W-:Y:S01]  /*0590*/  UMOV UR4, URZ ;  /* 0x0000003f00047c82 */ /* 0x000fe20008000000 */
[----:B------:R-:W-:Y:S01]  /*05a0*/  UISETP.GE.AND UP5, UPT, UR11, URZ, UPT ;  /* 0x0000003f0b00728c */ /* 0x000fe2000bfa6270 */
[----:B------:R-:W-:Y:S01]  /*05b0*/  IMAD.MOV.U32 R0, RZ, RZ, R2 ;  /* 0x000000ffff007224 */ /* 0x000fe200078e0002 */
[----:B------:R-:W-:Y:S01]  /*05c0*/  UISETP.NE.AND UP4, UPT, UR8, URZ, UPT ;  /* 0x0000003f0800728c */ /* 0x000fe2000bf85270 */
[----:B------:R-:W-:-:S03]  /*05d0*/  UMOV UR54, 0x1 ;  /* 0x0000000100367882 */ /* 0x000fc60000000000 */
[----:B------:R-:W-:-:S05]  /*05e0*/  R2UR UR26, R0 ;  /* 0x00000000001a72ca */ /* 0x000fca00000e0000 */
[----:B------:R-:W1:Y:S08]  /*05f0*/  I2F.RP R0, UR27 ;  /* 0x0000001b00007d06 */ /* 0x000e700008209400 */
[----:B------:R-:W2:Y:S08]  /*0600*/  I2F.RP R4, UR26 ;  /* 0x0000001a00047d06 */ /* 0x000eb00008209400 */
[----:B-1----:R-:W1:Y:S08]  /*0610*/  MUFU.RCP R0, R0 ;  /* 0x0000000000007308 */ /* 0x002e700000001000 */
[----:B--2---:R-:W2:Y:S01]  /*0620*/  MUFU.RCP R4, R4 ;  /* 0x0000000400047308 */ /* 0x004ea20000001000 */
[----:B-1----:R-:W-:-:S02]  /*0630*/  VIADD R2, R0, 0xffffffe ;  /* 0x0ffffffe00027836 */ /* 0x002fc40000000000 */
[----:B------:R-:W-:-:S05]  /*0640*/  IMAD.U32 R0, RZ, RZ, UR11 ;  /* 0x0000000bff007e24 */ /* 0x000fca000f8e00ff */
[----:B------:R-:W1:Y:S01]  /*0650*/  F2I.FTZ.U32.TRUNC.NTZ R2, R2 ;  /* 0x0000000200027305 */ /* 0x000e62000021f000 */
[----:B------:R-:W-:Y:S01]  /*0660*/  IABS R0, R0 ;  /* 0x0000000000007213 */ /* 0x000fe20000000000 */
[----:B--2---:R-:W-:Y:S01]  /*0670*/  VIADD R5, R4, 0xffffffe ;  /* 0x0ffffffe04057836 */ /* 0x004fe20000000000 */
[----:B------:R-:W-:Y:S02]  /*0680*/  IABS R4, R10 ;  /* 0x0000000a00047213 */ /* 0x000fe40000000000 */
[----:B------:R-:W-:-:S03]  /*0690*/  R2UR UR31, R0 ;  /* 0x00000000001f72ca */ /* 0x000fc600000e0000 */
[----:B------:R-:W2:Y:S01]  /*06a0*/  F2I.FTZ.U32.TRUNC.NTZ R5, R5 ;  /* 0x0000000500057305 */ /* 0x000ea2000021f000 */
[----:B------:R-:W-:Y:S01]  /*06b0*/  IMAD.MOV R4, RZ, RZ, -R4 ;  /* 0x000000ffff047224 */ /* 0x000fe200078e0a04 */
[----:B-1----:R-:W-:Y:S01]  /*06c0*/  R2UR UR5, R2 ;  /* 0x00000000020572ca */ /* 0x002fe200000e0000 */
[----:B------:R-:W-:Y:S01]  /*06d0*/  IMAD.U32 R2, RZ, RZ, UR6 ;  /* 0x00000006ff027e24 */ /* 0x000fe2000f8e00ff */
[----:B--2---:R-:W-:-:S04]  /*06e0*/  R2UR UR13, R5 ;  /* 0x00000000050d72ca */ /* 0x004fc800000e0000 */
[----:B------:R-:W-:Y:S01]  /*06f0*/  IABS R5, R2 ;  /* 0x0000000200057213 */ /* 0x000fe20000000000 */
[----:B------:R-:W-:Y:S01]  /*0700*/  IMAD.MOV.U32 R2, RZ, RZ, R4 ;  /* 0x000000ffff027224 */ /* 0x000fe200078e0004 */
[----:B------:R-:W-:-:S05]  /*0710*/  IABS R4, R11 ;  /* 0x0000000b00047213 */ /* 0x000fca0000000000 */
[----:B------:R-:W-:Y:S01]  /*0720*/  UIADD3 UR12, URZ, -UR5, URZ ;  /* 0x800000053f0c7290 */ /* 0x000fe2000fffe03f */
[----:B------:R-:W-:Y:S02]  /*0730*/  MOV R0, R5 ;  /* 0x0000000500007202 */ /* 0x000fe40000000f00 */
[----:B------:R-:W-:Y:S01]  /*0740*/  R2UR UR29, R2 ;  /* 0x00000000021d72ca */ /* 0x000fe200000e0000 */
[----:B------:R-:W-:Y:S01]  /*0750*/  UIMAD UR12, UR12, UR27, URZ ;  /* 0x0000001b0c0c72a4 */ /* 0x000fe2000f8e023f */
[----:B------:R-:W-:Y:S01]  /*0760*/  IMAD.MOV R4, RZ, RZ, -R4 ;  /* 0x000000ffff047224 */ /* 0x000fe200078e0a04 */
[----:B------:R-:W-:Y:S01]  /*0770*/  R2UR UR32, R0 ;  /* 0x00000000002072ca */ /* 0x000fe200000e0000 */
[----:B------:R-:W1:Y:S01]  /*0780*/  SHFL.IDX PT, R2, R13, RZ, 0x1f ;  /* 0x00001fff0d027589 */ /* 0x000e6200000e0000 */
[----:B------:R-:W-:Y:S01]  /*0790*/  UIADD3 UR24, URZ, -UR13, URZ ;  /* 0x8000000d3f187290 */ /* 0x000fe2000fffe03f */
[----:B------:R-:W-:Y:S01]  /*07a0*/  IMAD.MOV.U32 R0, RZ, RZ, R4 ;  /* 0x000000ffff007224 */ /* 0x000fe200078e0004 */
[----:B------:R-:W-:-:S02]  /*07b0*/  UIMAD.WIDE.U32 UR4, UR5, UR12, UR4 ;  /* 0x0000000c050472a5 */ /* 0x000fc4000f8e0004 */
[----:B------:R-:W-:Y:S01]  /*07c0*/  UIMAD UR24, UR24, UR26, URZ ;  /* 0x0000001a181872a4 */ /* 0x000fe2000f8e023f */
[----:B------:R-:W-:Y:S01]  /*07d0*/  UMOV UR12, URZ ;  /* 0x0000003f000c7c82 */ /* 0x000fe20008000000 */
[----:B------:R-:W-:Y:S02]  /*07e0*/  R2UR UR30, R0 ;  /* 0x00000000001e72ca */ /* 0x000fe400000e0000 */
[----:B------:R-:W-:Y:S01]  /*07f0*/  UIMAD.WIDE.U32 UR24, UR13, UR24, UR12 ;  /* 0x000000180d1872a5 */ /* 0x000fe2000f8e000c */
[----:B------:R-:W-:Y:S02]  /*0800*/  SHF.R.U32.HI R0, RZ, 0x7, R33 ;  /* 0x00000007ff007819 */ /* 0x000fe40000011621 */
[----:B------:R-:W-:Y:S02]  /*0810*/  UMOV UR13, UR5 ;  /* 0x00000005000d7c82 */ /* 0x000fe40008000000 */
[----:B------:R-:W-:Y:S02]  /*0820*/  UIMAD.WIDE.U32 UR4, UR13, UR31, URZ ;  /* 0x0000001f0d0472a5 */ /* 0x000fe4000f8e003f */
[----:B------:R-:W-:Y:S01]  /*0830*/  UMOV UR19, UR25 ;  /* 0x0000001900137c82 */ /* 0x000fe20008000000 */
[----:B------:R-:W2:Y:S01]  /*0840*/  SHFL.IDX PT, R0, R0, RZ, 0x1f ;  /* 0x00001fff00007589 */ /* 0x000ea200000e0000 */
[----:B------:R-:W-:-:S02]  /*0850*/  UIMAD UR5, UR5, UR29, UR31 ;  /* 0x0000001d050572a4 */ /* 0x000fc4000f8e021f */
[----:B------:R-:W-:Y:S02]  /*0860*/  UIMAD.WIDE.U32 UR24, UR19, UR32, URZ ;  /* 0x00000020131872a5 */ /* 0x000fe4000f8e003f */
[----:B------:R-:W-:Y:S02]  /*0870*/  UISETP.GT.U32.AND UP1, UPT, UR27, UR5, UPT ;  /* 0x000000051b00728c */ /* 0x000fe4000bf24070 */
[----:B------:R-:W-:Y:S01]  /*0880*/  UIMAD UR25, UR25, UR30, UR32 ;  /* 0x0000001e191972a4 */ /* 0x000fe2000f8e0220 */
[----:B-1----:R-:W-:Y:S01]  /*0890*/  R2UR UR33, R2 ;  /* 0x00000000022172ca */ /* 0x002fe200000e0000 */
[----:B------:R-:W-:Y:S02]  /*08a0*/  ULOP3.LUT UR31, URZ, UR8, URZ, 0x33, !UPT ;  /* 0x000000083f1f7292 */ /* 0x000fe4000f8e333f */
[----:B------:R-:W-:Y:S02]  /*08b0*/  UISETP.GT.U32.AND UP2, UPT, UR26, UR25, UPT ;  /* 0x000000191a00728c */ /* 0x000fe4000bf44070 */
[----:B------:R-:W-:-:S03]  /*08c0*/  ULOP3.LUT UR32, URZ, UR7, URZ, 0x33, !UPT ;  /* 0x000000073f207292 */ /* 0x000fc6000f8e333f */
[----:B------:R-:W-:-:S04]  /*08d0*/  @!UP1 UIADD3 UR5, UR5, -UR27, URZ ;  /* 0x8000001b05059290 */ /* 0x000fc8000fffe03f */
[----:B------:R-:W-:Y:S01]  /*08e0*/  UISETP.GT.U32.AND UP6, UPT, UR27, UR5, UPT ;  /* 0x000000051b00728c */ /* 0x000fe2000bfc4070 */
[----:B------:R-:W-:Y:S01]  /*08f0*/  ISETP.NE.AND P1, PT, RZ, UR33, PT ;  /* 0x00000021ff007c0c */ /* 0x000fe2000bf25270 */
[----:B------:R-:W-:Y:S02]  /*0900*/  @!UP2 UIADD3 UR25, UR25, -UR26, URZ ;  /* 0x8000001a1919a290 */ /* 0x000fe4000fffe03f */
[----:B------:R-:W-:Y:S01]  /*0910*/  USHF.R.S32.HI UR4, URZ, 0x1f, UR33 ;  /* 0x0000001f3f047899 */ /* 0x000fe20008011421 */
[----:B--2---:R-:W-:Y:S01]  /*0920*/  R2UR UR12, R0 ;  /* 0x00000000000c72ca */ /* 0x004fe200000e0000 */
[----:B------:R-:W-:Y:S02]  /*0930*/  UISETP.GT.U32.AND UP1, UPT, UR26, UR25, UPT ;  /* 0x000000191a00728c */ /* 0x000fe4000bf24070 */
[----:B------:R-:W-:Y:S02]  /*0940*/  UISETP.NE.AND UP2, UPT, UR7, URZ, UPT ;  /* 0x0000003f0700728c */ /* 0x000fe4000bf45270 */
[----:B------:R-:W-:-:S02]  /*0950*/  ULEA.HI UR4, UR4, UR33, URZ, 0x2 ;  /* 0x0000002104047291 */ /* 0x000fc4000f8f103f */
[----:B------:R-:W-:Y:S02]  /*0960*/  @!UP6 UIADD3 UR5, UR5, -UR27, URZ ;  /* 0x8000001b0505e290 */ /* 0x000fe4000fffe03f */
[----:B------:R-:W-:Y:S02]  /*0970*/  UISETP.GE.AND UP6, UPT, UR6, URZ, UPT ;  /* 0x0000003f0600728c */ /* 0x000fe4000bfc6270 */
[----:B------:R-:W-:Y:S02]  /*0980*/  @!UP5 UIADD3 UR5, -UR5, URZ, URZ ;  /* 0x0000003f0505d290 */ /* 0x000fe4000fffe13f */
[----:B------:R-:W-:Y:S02]  /*0990*/  @!UP1 UIADD3 UR25, UR25, -UR26, URZ ;  /* 0x8000001a19199290 */ /* 0x000fe4000fffe03f */
[----:B------:R-:W-:Y:S02]  /*09a0*/  USEL UR5, UR31, UR5, !UP4 ;  /* 0x000000051f057287 */ /* 0x000fe4000e000000 */
[----:B------:R-:W-:-:S02]  /*09b0*/  ULOP3.LUT UR4, UR4, 0xfffffffc, URZ, 0xc0, !UPT ;  /* 0xfffffffc04047892 */ /* 0x000fc4000f8ec03f */
[----:B------:R-:W-:Y:S02]  /*09c0*/  UIADD3 UR5, UR11, -UR5, URZ ;  /* 0x800000050b057290 */ /* 0x000fe4000fffe03f */
[----:B------:R-:W-:Y:S02]  /*09d0*/  @!UP6 UIADD3 UR25, -UR25, URZ, URZ ;  /* 0x0000003f1919e290 */ /* 0x000fe4000fffe13f */
[----:B------:R-:W-:Y:S02]  /*09e0*/  UIADD3 UR55, UR33, -UR4, URZ ;  /* 0x8000000421377290 */ /* 0x000fe4000fffe03f */
[----:B------:R-:W-:Y:S02]  /*09f0*/  USEL UR25, UR32, UR25, !UP2 ;  /* 0x0000001920197287 */ /* 0x000fe4000d000000 */
[----:B------:R-:W-:Y:S02]  /*0a00*/  UISETP.NE.AND UP1, UPT, UR12, URZ, UPT ;  /* 0x0000003f0c00728c */ /* 0x000fe4000bf25270 */
[----:B------:R-:W-:-:S02]  /*0a10*/  UIADD3 UR25, UR6, -UR25, URZ ;  /* 0x8000001906197290 */ /* 0x000fc4000fffe03f */
[----:B------:R-:W-:Y:S02]  /*0a20*/  UISETP.EQ.AND UP5, UPT, UR55, 0x3, !UP1 ;  /* 0x000000033700788c */ /* 0x000fe4000cfa2270 */
[----:B------:R-:W-:Y:S02]  /*0a30*/  UIMAD UR24, UR5, UR25, URZ ;  /* 0x00000019051872a4 */ /* 0x000fe4000f8e023f */
[----:B------:R-:W-:Y:S02]  /*0a40*/  USEL UR4, UR25, UR5, !UP3 ;  /* 0x0000000519047287 */ /* 0x000fe4000d800000 */
[----:B------:R-:W-:Y:S02]  /*0a50*/  USHF.R.S32.HI UR25, URZ, 0x1f, UR24 ;  /* 0x0000001f3f197899 */ /* 0x000fe40008011418 */
[----:B------:R-:W-:Y:S01]  /*0a60*/  USHF.R.S32.HI UR5, URZ, 0x1f, UR4 ;  /* 0x0000001f3f057899 */ /* 0x000fe20008011404 */
[----:B------:R-:W-:Y:S01]  /*0a70*/  IMAD.U32 R6, RZ, RZ, UR24 ;  /* 0x00000018ff067e24 */ /* 0x000fe2000f8e00ff */
[----:B------:R-:W-:Y:S01]  /*0a80*/  USEL UR54, UR54, 0x2, UP5 ;  /* 0x0000000236367887 */ /* 0x000fe2000a800000 */
[----:B------:R-:W-:-:S02]  /*0a90*/  IMAD.U32 R4, RZ, RZ, UR4 ;  /* 0x00000004ff047e24 */ /* 0x000fc4000f8e00ff */
[----:B------:R-:W-:Y:S02]  /*0aa0*/  IMAD.U32 R7, RZ, RZ, UR25 ;  /* 0x00000019ff077e24 */ /* 0x000fe4000f8e00ff */
[----:B------:R-:W-:Y:S01]  /*0ab0*/  IMAD.U32 R5, RZ, RZ, UR5 ;  /* 0x00000005ff057e24 */ /* 0x000fe2000f8e00ff */
[----:B------:R-:W-:Y:S06]  /*0ac0*/  @P1 BRA `(.L_x_1) ;  /* 0x0000000000841947 */ /* 0x000fec0003800000 */
[----:B------:R-:W-:Y:S01]  /*0ad0*/  ELECT P1, URZ, PT ;  /* 0x00000000003f782f */ /* 0x000fe20003820000 */
[----:B------:R-:W-:-:S12]  /*0ae0*/  BSSY B0, `(.L_x_1) ;  /* 0x000001f000007945 */ /* 0x000fd80003800000 */
[----:B------:R-:W-:Y:S05]  /*0af0*/  @!P1 BRA `(.L_x_2) ;  /* 0x0000000000749947 */ /* 0x000fea0003800000 */
[----:B------:R-:W1:Y:S01]  /*0b00*/  S2UR UR6, SR_CgaCtaId ;  /* 0x00000000000679c3 */ /* 0x000e620000008800 */
[----:B------:R-:W-:Y:S01]  /*0b10*/  UMOV UR4, 0x400 ;  /* 0x0000040000047882 */ /* 0x000fe20000000000 */
[----:B------:R-:W-:Y:S01]  /*0b20*/  UMOV UR5, 0x1 ;  /* 0x0000000100057882 */ /* 0x000fe20000000000 */
[----:B------:R-:W-:Y:S02]  /*0b30*/  UMOV UR24, 0x140 ;  /* 0x0000014000187882 */ /* 0x000fe40000000000 */
[----:B------:R-:W-:-:S04]  /*0b40*/  UIADD3 UR24, -UR24, 0x100000, URZ ;  /* 0x0010000018187890 */ /* 0x000fc8000fffe13f */
[----:B------:R-:W-:Y:S02]  /*0b50*/  USHF.L.U32 UR25, UR24, 0xb, URZ ;  /* 0x0000000b18197899 */ /* 0x000fe4000800063f */
[----:B------:R-:W-:Y:S02]  /*0b60*/  USHF.L.U32 UR24, UR24, 0x1, URZ ;  /* 0x0000000118187899 */ /* 0x000fe4000800063f */
[----:B-1----:R-:W-:Y:S02]  /*0b70*/  ULEA UR6, UR6, UR4, 0x18 ;  /* 0x0000000406067291 */ /* 0x002fe4000f8ec03f */
[----:B------:R-:W-:-:S04]  /*0b80*/  UIADD3 UR4, -UR5, 0x100000, URZ ;  /* 0x0010000005047890 */ /* 0x000fc8000fffe13f */
[----:B------:R-:W-:Y:S02]  /*0b90*/  USHF.L.U32 UR5, UR4, 0xb, URZ ;  /* 0x0000000b04057899 */ /* 0x000fe4000800063f */
[----:B------:R-:W-:Y:S01]  /*0ba0*/  USHF.L.U32 UR4, UR4, 0x1, URZ ;  /* 0x0000000104047899 */ /* 0x000fe2000800063f */
[----:B------:R-:W1:Y:S11]  /*0bb0*/  FENCE.VIEW.ASYNC.S ;  /* 0x00000000000073c6 */ /* 0x000e760000000000 */
[----:B-1----:R1:W2:Y:S01]  /*0bc0*/  SYNCS.EXCH.64 URZ, [UR6+0x38400], UR4 ;  /* 0x03840004063f75b2 */ /* 0x0022a20008000100 */
[----:B------:R1:W3:Y:S01]  /*0bd0*/  SYNCS.EXCH.64 URZ, [UR6+0x38440], UR24 ;  /* 0x03844018063f75b2 */ /* 0x0002e20008000100 */
[----:B------:R1:W4:Y:S01]  /*0be0*/  SYNCS.EXCH.64 URZ, [UR6+0x38408], UR4 ;  /* 0x03840804063f75b2 */ /* 0x0003220008000100 */
[----:B------:R1:W1:Y:S01]  /*0bf0*/  SYNCS.EXCH.64 URZ, [UR6+0x38448], UR24 ;  /* 0x03844818063f75b2 */ /* 0x0002620008000100 */
        /* <DEDUP_REMOVED lines=12> */
[----:B------:R-:W-:Y:S01]  /*0cc0*/  NOP ;  /* 0x0000000000007918 */ /* 0x000fe20000000000 */
.L_x_2:
[----:B-1----:R-:W-:Y:S05]  /*0cd0*/  BSYNC B0 ;  /* 0x0000000000007941 */ /* 0x002fea0003800000 */
.L_x_1:
[----:B------:R-:W1:Y:S01]  /*0ce0*/  SHFL.IDX PT, R0, R13, RZ, 0x1f ;  /* 0x00001fff0d007589 */ /* 0x000e6200000e0000 */
[----:B------:R-:W-:Y:S01]  /*0cf0*/  UIADD3 UR33, UR12, -0x1, URZ ;  /* 0xffffffff0c217890 */ /* 0x000fe2000fffe03f */
[----:B------:R-:W-:Y:S01]  /*0d00*/  NOP ;  /* 0x0000000000007918 */ /* 0x000fe20000000000 */
[----:B------:R-:W-:Y:S02]  /*0d10*/  UISETP.LT.U32.AND UP6, UPT, UR55, 0x2, !UP1 ;  /* 0x000000023700788c */ /* 0x000fe4000cfc1070 */
[----:B------:R-:W-:Y:S02]  /*0d20*/  UISETP.GE.U32.AND UP5, UPT, UR33, 0x2, UPT ;  /* 0x000000022100788c */ /* 0x000fe4000bfa6070 */
[----:B------:R-:W-:-:S04]  /*0d30*/  USEL UR53, URZ, 0x1, !UP6 ;  /* 0x000000013f357887 */ /* 0x000fc8000f000000 */
[----:B------:R-:W-:Y:S01]  /*0d40*/  USEL UR53, UR53, 0x2, UP5 ;  /* 0x0000000235357887 */ /* 0x000fe2000a800000 */
[----:B-1----:R-:W-:-:S13]  /*0d50*/  ISETP.NE.AND P1, PT, R0, RZ, PT ;  /* 0x000000ff0000720c */ /* 0x002fda0003f25270 */
[----:B------:R-:W-:Y:S05]  /*0d60*/  @P1 BRA `(.L_x_3) ;  /* 0x0000000000481947 */ /* 0x000fea0003800000 */
[----:B------:R-:W1:Y:S01]  /*0d70*/  S2UR UR5, SR_CgaCtaId ;  /* 0x00000000000579c3 */ /* 0x000e620000008800 */
[----:B------:R-:W-:Y:S01]  /*0d80*/  UMOV UR4, 0x400 ;  /* 0x0000040000047882 */ /* 0x000fe20000000000 */
[----:B------:R-:W-:Y:S01]  /*0d90*/  UMOV UR24, 0x1 ;  /* 0x0000000100187882 */ /* 0x000fe20000000000 */
[----:B------:R-:W-:Y:S01]  /*0da0*/  UMOV UR11, 0x100 ;  /* 0x00000100000b7882 */ /* 0x000fe20000000000 */
[----:B------:R-:W-:-:S04]  /*0db0*/  UIADD3 UR24, -UR24, 0x100000, URZ ;  /* 0x0010000018187890 */ /* 0x000fc8000fffe13f */
[----:B------:R-:W-:Y:S02]  /*0dc0*/  USHF.L.U32 UR25, UR24, 0xb, URZ ;  /* 0x0000000b18197899 */ /* 0x000fe4000800063f */
[----:B------:R-:W-:Y:S01]  /*0dd0*/  USHF.L.U32 UR24, UR24, 0x1, URZ ;  /* 0x0000000118187899 */ /* 0x000fe2000800063f */
[----:B------:R-:W-:Y:S01]  /*0de0*/  ELECT P1, URZ, PT ;  /* 0x00000000003f782f */ /* 0x000fe20003820000 */
[----:B-1----:R-:W-:Y:S02]  /*0df0*/  ULEA UR6, UR5, UR4, 0x18 ;  /* 0x0000000405067291 */ /* 0x002fe4000f8ec03f */
[----:B------:R-:W-:-:S04]  /*0e00*/  UIADD3 UR4, -UR11, 0x100000, URZ ;  /* 0x001000000b047890 */ /* 0x000fc8000fffe13f */
[----:B------:R-:W-:Y:S02]  /*0e10*/  USHF.L.U32 UR5, UR4, 0xb, URZ ;  /* 0x0000000b04057899 */ /* 0x000fe4000800063f */
[----:B------:R-:W-:Y:S01]  /*0e20*/  USHF.L.U32 UR4, UR4, 0x1, URZ ;  /* 0x0000000104047899 */ /* 0x000fe2000800063f */
[----:B------:R-:W1:Y:S03]  /*0e30*/  FENCE.VIEW.ASYNC.S ;  /* 0x00000000000073c6 */ /* 0x000e660000000000 */
[----:B-1----:R1:W1:Y:S08]  /*0e40*/  SYNCS.EXCH.64 URZ, [UR6+0x38480], UR24 ;  /* 0x03848018063f75b2 */ /* 0x0022700008000100 */
[----:B------:R1:W1:Y:S01]  /*0e50*/  SYNCS.EXCH.64 URZ, [UR6+0x38490], UR4 ;  /* 0x03849004063f75b2 */ /* 0x0002620008000100 */
[----:B------:R1:W1:Y:S01]  /*0e60*/  SYNCS.EXCH.64 URZ, [UR6+0x38488], UR24 ;  /* 0x03848818063f75b2 */ /* 0x0002620008000100 */
[----:B------:R1:W1:Y:S01]  /*0e70*/  SYNCS.EXCH.64 URZ, [UR6+0x38498], UR4 ;  /* 0x03849804063f75b2 */ /* 0x0002620008000100 */
[----:B------:R-:W-:Y:S01]  /*0e80*/  NOP ;  /* 0x0000000000007918 */ /* 0x000fe20000000000 */
.L_x_3:
[----:B------:R-:W2:Y:S01]  /*0e90*/  SHFL.IDX PT, R0, R13, RZ, 0x1f ;  /* 0x00001fff0d007589 */ /* 0x000ea200000e0000 */
[----:B------:R-:W-:Y:S01]  /*0ea0*/  UISETP.EQ.AND UP6, UPT, UR55, 0x2, !UP1 ;  /* 0x000000023700788c */ /* 0x000fe2000cfc2270 */
[----:B------:R-:W-:-:S03]  /*0eb0*/  NOP ;  /* 0x0000000000007918 */ /* 0x000fc60000000000 */
[----:B------:R-:W-:-:S04]  /*0ec0*/  USEL UR52, URZ, 0x1, !UP6 ;  /* 0x000000013f347887 */ /* 0x000fc8000f000000 */
[----:B------:R-:W-:Y:S01]  /*0ed0*/  USEL UR52, UR52, 0x2, UP5 ;  /* 0x0000000234347887 */ /* 0x000fe2000a800000 */
[----:B--2---:R-:W-:-:S13]  /*0ee0*/  ISETP.NE.AND P1, PT, R0, RZ, PT ;  /* 0x000000ff0000720c */ /* 0x004fda0003f25270 */
[----:B------:R-:W-:Y:S05]  /*0ef0*/  @P1 BRA `(.L_x_4) ;  /* 0x0000000000581947 */ /* 0x000fea0003800000 */
[----:B-1----:R-:W1:Y:S01]  /*0f00*/  S2UR UR5, SR_CgaCtaId ;  /* 0x00000000000579c3 */ /* 0x002e620000008800 */
[----:B------:R-:W-:Y:S01]  /*0f10*/  UMOV UR4, 0x400 ;  /* 0x0000040000047882 */ /* 0x000fe20000000000 */
[----:B------:R-:W-:Y:S01]  /*0f20*/  UMOV UR11, 0x20 ;  /* 0x00000020000b7882 */ /* 0x000fe20000000000 */
[----:B------:R-:W-:Y:S01]  /*0f30*/  UMOV UR24, 0x100 ;  /* 0x0000010000187882 */ /* 0x000fe20000000000 */
[----:B------:R-:W-:Y:S01]  /*0f40*/  ELECT P1, URZ, PT ;  /* 0x00000000003f782f */ /* 0x000fe20003820000 */
        /* <DEDUP_REMOVED lines=8> */
[----:B-1----:R2:W1:Y:S01]  /*0fd0*/  SYNCS.EXCH.64 URZ, [UR6+0x384a0], UR4 ;  /* 0x0384a004063f75b2 */ /* 0x0024620008000100 */
[----:B------:R2:W1:Y:S01]  /*0fe0*/  SYNCS.EXCH.64 URZ, [UR6+0x384c0], UR24 ;  /* 0x0384c018063f75b2 */ /* 0x0004620008000100 */
[----:B------:R2:W1:Y:S01]  /*0ff0*/  SYNCS.EXCH.64 URZ, [UR6+0x384a8], UR4 ;  /* 0x0384a804063f75b2 */ /* 0x0004620008000100 */
[----:B------:R2:W1:Y:S01]  /*1000*/  SYNCS.EXCH.64 URZ, [UR6+0x384c8], UR24 ;  /* 0x0384c818063f75b2 */ /* 0x0004620008000100 */
[----:B------:R2:W1:Y:S01]  /*1010*/  SYNCS.EXCH.64 URZ, [UR6+0x384b0], UR4 ;  /* 0x0384b004063f75b2 */ /* 0x0004620008000100 */
[----:B------:R2:W1:Y:S01]  /*1020*/  SYNCS.EXCH.64 URZ, [UR6+0x384d0], UR24 ;  /* 0x0384d018063f75b2 */ /* 0x0004620008000100 */
[----:B------:R2:W1:Y:S01]  /*1030*/  SYNCS.EXCH.64 URZ, [UR6+0x384b8], UR4 ;  /* 0x0384b804063f75b2 */ /* 0x0004620008000100 */
[----:B------:R2:W1:Y:S02]  /*1040*/  SYNCS.EXCH.64 URZ, [UR6+0x384d8], UR24 ;  /* 0x0384d818063f75b2 */ /* 0x0004640008000100 */
[----:B--2---:R-:W-:Y:S01]  /*1050*/  NOP ;  /* 0x0000000000007918 */ /* 0x004fe20000000000 */
.L_x_4:
[----:B------:R-:W2:Y:S01]  /*1060*/  SHFL.IDX PT, R0, R13, RZ, 0x1f ;  /* 0x00001fff0d007589 */ /* 0x000ea200000e0000 */
[----:B------:R-:W-:Y:S01]  /*1070*/  ELECT P1, URZ, PT ;  /* 0x00000000003f782f */ /* 0x000fe20003820000 */
[----:B------:R-:W3:Y:S01]  /*1080*/  LDC.64 R14, c[0x0][0x8f8] ;  /* 0x00023e00ff0e7b82 */ /* 0x000ee20000000a00 */
[----:B-1----:R-:W-:Y:S01]  /*1090*/  UMOV UR4, 0x20 ;  /* 0x0000002000047882 */ /* 0x002fe20000000000 */
[----:B------:R-:W-:Y:S01]  /*10a0*/  NOP ;  /* 0x0000000000007918 */ /* 0x000fe20000000000 */
[----:B------:R-:W-:Y:S01]  /*10b0*/  ULDC UR41, c[0x0][0xc] ;  /* 0x0000030000297ab9 */ /* 0x000fe20000000800 */
[----:B------:R-:W-:Y:S01]  /*10c0*/  IMAD.MOV.U32 R16, RZ, RZ, -0x1 ;  /* 0xffffffffff107424 */ /* 0x000fe200078e00ff */
[----:B------:R-:W-:Y:S01]  /*10d0*/  MOV R18, 0xffffffff ;  /* 0xffffffff00127802 */ /* 0x000fe20000000f00 */
[----:B------:R-:W-:Y:S01]  /*10e0*/  IMAD.MOV.U32 R17, RZ, RZ, -0x1 ;  /* 0xffffffffff117424 */ /* 0x000fe200078e00ff */
[----:B--2---:R-:W-:Y:S01]  /*10f0*/  ISETP.NE.OR P1, PT, R0, RZ, !P1 ;  /* 0x000000ff0000720c */ /* 0x004fe20004f25670 */
[----:B------:R-:W-:-:S12]  /*1100*/  IMAD.U32 R0, RZ, RZ, UR9 ;  /* 0x00000009ff007e24 */ /* 0x000fd8000f8e00ff */
[----:B------:R-:W-:Y:S01]  /*1110*/  VOTEU.ALL UP5, P1 ;  /* 0x00000000003f7886 */ /* 0x000fe200008a0000 */
[----:B------:R-:W-:-:S04]  /*1120*/  VOTEU.ALL UP6, P1 ;  /* 0x00000000003f7886 */ /* 0x000fc800008c0000 */
[----:B------:R-:W1:Y:S01]  /*1130*/  @!UP5 S2UR UR11, SR_CgaCtaId ;  /* 0x00000000000bd9c3 */ /* 0x000e620000008800 */
[----:B------:R-:W-:Y:S01]  /*1140*/  @!UP5 UMOV UR6, 0x400 ;  /* 0x000004000006d882 */ /* 0x000fe20000000000 */
[----:B------:R-:W-:-:S04]  /*1150*/  @!UP5 UIADD3 UR4, -UR4, 0x100000, URZ ;  /* 0x001000000404d890 */ /* 0x000fc8000fffe13f */
[----:B------:R-:W-:Y:S02]  /*1160*/  @!UP5 USHF.L.U32 UR5, UR4, 0xb, URZ ;  /* 0x0000000b0405d899 */ /* 0x000fe4000800063f */
[----:B------:R-:W-:Y:S02]  /*1170*/  @!UP5 USHF.L.U32 UR4, UR4, 0x1, URZ ;  /* 0x000000010404d899 */ /* 0x000fe4000800063f */
[----:B-1----:R-:W-:Y:S01]  /*1180*/  @!UP5 ULEA UR6, UR11, UR6, 0x18 ;  /* 0x000000060b06d291 */ /* 0x002fe2000f8ec03f */
[----:B------:R-:W-:Y:S01]  /*1190*/  VOTEU.ALL UP5, P1 ;  /* 0x00000000003f7886 */ /* 0x000fe200008a0000 */
[----:B---3--:R-:W-:Y:S01]  /*11a0*/  ISETP.LE.U32.AND P1, PT, R14, UR10, PT ;  /* 0x0000000a0e007c0c */ /* 0x008fe2000bf23070 */
[----:B------:R-:W-:-:S03]  /*11b0*/  UMOV UR11, URZ ;  /* 0x0000003f000b7c82 */ /* 0x000fc60008000000 */
[----:B------:R-:W-:Y:S01]  /*11c0*/  ISETP.GE.U32.AND.EX P1, PT, R0, R15, PT, P1 ;  /* 0x0000000f0000720c */ /* 0x000fe20003f26110 */
[----:B------:R-:W1:Y:S05]  /*11d0*/  FENCE.VIEW.ASYNC.S ;  /* 0x00000000000073c6 */ /* 0x000e6a0000000000 */
[----:B-1----:R-:W4:Y:S01]  /*11e0*/  @!UP5 SYNCS.EXCH.64 URZ, [UR6+0x384e0], UR4 ;  /* 0x0384e004063fd5b2 */ /* 0x002f220008000100 */
[----:B------:R1:W4:Y:S01]  /*11f0*/  @!UP6 SYNCS.EXCH.64 URZ, [UR6+0x384e8], UR4 ;  /* 0x0384e804063fe5b2 */ /* 0x0003220008000100 */
[----:B------:R-:W-:Y:S01]  /*1200*/  NOP ;  /* 0x0000000000007918 */ /* 0x000fe20000000000 */
[----:B-1----:R-:W-:Y:S01]  /*1210*/  ULDC.U8 UR4, c[0x0][0x900] ;  /* 0x0002400000047ab9 */ /* 0x002fe20000000000 */
[----:B------:R-:W-:Y:S01]  /*1220*/  UMOV UR6, URZ ;  /* 0x0000003f00067c82 */ /* 0x000fe20008000000 */
[----:B----4-:R-:W-:Y:S01]  /*1230*/  BAR.SYNC.DEFER_BLOCKING 0x0 ;  /* 0x0000000000007b1d */ /* 0x010fe20000010000 */
[----:B------:R-:W-:-:S04]  /*1240*/  ISETP.NE.AND P2, PT, RZ, UR4, PT ;  /* 0x00000004ff007c0c */ /* 0x000fc8000bf45270 */
[----:B------:R-:W-:Y:S01]  /*1250*/  P2R R20, PR, RZ, 0x4 ;  /* 0x00000004ff147803 */ /* 0x000fe20000000000 */
[----:B------:R-:W-:Y:S01]  /*1260*/  UMOV UR5, URZ ;  /* 0x0000003f00057c82 */ /* 0x000fe20008000000 */
[----:B------:R-:W-:-:S07]  /*1270*/  UMOV UR4, URZ ;  /* 0x0000003f00047c82 */ /* 0x000fce0008000000 */
[----:B------:R-:W-:Y:S05]  /*1280*/  @P2 BRA P1, `(.L_x_5) ;  /* 0x0000001400f42947 */ /* 0x000fea0000800000 */
[----:B------:R-:W-:Y:S01]  /*1290*/  IMAD.U32 R15, RZ, RZ, UR9 ;  /* 0x00000009ff0f7e24 */ /* 0x000fe2000f8e00ff */
[----:B------:R-:W-:Y:S01]  /*12a0*/  ISETP.LE.U32.AND P1, PT, R6, UR10, PT ;  /* 0x0000000a06007c0c */ /* 0x000fe2000bf23070 */
[----:B------:R-:W-:Y:S01]  /*12b0*/  UMOV UR5, URZ ;  /* 0x0000003f00057c82 */ /* 0x000fe20008000000 */
[----:B------:R-:W-:Y:S01]  /*12c0*/  UMOV UR4, URZ ;  /* 0x0000003f00047c82 */ /* 0x000fe20008000000 */
[----:B------:R-:W-:Y:S01]  /*12d0*/  UMOV UR11, URZ ;  /* 0x0000003f000b7c82 */ /* 0x000fe20008000000 */
[----:B------:R-:W-:Y:S01]  /*12e0*/  ISETP.GE.U32.AND.EX P1, PT, R15, R7, PT, P1 ;  /* 0x000000070f00720c */ /* 0x000fe20003f26110 */
[----:B------:R-:W-:-:S12]  /*12f0*/  UMOV UR6, URZ ;  /* 0x0000003f00067c82 */ /* 0x000fd80008000000 */
[----:B------:R-:W-:Y:S05]  /*1300*/  @!P1 BRA `(.L_x_6) ;  /* 0x0000001000c09947 */ /* 0x000fea0003800000 */
[----:B------:R-:W-:Y:S02]  /*1310*/  VIADD R2, R34, 0x20 ;  /* 0x0000002022027836 */ /* 0x000fe40000000000 */
[----:B------:R-:W-:Y:S02]  /*1320*/  IMAD.MOV.U32 R0, RZ, RZ, R34 ;  /* 0x000000ffff007224 */ /* 0x000fe400078e0022 */
[----:B-----5:R-:W-:Y:S01]  /*1330*/  IMAD.MOV.U32 R12, RZ, RZ, R8 ;  /* 0x000000ffff0c7224 */ /* 0x020fe200078e0008 */
[----:B------:R-:W-:Y:S01]  /*1340*/  ISETP.GE.AND P1, PT, R2, R3, PT ;  /* 0x000000030200720c */ /* 0x000fe20003f26270 */
[----:B------:R-:W-:-:S12]  /*1350*/  IMAD.MOV.U32 R17, RZ, RZ, R9 ;  /* 0x000000ffff117224 */ /* 0x000fd800078e0009 */
[----:B------:R-:W1:Y:S01]  /*1360*/  @!P1 LDC.64 R14, c[0x0][0x918] ;  /* 0x00024600ff0e9b82 */ /* 0x000e620000000a00 */
[----:B------:R-:W-:Y:S01]  /*1370*/  @!P1 VIADD R7, R0, 0x20 ;  /* 0x0000002000079836 */ /* 0x000fe20000000000 */
[----:B------:R-:W-:Y:S02]  /*1380*/  UIADD3 UR16, UP5, UR16, -0x1, URZ ;  /* 0xffffffff10107890 */ /* 0x000fe4000ffbe03f */
[----:B------:R-:W-:Y:S01]  /*1390*/  UIADD3 UR14, UP6, UR14, -0x1, URZ ;  /* 0xffffffff0e0e7890 */ /* 0x000fe2000ffde03f */
[----:B------:R-:W-:Y:S01]  /*13a0*/  BSSY B0, `(.L_x_7) ;  /* 0x000004f000007945 */ /* 0x000fe20003800000 */
[----:B------:R-:W-:Y:S01]  /*13b0*/  UIADD3.X UR17, UR17, -0x1, URZ, UP5, !UPT ;  /* 0xffffffff11117890 */ /* 0x000fe2000affe43f */
[----:B-1----:R-:W-:-:S05]  /*13c0*/  @!P1 IMAD.WIDE R14, R7, 0xc, R14 ;  /* 0x0000000c070e9825 */ /* 0x002fca00078e020e */
[----:B------:R1:W5:Y:S04]  /*13d0*/  @!P1 LDG.E R8, desc[UR58][R14.64] ;  /* 0x0000003a0e089981 */ /* 0x000368000c1e1900 */
[----:B------:R1:W5:Y:S01]  /*13e0*/  @!P1 LDG.E R9, desc[UR58][R14.64+0x4] ;  /* 0x0000043a0e099981 */ /* 0x000362000c1e1900 */
[----:B------:R-:W-:Y:S01]  /*13f0*/  ISETP.GE.AND P1, PT, R0, R3, PT ;  /* 0x000000030000720c */ /* 0x000fe20003f26270 */
[----:B------:R-:W-:Y:S01]  /*1400*/  UIADD3.X UR15, UR15, -0x1, URZ, UP6, !UPT ;  /* 0xffffffff0f0f7890 */ /* 0x000fe2000b7fe43f */
[----:B------:R-:W-:Y:S01]  /*1410*/  CS2R R6, SRZ ;  /* 0x0000000000067805 */ /* 0x000fe2000001ff00 */
[----:B------:R-:W-:Y:S01]  /*1420*/  UIADD3 UR4, UR8, -0x1, URZ ;  /* 0xffffffff08047890 */ /* 0x000fe2000fffe03f */
[----:B------:R-:W-:Y:S01]  /*1430*/  IMAD.MOV.U32 R27, RZ, RZ, 0x7fffffff ;  /* 0x7fffffffff1b7424 */ /* 0x000fe200078e00ff */
[----:B------:R-:W-:Y:S01]  /*1440*/  UIADD3 UR5, UR7, -0x1, URZ ;  /* 0xffffffff07057890 */ /* 0x000fe2000fffe03f */
[----:B------:R-:W-:-:S07]  /*1450*/  IMAD.MOV.U32 R29, RZ, RZ, RZ ;  /* 0x000000ffff1d7224 */ /* 0x000fce00078e00ff */
[----:B-1----:R-:W-:Y:S05]  /*1460*/  @P1 BRA `(.L_x_8) ;  /* 0x0000000400081947 */ /* 0x002fea0003800000 */
[----:B------:R-:W-:Y:S02]  /*1470*/  PLOP3.LUT P3, PT, PT, PT, UP0, 0x80, 0x0 ;  /* 0x000000000000781c */ /* 0x000fe40003f6f008 */
[C---:B------:R-:W-:Y:S02]  /*1480*/  IADD3 R21, P2, R17.reuse, UR16, RZ ;  /* 0x0000001011157c10 */ /* 0x040fe4000ff5e0ff */
[C---:B------:R-:W-:Y:S02]  /*1490*/  IADD3 R23, P1, R12.reuse, UR14, RZ ;  /* 0x0000000e0c177c10 */ /* 0x040fe4000ff3e0ff */
[----:B------:R-:W-:Y:S02]  /*14a0*/  LEA.HI.X.SX32 R22, R17, UR17, 0x1, P2 ;  /* 0x0000001111167c11 */ /* 0x000fe400090f0eff */
[----:B------:R-:W-:-:S05]  /*14b0*/  LEA.HI.X.SX32 R12, R12, UR15, 0x1, P1 ;  /* 0x0000000f0c0c7c11 */ /* 0x000fca00088f0eff */
[----:B------:R-:W-:Y:S05]  /*14c0*/  @!P3 BRA `(.L_x_9) ;  /* 0x000000000030b947 */ /* 0x000fea0003800000 */
[----:B------:R-:W-:Y:S02]  /*14d0*/  ULDC UR6, c[0x0][0x8dc] ;  /* 0x0002370000067ab9 */ /* 0x000fe40000000800 */
[----:B------:R-:W-:-:S05]  /*14e0*/  IADD3 R17, P1, R23, UR6, RZ ;  /* 0x0000000617117c10 */ /* 0x000fca000ff3e0ff */
[----:B------:R-:W-:-:S04]  /*14f0*/  IMAD.X R23, RZ, RZ, R12, P1 ;  /* 0x000000ffff177224 */ /* 0x000fc800008e060c */
[----:B------:R-:W-:-:S04]  /*1500*/  IMAD.WIDE.U32 R4, R23, UR20, RZ ;  /* 0x0000001417047c25 */ /* 0x000fc8000f8e00ff */
[----:B------:R-:W-:-:S04]  /*1510*/  IMAD.WIDE.U32 R14, P1, R17, UR21, R4 ;  /* 0x00000015110e7c25 */ /* 0x000fc8000f820004 */
[----:B------:R-:W-:Y:S01]  /*1520*/  IMAD.WIDE.U32 R4, R17, UR20, RZ ;  /* 0x0000001411047c25 */ /* 0x000fe2000f8e00ff */
[----:B------:R-:W-:-:S03]  /*1530*/  IADD3.X R19, RZ, RZ, RZ, P1, !PT ;  /* 0x000000ffff137210 */ /* 0x000fc60000ffe4ff */
[----:B------:R-:W-:Y:S01]  /*1540*/  IMAD.MOV.U32 R18, RZ, RZ, R15 ;  /* 0x000000ffff127224 */ /* 0x000fe200078e000f */
[----:B------:R-:W-:-:S05]  /*1550*/  IADD3 RZ, P1, R5, R14, RZ ;  /* 0x0000000e05ff7210 */ /* 0x000fca0007f3e0ff */
[----:B------:R-:W-:-:S04]  /*1560*/  IMAD.WIDE.U32.X R4, R23, UR21, R18, P1 ;  /* 0x0000001517047c25 */ /* 0x000fc800088e0412 */
[----:B------:R-:W-:Y:S02]  /*1570*/  IMAD.MOV.U32 R23, RZ, RZ, R4 ;  /* 0x000000ffff177224 */ /* 0x000fe400078e0004 */
[----:B------:R-:W-:-:S07]  /*1580*/  IMAD.MOV.U32 R12, RZ, RZ, R5 ;  /* 0x000000ffff0c7224 */ /* 0x000fce00078e0005 */
.L_x_9:
[----:B------:R-:W-:Y:S05]  /*1590*/  @!P0 BRA `(.L_x_10) ;  /* 0x0000000000308947 */ /* 0x000fea0003800000 */
[----:B------:R-:W-:Y:S02]  /*15a0*/  ULDC UR6, c[0x0][0x8f4] ;  /* 0x00023d0000067ab9 */ /* 0x000fe40000000800 */
[----:B------:R-:W-:-:S05]  /*15b0*/  IADD3 R17, P1, R21, UR6, RZ ;  /* 0x0000000615117c10 */ /* 0x000fca000ff3e0ff */
[----:B------:R-:W-:-:S04]  /*15c0*/  IMAD.X R21, RZ, RZ, R22, P1 ;  /* 0x000000ffff157224 */ /* 0x000fc800008e0616 */
[----:B------:R-:W-:-:S04]  /*15d0*/  IMAD.WIDE.U32 R4, R21, UR22, RZ ;  /* 0x0000001615047c25 */ /* 0x000fc8000f8e00ff */
[----:B------:R-:W-:-:S04]  /*15e0*/  IMAD.WIDE.U32 R14, P1, R17, UR23, R4 ;  /* 0x00000017110e7c25 */ /* 0x000fc8000f820004 */
[----:B------:R-:W-:-:S04]  /*15f0*/  IMAD.WIDE.U32 R4, R17, UR22, RZ ;  /* 0x0000001611047c25 */ /* 0x000fc8000f8e00ff */
[----:B------:R-:W-:Y:S01]  /*1600*/  IMAD.X R19, RZ, RZ, RZ, P1 ;  /* 0x000000ffff137224 */ /* 0x000fe200008e06ff */
[----:B------:R-:W-:Y:S01]  /*1610*/  IADD3 RZ, P1, R5, R14, RZ ;  /* 0x0000000e05ff7210 */ /* 0x000fe20007f3e0ff */
[----:B------:R-:W-:-:S04]  /*1620*/  IMAD.MOV.U32 R18, RZ, RZ, R15 ;  /* 0x000000ffff127224 */ /* 0x000fc800078e000f */
[----:B------:R-:W-:-:S04]  /*1630*/  IMAD.WIDE.U32.X R4, R21, UR23, R18, P1 ;  /* 0x0000001715047c25 */ /* 0x000fc800088e0412 */
[----:B------:R-:W-:Y:S02]  /*1640*/  IMAD.MOV.U32 R21, RZ, RZ, R4 ;  /* 0x000000ffff157224 */ /* 0x000fe400078e0004 */
[----:B------:R-:W-:-:S07]  /*1650*/  IMAD.MOV.U32 R22, RZ, RZ, R5 ;  /* 0x000000ffff167224 */ /* 0x000fce00078e0005 */
.L_x_10:
[----:B------:R-:W-:Y:S02]  /*1660*/  SHF.R.U64 R5, R23, UR18, R12 ;  /* 0x0000001217057c19 */ /* 0x000fe4000800120c */
[----:B------:R-:W-:-:S03]  /*1670*/  SHF.R.U64 R4, R21, UR28, R22 ;  /* 0x0000001c15047c19 */ /* 0x000fc60008001216 */
[----:B------:R-:W-:Y:S01]  /*1680*/  VIADD R17, R5, UR4 ;  /* 0x0000000405117c36 */ /* 0x000fe20008000000 */
[----:B------:R-:W-:-:S04]  /*1690*/  IADD3 R14, R4, UR5, RZ ;  /* 0x00000005040e7c10 */ /* 0x000fc8000fffe0ff */
[----:B------:R-:W-:Y:S02]  /*16a0*/  IABS R15, R17 ;  /* 0x00000011000f7213 */ /* 0x000fe40000000000 */
[----:B------:R-:W-:-:S03]  /*16b0*/  IABS R12, R14 ;  /* 0x0000000e000c7213 */ /* 0x000fc60000000000 */
[----:B------:R-:W-:-:S04]  /*16c0*/  IMAD.HI.U32 R4, R15, UR13, RZ ;  /* 0x0000000d0f047c27 */ /* 0x000fc8000f8e00ff */
[----:B------:R-:W-:-:S04]  /*16d0*/  IMAD.HI.U32 R5, R12, UR19, RZ ;  /* 0x000000130c057c27 */ /* 0x000fc8000f8e00ff */
[----:B------:R-:W-:Y:S02]  /*16e0*/  IMAD R4, R4, UR29, R15 ;  /* 0x0000001d04047c24 */ /* 0x000fe4000f8e020f */
[----:B------:R-:W-:Y:S02]  /*16f0*/  IMAD R5, R5, UR30, R12 ;  /* 0x0000001e05057c24 */ /* 0x000fe4000f8e020c */
[----:B------:R-:W-:Y:S01]  /*1700*/  IMAD.U32 R15, RZ, RZ, UR31 ;  /* 0x0000001fff0f7e24 */ /* 0x000fe2000f8e00ff */
[----:B------:R-:W-:Y:S01]  /*1710*/  ISETP.LT.U32.AND P1, PT, R4, UR27, PT ;  /* 0x0000001b04007c0c */ /* 0x000fe2000bf21070 */
[----:B------:R-:W-:Y:S01]  /*1720*/  IMAD.U32 R12, RZ, RZ, UR32 ;  /* 0x00000020ff0c7e24 */ /* 0x000fe2000f8e00ff */
[----:B------:R-:W-:-:S11]  /*1730*/  ISETP.LT.U32.AND P2, PT, R5, UR26, PT ;  /* 0x0000001a05007c0c */ /* 0x000fd6000bf41070 */
[----:B------:R-:W-:Y:S01]  /*1740*/  @!P1 VIADD R4, R4, -UR27 ;  /* 0x8000001b04049c36 */ /* 0x000fe20008000000 */
[----:B------:R-:W-:Y:S01]  /*1750*/  ISETP.GE.AND P1, PT, R14, RZ, PT ;  /* 0x000000ff0e00720c */ /* 0x000fe20003f26270 */
[----:B------:R-:W-:Y:S01]  /*1760*/  @!P2 VIADD R5, R5, -UR26 ;  /* 0x8000001a0505ac36 */ /* 0x000fe20008000000 */
[----:B------:R-:W-:Y:S02]  /*1770*/  ISETP.GE.AND P2, PT, R17, RZ, PT ;  /* 0x000000ff1100720c */ /* 0x000fe40003f46270 */
[----:B------:R-:W-:Y:S02]  /*1780*/  ISETP.LT.U32.AND P3, PT, R4, UR27, PT ;  /* 0x0000001b04007c0c */ /* 0x000fe4000bf61070 */
[----:B------:R-:W-:-:S11]  /*1790*/  ISETP.LT.U32.AND P4, PT, R5, UR26, PT ;  /* 0x0000001a05007c0c */ /* 0x000fd6000bf81070 */
[----:B------:R-:W-:Y:S01]  /*17a0*/  @!P3 VIADD R4, R4, -UR27 ;  /* 0x8000001b0404bc36 */ /* 0x000fe20008000000 */
[----:B------:R-:W-:Y:S01]  /*17b0*/  PLOP3.LUT P3, PT, PT, PT, UP4, 0x80, 0x0 ;  /* 0x000000000000781c */ /* 0x000fe20003f6f048 */
[----:B------:R-:W-:Y:S01]  /*17c0*/  @!P4 VIADD R5, R5, -UR26 ;  /* 0x8000001a0505cc36 */ /* 0x000fe20008000000 */
[----:B------:R-:W-:Y:S01]  /*17d0*/  PLOP3.LUT P4, PT, PT, PT, UP2, 0x80, 0x0 ;  /* 0x000000000000781c */ /* 0x000fe20003f8f028 */
[----:B------:R-:W-:Y:S02]  /*17e0*/  @!P2 IMAD.MOV R4, RZ, RZ, -R4 ;  /* 0x000000ffff04a224 */ /* 0x000fe400078e0a04 */
[----:B------:R-:W-:Y:S01]  /*17f0*/  @!P1 IMAD.MOV R5, RZ, RZ, -R5 ;  /* 0x000000ffff059224 */ /* 0x000fe200078e0a05 */
[----:B------:R-:W-:Y:S02]  /*1800*/  PLOP3.LUT P1, PT, PT, PT, UP3, 0x80, 0x0 ;  /* 0x000000000000781c */ /* 0x000fe40003f2f038 */
[----:B------:R-:W-:Y:S02]  /*1810*/  SEL R4, R15, R4, !P3 ;  /* 0x000000040f047207 */ /* 0x000fe40005800000 */
[----:B------:R-:W-:-:S03]  /*1820*/  SEL R5, R12, R5, !P4 ;  /* 0x000000050c057207 */ /* 0x000fc60006000000 */
[----:B------:R-:W-:Y:S01]  /*1830*/  IMAD.IADD R12, R17, 0x1, -R4 ;  /* 0x00000001110c7824 */ /* 0x000fe200078e0a04 */
[----:B------:R-:W-:-:S04]  /*1840*/  IADD3 R5, R14, -R5, RZ ;  /* 0x800000050e057210 */ /* 0x000fc80007ffe0ff */
[----:B------:R-:W-:Y:S01]  /*1850*/  SEL R4, R5, R12, !P1 ;  /* 0x0000000c05047207 */ /* 0x000fe20004800000 */
[----:B------:R-:W-:-:S03]  /*1860*/  IMAD R27, R12, R5, RZ ;  /* 0x000000050c1b7224 */ /* 0x000fc600078e02ff */
[----:B------:R-:W-:Y:S02]  /*1870*/  SHF.R.S32.HI R5, RZ, 0x1f, R4 ;  /* 0x0000001fff057819 */ /* 0x000fe40000011404 */
[----:B------:R-:W-:-:S07]  /*1880*/  SHF.R.S32.HI R29, RZ, 0x1f, R27 ;  /* 0x0000001fff1d7819 */ /* 0x000fce000001141b */
.L_x_8:
[----:B------:R-:W-:Y:S05]  /*1890*/  BSYNC B0 ;  /* 0x0000000000007941 */ /* 0x000fea0003800000 */
.L_x_7:
[----:B------:R-:W1:Y:S01]  /*18a0*/  SHFL.UP PT, R14, R27, 0x1, RZ ;  /* 0x042000001b0e7989 */ /* 0x000e6200000e00ff */
[C---:B------:R-:W-:Y:S02]  /*18b0*/  ISETP.NE.AND P2, PT, R34.reuse, RZ, PT ;  /* 0x000000ff2200720c */ /* 0x040fe40003f45270 */
[C---:B------:R-:W-:Y:S01]  /*18c0*/  ISETP.GE.U32.AND P3, PT, R34.reuse, 0x2, PT ;  /* 0x000000022200780c */ /* 0x040fe20003f66070 */
[----:B------:R-:W2:Y:S01]  /*18d0*/  SHFL.UP PT, R12, R29, 0x1, RZ ;  /* 0x042000001d0c7989 */ /* 0x000ea200000e00ff */
[C---:B------:R-:W-:Y:S02]  /*18e0*/  ISETP.GE.U32.AND P4, PT, R34.reuse, 0x4, PT ;  /* 0x000000042200780c */ /* 0x040fe40003f86070 */
[C---:B------:R-:W-:Y:S02]  /*18f0*/  ISETP.GE.U32.AND P5, PT, R34.reuse, 0x8, PT ;  /* 0x000000082200780c */ /* 0x040fe40003fa6070 */
[----:B------:R-:W-:Y:S02]  /*1900*/  ISETP.GE.U32.AND P6, PT, R34, 0x10, PT ;  /* 0x000000102200780c */ /* 0x000fe40003fc6070 */
[----:B-1----:R-:W-:-:S02]  /*1910*/  SEL R14, R14, RZ, P2 ;  /* 0x000000ff0e0e7207 */ /* 0x002fc40001000000 */
[----:B--2---:R-:W-:Y:S02]  /*1920*/  SEL R12, R12, RZ, P2 ;  /* 0x000000ff0c0c7207 */ /* 0x004fe40001000000 */
[----:B------:R-:W-:-:S05]  /*1930*/  IADD3 R19, P1, R14, R27, RZ ;  /* 0x0000001b0e137210 */ /* 0x000fca0007f3e0ff */
[----:B------:R-:W-:Y:S01]  /*1940*/  IMAD.X R21, R12, 0x1, R29, P1 ;  /* 0x000000010c157824 */ /* 0x000fe200008e061d */
[----:B------:R-:W1:Y:S04]  /*1950*/  SHFL.UP PT, R14, R19, 0x2, RZ ;  /* 0x04400000130e7989 */ /* 0x000e6800000e00ff */
[----:B------:R-:W2:Y:S01]  /*1960*/  SHFL.UP PT, R12, R21, 0x2, RZ ;  /* 0x04400000150c7989 */ /* 0x000ea200000e00ff */
[----:B-1----:R-:W-:-:S04]  /*1970*/  SEL R14, R14, RZ, P3 ;  /* 0x000000ff0e0e7207 */ /* 0x002fc80001800000 */
[----:B------:R-:W-:Y:S02]  /*1980*/  IADD3 R15, P1, R14, R19, RZ ;  /* 0x000000130e0f7210 */ /* 0x000fe40007f3e0ff */
[----:B--2---:R-:W-:-:S03]  /*1990*/  SEL R12, R12, RZ, P3 ;  /* 0x000000ff0c0c7207 */ /* 0x004fc60001800000 */
[----:B------:R-:W1:Y:S02]  /*19a0*/  SHFL.UP PT, R14, R15, 0x4, RZ ;  /* 0x048000000f0e7989 */ /* 0x000e6400000e00ff */
[----:B------:R-:W-:-:S05]  /*19b0*/  IMAD.X R17, R12, 0x1, R21, P1 ;  /* 0x000000010c117824 */ /* 0x000fca00008e0615 */
        /* <DEDUP_REMOVED lines=15> */
[----:B--2---:R-:W-:-:S05]  /*1ab0*/  SEL R12, R12, RZ, P6 ;  /* 0x000000ff0c0c7207 */ /* 0x004fca0003000000 */
[----:B------:R-:W-:Y:S01]  /*1ac0*/  IMAD.X R19, R12, 0x1, R17, P1 ;  /* 0x000000010c137824 */ /* 0x000fe200008e0611 */
[----:B------:R-:W-:-:S04]  /*1ad0*/  ISETP.GT.U32.AND P1, PT, R18, UR10, PT ;  /* 0x0000000a12007c0c */ /* 0x000fc8000bf24070 */
[----:B------:R-:W-:-:S13]  /*1ae0*/  ISETP.GT.U32.AND.EX P1, PT, R19, UR9, PT, P1 ;  /* 0x0000000913007c0c */ /* 0x000fda000bf24110 */
[----:B------:R-:W-:-:S04]  /*1af0*/  VOTE.ANY R12, PT, P1 ;  /* 0x00000000000c7806 */ /* 0x000fc800008e0100 */
[----:B------:R-:W-:-:S13]  /*1b00*/  ISETP.NE.AND P1, PT, R12, RZ, PT ;  /* 0x000000ff0c00720c */ /* 0x000fda0003f25270 */
[----:B------:R-:W-:Y:S05]  /*1b10*/  @P1 BRA `(.L_x_11) ;  /* 0x00000008006c1947 */ /* 0x000fea0003800000 */
[----:B------:R-:W1:Y:S01]  /*1b20*/  LDC R3, c[0x0][0x910] ;  /* 0x00024400ff037b82 */ /* 0x000e620000000800 */
[----:B------:R-:W-:Y:S01]  /*1b30*/  ULDC UR13, c[0x0][0x8f4] ;  /* 0x00023d00000d7ab9 */ /* 0x000fe20000000800 */
[----:B------:R-:W-:Y:S01]  /*1b40*/  ULDC UR6, c[0x0][0x8dc] ;  /* 0x0002370000067ab9 */ /* 0x000fe20000000800 */
[----:B------:R-:W-:Y:S01]  /*1b50*/  ULDC UR22, c[0x0][0x8d8] ;  /* 0x0002360000167ab9 */ /* 0x000fe20000000800 */
[----:B------:R-:W-:Y:S01]  /*1b60*/  ULDC UR23, c[0x0][0x8f0] ;  /* 0x00023c0000177ab9 */ /* 0x000fe20000000800 */
[----:B------:R-:W-:Y:S01]  /*1b70*/  ULDC.64 UR18, c[0x0][0x8d0] ;  /* 0x0002340000127ab9 */ /* 0x000fe20000000a00 */
[----:B------:R-:W-:-:S05]  /*1b80*/  ULDC.64 UR20, c[0x0][0x8e8] ;  /* 0x00023a0000147ab9 */ /* 0x000fca0000000a00 */
.L_x_16:
[----:B------:R-:W-:Y:S01]  /*1b90*/  IMAD.MOV.U32 R0, RZ, RZ, R2 ;  /* 0x000000ffff007224 */ /* 0x000fe200078e0002 */
[----:B-----5:R-:W-:Y:S01]  /*1ba0*/  MOV R17, R9 ;  /* 0x0000000900117202 */ /* 0x020fe20000000f00 */
[----:B------:R-:W-:Y:S02]  /*1bb0*/  VIADD R2, R2, 0x20 ;  /* 0x0000002002027836 */ /* 0x000fe40000000000 */
[----:B------:R-:W-:-:S03]  /*1bc0*/  IMAD.MOV.U32 R12, RZ, RZ, R8 ;  /* 0x000000ffff0c7224 */ /* 0x000fc600078e0008 */
[----:B-1----:R-:W-:-:S13]  /*1bd0*/  ISETP.GE.AND P1, PT, R2, R3, PT ;  /* 0x000000030200720c */ /* 0x002fda0003f26270 */
[----:B------:R-:W1:Y:S01]  /*1be0*/  @!P1 LDC.64 R6, c[0x0][0x918] ;  /* 0x00024600ff069b82 */ /* 0x000e620000000a00 */
[----:B------:R-:W-:Y:S01]  /*1bf0*/  @!P1 VIADD R15, R0, 0x20 ;  /* 0x00000020000f9836 */ /* 0x000fe20000000000 */
[----:B------:R-:W-:Y:S01]  /*1c00*/  BSSY B0, `(.L_x_12) ;  /* 0x0000065000007945 */ /* 0x000fe20003800000 */
[----:B------:R-:W-:Y:S02]  /*1c10*/  IMAD.MOV.U32 R27, RZ, RZ, 0x7fffffff ;  /* 0x7fffffffff1b7424 */ /* 0x000fe400078e00ff */
[----:B-1----:R-:W-:-:S05]  /*1c20*/  @!P1 IMAD.WIDE R14, R15, 0xc, R6 ;  /* 0x0000000c0f0e9825 */ /* 0x002fca00078e0206 */
[----:B------:R1:W5:Y:S04]  /*1c30*/  @!P1 LDG.E R8, desc[UR58][R14.64] ;  /* 0x0000003a0e089981 */ /* 0x000368000c1e1900 */
[----:B------:R1:W5:Y:S01]  /*1c40*/  @!P1 LDG.E R9, desc[UR58][R14.64+0x4] ;  /* 0x0000043a0e099981 */ /* 0x000362000c1e1900 */
[----:B------:R-:W-:Y:S01]  /*1c50*/  ISETP.GE.AND P1, PT, R0, R3, PT ;  /* 0x000000030000720c */ /* 0x000fe20003f26270 */
[----:B------:R-:W-:Y:S02]  /*1c60*/  IMAD.MOV.U32 R29, RZ, RZ, RZ ;  /* 0x000000ffff1d7224 */ /* 0x000fe400078e00ff */
[----:B------:R1:W2:Y:S04]  /*1c70*/  SHFL.IDX PT, R6, R19, 0x1f, 0x1f ;  /* 0x03e01f0013067f89 */ /* 0x0002a800000e0000 */
[----:B------:R1:W3:Y:S06]  /*1c80*/  SHFL.IDX PT, R7, R18, 0x1f, 0x1f ;  /* 0x03e01f0012077f89 */ /* 0x0002ec00000e0000 */
[----:B------:R-:W-:Y:S05]  /*1c90*/  @P1 BRA `(.L_x_13) ;  /* 0x00000004006c1947 */ /* 0x000fea0003800000 */
[----:B------:R-:W-:Y:S02]  /*1ca0*/  IABS R25, R11 ;  /* 0x0000000b00197213 */ /* 0x000fe40000000000 */
[C---:B------:R-:W-:Y:S02]  /*1cb0*/  IADD3 R21, P1, R12.reuse, UR14, RZ ;  /* 0x0000000e0c157c10 */ /* 0x040fe4000ff3e0ff */
[----:B------:R-:W4:Y:S02]  /*1cc0*/  I2F.RP R4, R25 ;  /* 0x0000001900047306 */ /* 0x000f240000209400 */
[----:B------:R-:W-:Y:S02]  /*1cd0*/  LEA.HI.X.SX32 R22, R12, UR15, 0x1, P1 ;  /* 0x0000000f0c167c11 */ /* 0x000fe400088f0eff */
[----:B------:R-:W-:-:S04]  /*1ce0*/  IADD3 R12, P1, R17, UR16, RZ ;  /* 0x00000010110c7c10 */ /* 0x000fc8000ff3e0ff */
[----:B------:R-:W-:Y:S02]  /*1cf0*/  LEA.HI.X.SX32 R17, R17, UR17, 0x1, P1 ;  /* 0x0000001111117c11 */ /* 0x000fe400088f0eff */
[----:B------:R-:W-:Y:S01]  /*1d00*/  PLOP3.LUT P1, PT, PT, PT, UP0, 0x80, 0x0 ;  /* 0x000000000000781c */ /* 0x000fe20003f2f008 */
[----:B----4-:R-:W4:Y:S02]  /*1d10*/  MUFU.RCP R4, R4 ;  /* 0x0000000400047308 */ /* 0x010f240000001000 */
[----:B----4-:R-:W-:-:S06]  /*1d20*/  VIADD R5, R4, 0xffffffe ;  /* 0x0ffffffe04057836 */ /* 0x010fcc0000000000 */
[----:B------:R-:W4:Y:S02]  /*1d30*/  F2I.FTZ.U32.TRUNC.NTZ R27, R5 ;  /* 0x00000005001b7305 */ /* 0x000f24000021f000 */
[----:B----4-:R-:W-:Y:S02]  /*1d40*/  IMAD.MOV R24, RZ, RZ, -R27 ;  /* 0x000000ffff187224 */ /* 0x010fe400078e0a1b */
[----:B------:R-:W-:Y:S05]  /*1d50*/  @!P1 BRA `(.L_x_14) ;  /* 0x00000000002c9947 */ /* 0x000fea0003800000 */
[----:B------:R-:W-:-:S05]  /*1d60*/  IADD3 R21, P1, R21, UR6, RZ ;  /* 0x0000000615157c10 */ /* 0x000fca000ff3e0ff */
[----:B------:R-:W-:-:S04]  /*1d70*/  IMAD.X R23, RZ, RZ, R22, P1 ;  /* 0x000000ffff177224 */ /* 0x000fc800008e0616 */
[----:B------:R-:W-:-:S04]  /*1d80*/  IMAD.WIDE.U32 R4, R23, UR18, RZ ;  /* 0x0000001217047c25 */ /* 0x000fc8000f8e00ff */
[----:B-1----:R-:W-:-:S04]  /*1d90*/  IMAD.WIDE.U32 R14, P1, R21, UR19, R4 ;  /* 0x00000013150e7c25 */ /* 0x002fc8000f820004 */
[----:B------:R-:W-:-:S04]  /*1da0*/  IMAD.WIDE.U32 R4, R21, UR18, RZ ;  /* 0x0000001215047c25 */ /* 0x000fc8000f8e00ff */
[----:B------:R-:W-:Y:S01]  /*1db0*/  IMAD.X R19, RZ, RZ, RZ, P1 ;  /* 0x000000ffff137224 */ /* 0x000fe200008e06ff */
[----:B------:R-:W-:Y:S01]  /*1dc0*/  IADD3 RZ, P1, R5, R14, RZ ;  /* 0x0000000e05ff7210 */ /* 0x000fe20007f3e0ff */
[----:B------:R-:W-:-:S04]  /*1dd0*/  IMAD.MOV.U32 R18, RZ, RZ, R15 ;  /* 0x000000ffff127224 */ /* 0x000fc800078e000f */
[----:B------:R-:W-:-:S04]  /*1de0*/  IMAD.WIDE.U32.X R4, R23, UR19, R18, P1 ;  /* 0x0000001317047c25 */ /* 0x000fc800088e0412 */
[----:B------:R-:W-:Y:S02]  /*1df0*/  IMAD.MOV.U32 R21, RZ, RZ, R4 ;  /* 0x000000ffff157224 */ /* 0x000fe400078e0004 */
[----:B------:R-:W-:-:S07]  /*1e00*/  IMAD.MOV.U32 R22, RZ, RZ, R5 ;  /* 0x000000ffff167224 */ /* 0x000fce00078e0005 */
.L_x_14:
[----:B------:R-:W-:Y:S05]  /*1e10*/  @!P0 BRA `(.L_x_15) ;  /* 0x00000000002c8947 */ /* 0x000fea0003800000 */
[----:B------:R-:W-:-:S04]  /*1e20*/  IADD3 R23, P1, R12, UR13, RZ ;  /* 0x0000000d0c177c10 */ /* 0x000fc8000ff3e0ff */
[----:B------:R-:W-:-:S05]  /*1e30*/  IADD3.X R17, RZ, R17, RZ, P1, !PT ;  /* 0x00000011ff117210 */ /* 0x000fca0000ffe4ff */
        /* <DEDUP_REMOVED lines=9> */
.L_x_15:
[----:B------:R-:W-:Y:S01]  /*1ed0*/  SHF.R.U64 R12, R12, UR23, R17 ;  /* 0x000000170c0c7c19 */ /* 0x000fe20008001211 */
[----:B------:R-:W-:Y:S01]  /*1ee0*/  IMAD.MOV.U32 R4, RZ, RZ, R24 ;  /* 0x000000ffff047224 */ /* 0x000fe200078e0018 */
[----:B------:R-:W-:Y:S02]  /*1ef0*/  IABS R5, R11 ;  /* 0x0000000b00057213 */ /* 0x000fe40000000000 */
[-C--:B-1----:R-:W-:Y:S01]  /*1f00*/  IABS R18, R10.reuse ;  /* 0x0000000a00127213 */ /* 0x082fe20000000000 */
[----:B------:R-:W-:Y:S01]  /*1f10*/  VIADD R15, R12, UR5 ;  /* 0x000000050c0f7c36 */ /* 0x000fe20008000000 */
[----:B------:R-:W-:Y:S01]  /*1f20*/  SHF.R.U64 R21, R21, UR22, R22 ;  /* 0x0000001615157c19 */ /* 0x000fe20008001216 */
[----:B------:R-:W-:Y:S01]  /*1f30*/  IMAD R12, R4, R25, RZ ;  /* 0x00000019040c7224 */ /* 0x000fe200078e02ff */
[----:B------:R-:W-:Y:S01]  /*1f40*/  IABS R23, R10 ;  /* 0x0000000a00177213 */ /* 0x000fe20000000000 */
[----:B------:R-:W-:Y:S01]  /*1f50*/  IMAD.MOV R17, RZ, RZ, -R5 ;  /* 0x000000ffff117224 */ /* 0x000fe200078e0a05 */
[----:B------:R-:W-:Y:S01]  /*1f60*/  IABS R14, R15 ;  /* 0x0000000f000e7213 */ /* 0x000fe20000000000 */
[----:B------:R-:W-:-:S02]  /*1f70*/  IMAD.MOV.U32 R4, RZ, RZ, RZ ;  /* 0x000000ffff047224 */ /* 0x000fc400078e00ff */
[----:B------:R-:W-:Y:S02]  /*1f80*/  IMAD.MOV.U32 R5, RZ, RZ, R27 ;  /* 0x000000ffff057224 */ /* 0x000fe400078e001b */
[----:B------:R-:W-:Y:S01]  /*1f90*/  IMAD.HI.U32 R4, R27, R12, R4 ;  /* 0x0000000c1b047227 */ /* 0x000fe200078e0004 */
[----:B------:R-:W-:-:S03]  /*1fa0*/  MOV R5, R14 ;  /* 0x0000000e00057202 */ /* 0x000fc60000000f00 */
[----:B------:R-:W-:Y:S02]  /*1fb0*/  IMAD.MOV.U32 R12, RZ, RZ, R17 ;  /* 0x000000ffff0c7224 */ /* 0x000fe400078e0011 */
[----:B------:R-:W1:Y:S01]  /*1fc0*/  I2F.RP R17, R18 ;  /* 0x0000001200117306 */ /* 0x000e620000209400 */
[----:B------:R-:W-:-:S04]  /*1fd0*/  IMAD.HI.U32 R4, R4, R5, RZ ;  /* 0x0000000504047227 */ /* 0x000fc800078e00ff */
[----:B------:R-:W-:Y:S02]  /*1fe0*/  IMAD R12, R4, R12, R5 ;  /* 0x0000000c040c7224 */ /* 0x000fe400078e0205 */
[----:B------:R-:W-:-:S03]  /*1ff0*/  VIADD R14, R21, UR4 ;  /* 0x00000004150e7c36 */ /* 0x000fc60008000000 */
[----:B------:R-:W-:Y:S02]  /*2000*/  ISETP.GT.U32.AND P1, PT, R25, R12, PT ;  /* 0x0000000c1900720c */ /* 0x000fe40003f24070 */
[----:B------:R-:W-:Y:S01]  /*2010*/  IABS R21, R14 ;  /* 0x0000000e00157213 */ /* 0x000fe20000000000 */
[----:B-1----:R-:W1:Y:S10]  /*2020*/  MUFU.RCP R17, R17 ;  /* 0x0000001100117308 */ /* 0x002e740000001000 */
[----:B------:R-:W-:-:S02]  /*2030*/  @!P1 IMAD.IADD R12, R12, 0x1, -R25 ;  /* 0x000000010c0c9824 */ /* 0x000fc400078e0a19 */
[----:B-1----:R-:W-:Y:S02]  /*2040*/  VIADD R4, R17, 0xffffffe ;  /* 0x0ffffffe11047836 */ /* 0x002fe40000000000 */
[----:B------:R-:W-:Y:S02]  /*2050*/  IMAD.MOV R17, RZ, RZ, -R23 ;  /* 0x000000ffff117224 */ /* 0x000fe400078e0a17 */
[----:B------:R1:W4:Y:S02]  /*2060*/  F2I.FTZ.U32.TRUNC.NTZ R5, R4 ;  /* 0x0000000400057305 */ /* 0x000324000021f000 */
[----:B-1----:R-:W-:Y:S02]  /*2070*/  IMAD.MOV.U32 R4, RZ, RZ, RZ ;  /* 0x000000ffff047224 */ /* 0x002fe400078e00ff */
[----:B----4-:R-:W-:-:S04]  /*2080*/  IMAD.MOV R19, RZ, RZ, -R5 ;  /* 0x000000ffff137224 */ /* 0x010fc800078e0a05 */
[----:B------:R-:W-:-:S04]  /*2090*/  IMAD R19, R19, R18, RZ ;  /* 0x0000001213137224 */ /* 0x000fc800078e02ff */
[----:B------:R-:W-:-:S04]  /*20a0*/  IMAD.HI.U32 R22, R5, R19, R4 ;  /* 0x0000001305167227 */ /* 0x000fc800078e0004 */
[----:B------:R-:W-:-:S04]  /*20b0*/  IMAD.MOV.U32 R5, RZ, RZ, R21 ;  /* 0x000000ffff057224 */ /* 0x000fc800078e0015 */
[----:B------:R-:W-:-:S04]  /*20c0*/  IMAD.HI.U32 R4, R22, R5, RZ ;  /* 0x0000000516047227 */ /* 0x000fc800078e00ff */
[----:B------:R-:W-:-:S05]  /*20d0*/  IMAD R5, R4, R17, R5 ;  /* 0x0000001104057224 */ /* 0x000fca00078e0205 */
[----:B------:R-:W-:-:S13]  /*20e0*/  ISETP.GT.U32.AND P1, PT, R18, R5, PT ;  /* 0x000000051200720c */ /* 0x000fda0003f24070 */
[----:B------:R-:W-:Y:S01]  /*20f0*/  @!P1 IMAD.IADD R5, R5, 0x1, -R18 ;  /* 0x0000000105059824 */ /* 0x000fe200078e0a12 */
[----:B------:R-:W-:-:S13]  /*2100*/  ISETP.GT.U32.AND P1, PT, R25, R12, PT ;  /* 0x0000000c1900720c */ /* 0x000fda0003f24070 */
[----:B------:R-:W-:Y:S02]  /*2110*/  @!P1 IADD3 R12, R12, -R25, RZ ;  /* 0x800000190c0c9210 */ /* 0x000fe40007ffe0ff */
[----:B------:R-:W-:-:S03]  /*2120*/  ISETP.GT.U32.AND P1, PT, R18, R5, PT ;  /* 0x000000051200720c */ /* 0x000fc60003f24070 */
[----:B------:R-:W-:-:S10]  /*2130*/  IMAD.MOV.U32 R4, RZ, RZ, R12 ;  /* 0x000000ffff047224 */ /* 0x000fd400078e000c */
[----:B------:R-:W-:Y:S01]  /*2140*/  @!P1 IMAD.IADD R5, R5, 0x1, -R18 ;  /* 0x0000000105059824 */ /* 0x000fe200078e0a12 */
[----:B------:R-:W-:-:S13]  /*2150*/  ISETP.GE.AND P1, PT, R15, RZ, PT ;  /* 0x000000ff0f00720c */ /* 0x000fda0003f26270 */
[----:B------:R-:W-:Y:S01]  /*2160*/  @!P1 IMAD.MOV R4, RZ, RZ, -R4 ;  /* 0x000000ffff049224 */ /* 0x000fe200078e0a04 */
[----:B------:R-:W-:-:S13]  /*2170*/  ISETP.GE.AND P1, PT, R14, RZ, PT ;  /* 0x000000ff0e00720c */ /* 0x000fda0003f26270 */
[----:B------:R-:W-:Y:S01]  /*2180*/  @!P1 IMAD.MOV R5, RZ, RZ, -R5 ;  /* 0x000000ffff059224 */ /* 0x000fe200078e0a05 */
[----:B------:R-:W-:-:S13]  /*2190*/  ISETP.NE.AND P1, PT, RZ, UR7, PT ;  /* 0x00000007ff007c0c */ /* 0x000fda000bf25270 */
[----:B------:R-:W-:Y:S02]  /*21a0*/  @!P1 LOP3.LUT R4, RZ, UR7, RZ, 0x33, !PT ;  /* 0x00000007ff049c12 */ /* 0x000fe4000f8e33ff */
[----:B------:R-:W-:-:S03]  /*21b0*/  ISETP.NE.AND P1, PT, RZ, UR8, PT ;  /* 0x00000008ff007c0c */ /* 0x000fc6000bf25270 */
[----:B------:R-:W-:-:S10]  /*21c0*/  IMAD.IADD R4, R15, 0x1, -R4 ;  /* 0x000000010f047824 */ /* 0x000fd400078e0a04 */
[----:B------:R-:W-:Y:S02]  /*21d0*/  @!P1 LOP3.LUT R5, RZ, UR8, RZ, 0x33, !PT ;  /* 0x00000008ff059c12 */ /* 0x000fe4000f8e33ff */
[----:B------:R-:W-:-:S03]  /*21e0*/  PLOP3.LUT P1, PT, PT, PT, UP3, 0x80, 0x0 ;  /* 0x000000000000781c */ /* 0x000fc60003f2f038 */
[----:B------:R-:W-:-:S04]  /*21f0*/  IMAD.IADD R5, R14, 0x1, -R5 ;  /* 0x000000010e057824 */ /* 0x000fc800078e0a05 */
[CC--:B------:R-:W-:Y:S01]  /*2200*/  IMAD R27, R4.reuse, R5.reuse, RZ ;  /* 0x00000005041b7224 */ /* 0x0c0fe200078e02ff */
[----:B------:R-:W-:-:S04]  /*2210*/  SEL R15, R4, R5, !P1 ;  /* 0x00000005040f7207 */ /* 0x000fc80004800000 */
[--C-:B------:R-:W-:Y:S01]  /*2220*/  SHF.R.S32.HI R5, RZ, 0x1f, R15.reuse ;  /* 0x0000001fff057819 */ /* 0x100fe2000001140f */
[----:B------:R-:W-:Y:S01]  /*2230*/  IMAD.MOV.U32 R4, RZ, RZ, R15 ;  /* 0x000000ffff047224 */ /* 0x000fe200078e000f */
[----:B------:R-:W-:-:S07]  /*2240*/  SHF.R.S32.HI R29, RZ, 0x1f, R27 ;  /* 0x0000001fff1d7819 */ /* 0x000fce000001141b */
.L_x_13:
[----:B------:R-:W-:Y:S05]  /*2250*/  BSYNC B0 ;  /* 0x0000000000007941 */ /* 0x000fea0003800000 */
.L_x_12:
[----:B-1----:R-:W1:Y:S04]  /*2260*/  SHFL.UP PT, R14, R27, 0x1, RZ ;  /* 0x042000001b0e7989 */ /* 0x002e6800000e00ff */
[----:B------:R-:W4:Y:S01]  /*2270*/  SHFL.UP PT, R12, R29, 0x1, RZ ;  /* 0x042000001d0c7989 */ /* 0x000f2200000e00ff */
[----:B-1----:R-:W-:Y:S02]  /*2280*/  SEL R14, R14, RZ, P2 ;  /* 0x000000ff0e0e7207 */ /* 0x002fe40001000000 */
[----:B----4-:R-:W-:Y:S02]  /*2290*/  SEL R12, R12, RZ, P2 ;  /* 0x000000ff0c0c7207 */ /* 0x010fe40001000000 */
[----:B------:R-:W-:-:S05]  /*22a0*/  IADD3 R17, P1, R14, R27, RZ ;  /* 0x0000001b0e117210 */ /* 0x000fca0007f3e0ff */
[----:B------:R-:W-:Y:S01]  /*22b0*/  IMAD.X R25, R12, 0x1, R29, P1 ;  /* 0x000000010c197824 */ /* 0x000fe200008e061d */
[----:B------:R-:W1:Y:S04]  /*22c0*/  SHFL.UP PT, R14, R17, 0x2, RZ ;  /* 0x04400000110e7989 */ /* 0x000e6800000e00ff */
        /* <DEDUP_REMOVED lines=9> */
[----:B------:R-:W-:-:S04]  /*2360*/  IADD3 R15, P1, R14, R19, RZ ;  /* 0x000000130e0f7210 */ /* 0x000fc80007f3e0ff */
[----:B------:R-:W-:Y:S01]  /*2370*/  IADD3.X R21, R12, R23, RZ, P1, !PT ;  /* 0x000000170c157210 */ /* 0x000fe20000ffe4ff */
        /* <DEDUP_REMOVED lines=12> */
[----:B---3--:R-:W-:-:S05]  /*2440*/  IADD3 R18, P1, R14, R7, RZ ;  /* 0x000000070e127210 */ /* 0x008fca0007f3e0ff */
[----:B--2---:R-:W-:Y:S01]  /*2450*/  IMAD.X R19, R15, 0x1, R6, P1 ;  /* 0x000000010f137824 */ /* 0x004fe200008e0606 */
[----:B------:R-:W-:-:S04]  /*2460*/  ISETP.GT.U32.AND P1, PT, R18, UR10, PT ;  /* 0x0000000a12007c0c */ /* 0x000fc8000bf24070 */
[----:B------:R-:W-:-:S13]  /*2470*/  ISETP.GT.U32.AND.EX P1, PT, R19, UR9, PT, P1 ;  /* 0x0000000913007c0c */ /* 0x000fda000bf24110 */
[----:B------:R-:W-:-:S04]  /*2480*/  VOTE.ANY R12, PT, P1 ;  /* 0x00000000000c7806 */ /* 0x000fc800008e0100 */
[----:B------:R-:W-:-:S13]  /*2490*/  ISETP.NE.AND P1, PT, R12, RZ, PT ;  /* 0x000000ff0c00720c */ /* 0x000fda0003f25270 */
[----:B------:R-:W-:Y:S05]  /*24a0*/  @!P1 BRA `(.L_x_16) ;  /* 0xfffffff400b89947 */ /* 0x000fea000383ffff */
[----:B------:R-:W-:Y:S02]  /*24b0*/  IMAD.MOV.U32 R18, RZ, RZ, R14 ;  /* 0x000000ffff127224 */ /* 0x000fe400078e000e */
[----:B------:R-:W-:-:S07]  /*24c0*/  IMAD.MOV.U32 R19, RZ, RZ, R15 ;  /* 0x000000ffff137224 */ /* 0x000fce00078e000f */
.L_x_11:
[----:B------:R-:W1:Y:S08]  /*24d0*/  BREV R12, R12 ;  /* 0x0000000c000c7301 */ /* 0x000e700000000000 */
[----:B-1----:R-:W1:Y:S02]  /*24e0*/  FLO.U32.SH R17, R12 ;  /* 0x0000000c00117300 */ /* 0x002e6400000e0400 */
[----:B-1----:R-:W1:Y:S02]  /*24f0*/  SHFL.IDX PT, R0, R0, R17, 0x1f ;  /* 0x00001f1100007589 */ /* 0x002e6400000e0000 */
[----:B-1----:R-:W-:-:S13]  /*2500*/  R2UR UR6, R0 ;  /* 0x00000000000672ca */ /* 0x002fda00000e0000 */
[----:B------:R-:W-:-:S05]  /*2510*/  VIADD R2, R34, UR6 ;  /* 0x0000000622027c36 */ /* 0x000fca0008000000 */
[----:B------:R-:W-:-:S13]  /*2520*/  ISETP.GE.AND P1, PT, R2, R3, PT ;  /* 0x000000030200720c */ /* 0x000fda0003f26270 */
[----:B------:R-:W1:Y:S02]  /*2530*/  @!P1 LDC.64 R14, c[0x0][0x918] ;  /* 0x00024600ff0e9b82 */ /* 0x000e640000000a00 */
[----:B-1----:R-:W-:-:S05]  /*2540*/  @!P1 IMAD.WIDE R14, R2, 0xc, R14 ;  /* 0x0000000c020e9825 */ /* 0x002fca00078e020e */
[----:B-----5:R1:W5:Y:S04]  /*2550*/  @!P1 LDG.E R8, desc[UR58][R14.64] ;  /* 0x0000003a0e089981 */ /* 0x020368000c1e1900 */
[----:B------:R1:W5:Y:S01]  /*2560*/  @!P1 LDG.E R9, desc[UR58][R14.64+0x4] ;  /* 0x0000043a0e099981 */ /* 0x000362000c1e1900 */
[----:B------:R-:W-:-:S03]  /*2570*/  IADD3 R2, P1, P2, R18, R7, -R27 ;  /* 0x0000000712027210 */ /* 0x000fc60007a3e81b */
[----:B------:R-:W-:Y:S01]  /*2580*/  SHFL.IDX PT, R7, R29, R17, 0x1f ;  /* 0x00001f111d077589 */ /* 0x000fe200000e0000 */
[----:B------:R-:W-:-:S03]  /*2590*/  IADD3.X R18, R19, R6, ~R29, P1, P2 ;  /* 0x0000000613127210 */ /* 0x000fc60000fe4c1d */
[----:B------:R-:W2:Y:S04]  /*25a0*/  SHFL.IDX PT, R2, R2, R17, 0x1f ;  /* 0x00001f1102027589 */ /* 0x000ea800000e0000 */
[----:B------:R-:W3:Y:S04]  /*25b0*/  SHFL.IDX PT, R18, R18, R17, 0x1f ;  /* 0x00001f1112127589 */ /* 0x000ee800000e0000 */
[----:B------:R1:W4:Y:S04]  /*25c0*/  SHFL.IDX PT, R6, R27, R17, 0x1f ;  /* 0x00001f111b067589 */ /* 0x00032800000e0000 */
[----:B------:R1:W1:Y:S04]  /*25d0*/  SHFL.IDX PT, R5, R5, R17, 0x1f ;  /* 0x00001f1105057589 */ /* 0x00026800000e0000 */
[----:B------:R1:W1:Y:S01]  /*25e0*/  SHFL.IDX PT, R4, R4, R17, 0x1f ;  /* 0x00001f1104047589 */ /* 0x00026200000e0000 */
[----:B--2---:R-:W-:-:S02]  /*25f0*/  R2UR UR5, R2 ;  /* 0x00000000020572ca */ /* 0x004fc400000e0000 */
[----:B---3--:R-:W-:-:S15]  /*2600*/  R2UR UR4, R18 ;  /* 0x00000000120472ca */ /* 0x008fde00000e0000 */
.L_x_6:
[----:B------:R-:W-:Y:S01]  /*2610*/  ISETP.LE.AND P1, PT, R3, UR6, PT ;  /* 0x0000000603007c0c */ /* 0x000fe2000bf23270 */
[----:B-1----:R-:W-:Y:S02]  /*2620*/  IMAD.MOV.U32 R17, RZ, RZ, -0x1 ;  /* 0xffffffffff117424 */ /* 0x002fe400078e00ff */
[----:B------:R-:W-:-:S10]  /*2630*/  IMAD.MOV.U32 R18, RZ, RZ, -0x1 ;  /* 0xffffffffff127424 */ /* 0x000fd400078e00ff */
[----:B------:R-:W-:Y:S05]  /*2640*/  @P1 BRA `(.L_x_5) ;  /* 0x0000000400041947 */ /* 0x000fea0003800000 */
[----:B------:R-:W-:Y:S01]  /*2650*/  UIADD3 UR15, UP2, -UR5, UR10, URZ ;  /* 0x0000000a050f7290 */ /* 0x000fe2000ff5e13f */
[----:B------:R-:W1:Y:S01]  /*2660*/  S2UR UR18, SR_CTAID.Y ;  /* 0x00000000001279c3 */ /* 0x000e620000002600 */
[----:B------:R-:W-:Y:S01]  /*2670*/  ULDC UR17, c[0x0][0x8c0] ;  /* 0x0002300000117ab9 */ /* 0x000fe20000000800 */
[----:B------:R-:W-:Y:S01]  /*2680*/  ULDC UR20, c[0x0][0x8b0] ;  /* 0x00022c0000147ab9 */ /* 0x000fe20000000800 */
[----:B------:R-:W-:Y:S01]  /*2690*/  UIADD3.X UR11, ~UR4, UR9, URZ, UP2, !UPT ;  /* 0x00000009040b7290 */ /* 0x000fe200097fe53f */
[--C-:B------:R-:W-:Y:S01]  /*26a0*/  SHF.R.U32.HI R23, RZ, UR20, R5.reuse ;  /* 0x00000014ff177c19 */ /* 0x100fe20008011605 */
[----:B------:R-:W-:Y:S01]  /*26b0*/  ULDC UR19, c[0x0][0x904] ;  /* 0x0002410000137ab9 */ /* 0x000fe20000000800 */
[----:B------:R-:W-:Y:S01]  /*26c0*/  ULDC UR13, c[0x0][0x8a8] ;  /* 0x00022a00000d7ab9 */ /* 0x000fe20000000800 */
[----:B------:R-:W-:Y:S01]  /*26d0*/  USHF.R.U32.HI UR16, URZ, UR17, UR11 ;  /* 0x000000113f107299 */ /* 0x000fe2000801160b */
[----:B------:R-:W-:Y:S01]  /*26e0*/  SHF.R.U64 R16, R4, UR20, R5 ;  /* 0x0000001404107c19 */ /* 0x000fe20008001205 */
[----:B------:R-:W-:-:S02]  /*26f0*/  USHF.R.U64 UR15, UR15, UR17, UR11 ;  /* 0x000000110f0f7299 */ /* 0x000fc4000800120b */
[----:B------:R-:W-:Y:S02]  /*2700*/  USHF.R.U32.HI UR14, URZ, UR20, UR16 ;  /* 0x000000143f0e7299 */ /* 0x000fe40008011610 */
[----:B------:R-:W-:Y:S02]  /*2710*/  UIADD3 UR13, UR13, -0x1, URZ ;  /* 0xffffffff0d0d7890 */ /* 0x000fe4000fffe03f */
[----:B------:R-:W-:Y:S02]  /*2720*/  USHF.R.U32.HI UR21, URZ, UR19, UR14 ;  /* 0x000000133f157299 */ /* 0x000fe4000801160e */
[----:B------:R-:W-:Y:S02]  /*2730*/  USHF.R.U64 UR16, UR15, UR20, UR16 ;  /* 0x000000140f107299 */ /* 0x000fe40008001210 */
[----:B------:R-:W-:Y:S02]  /*2740*/  ULOP3.LUT UR15, UR15, UR13, URZ, 0xc0, !UPT ;  /* 0x0000000d0f0f7292 */ /* 0x000fe4000f8ec03f */
[----:B------:R-:W-:Y:S01]  /*2750*/  LOP3.LUT R0, R23, UR21, RZ, 0xfc, !PT ;  /* 0x0000001517007c12 */ /* 0x000fe2000f8efcff */
[----:B------:R-:W-:-:S02]  /*2760*/  USHF.R.U64 UR14, UR16, UR19, UR14 ;  /* 0x00000013100e7299 */ /* 0x000fc4000800120e */
[----:B-1----:R-:W-:Y:S01]  /*2770*/  USEL UR11, UR40, UR18, !UP3 ;  /* 0x00000012280b7287 */ /* 0x002fe2000d800000 */
[----:B------:R-:W-:-:S13]  /*2780*/  ISETP.NE.U32.AND P1, PT, R0, RZ, PT ;  /* 0x000000ff0000720c */ /* 0x000fda0003f25070 */
[----:B------:R-:W-:Y:S05]  /*2790*/  @!P1 BRA `(.L_x_17) ;  /* 0x0000000000149947 */ /* 0x000fea0003800000 */
[----:B------:R-:W-:-:S07]  /*27a0*/  MOV R12, 0x27c0 ;  /* 0x000027c0000c7802 */ /* 0x000fce0000000f00 */
[----:B----45:R-:W-:Y:S05]  /*27b0*/  CALL.REL.NOINC `($__internal_0_$__cuda_sm20_div_u64) ;  /* 0x000000cc003c7944 */ /* 0x030fea0003c00000 */
[----:B------:R-:W-:-:S04]  /*27c0*/  IMAD.MOV R12, RZ, RZ, -R0 ;  /* 0x000000ffff0c7224 */ /* 0x000fc800078e0a00 */
[----:B------:R-:W-:Y:S01]  /*27d0*/  IMAD R12, R16, R12, UR14 ;  /* 0x0000000e100c7e24 */ /* 0x000fe2000f8e020c */
[----:B------:R-:W-:Y:S06]  /*27e0*/  BRA `(.L_x_18) ;  /* 0x0000000000507947 */ /* 0x000fec0003800000 */
.L_x_17:
[----:B------:R-:W1:Y:S01]  /*27f0*/  I2F.U32.RP R0, R16 ;  /* 0x0000001000007306 */ /* 0x000e620000209000 */
[----:B------:R-:W-:-:S07]  /*2800*/  ISETP.NE.U32.AND P3, PT, R16, RZ, PT ;  /* 0x000000ff1000720c */ /* 0x000fce0003f65070 */
[----:B-1----:R-:W1:Y:S02]  /*2810*/  MUFU.RCP R0, R0 ;  /* 0x0000000000007308 */ /* 0x002e640000001000 */
[----:B-1----:R-:W-:-:S06]  /*2820*/  IADD3 R2, R0, 0xffffffe, RZ ;  /* 0x0ffffffe00027810 */ /* 0x002fcc0007ffe0ff */
[----:B------:R1:W2:Y:S02]  /*2830*/  F2I.FTZ.U32.TRUNC.NTZ R3, R2 ;  /* 0x0000000200037305 */ /* 0x0002a4000021f000 */
[----:B-1----:R-:W-:Y:S02]  /*2840*/  IMAD.MOV.U32 R2, RZ, RZ, RZ ;  /* 0x000000ffff027224 */ /* 0x002fe400078e00ff */
[----:B--2---:R-:W-:-:S04]  /*2850*/  IMAD.MOV R15, RZ, RZ, -R3 ;  /* 0x000000ffff0f7224 */ /* 0x004fc800078e0a03 */
[----:B------:R-:W-:-:S04]  /*2860*/  IMAD R15, R15, R16, RZ ;  /* 0x000000100f0f7224 */ /* 0x000fc800078e02ff */
[----:B------:R-:W-:-:S06]  /*2870*/  IMAD.HI.U32 R3, R3, R15, R2 ;  /* 0x0000000f03037227 */ /* 0x000fcc00078e0002 */
[----:B------:R-:W-:-:S04]  /*2880*/  IMAD.HI.U32 R0, R3, UR14, RZ ;  /* 0x0000000e03007c27 */ /* 0x000fc8000f8e00ff */
[----:B------:R-:W-:-:S04]  /*2890*/  IMAD.MOV R3, RZ, RZ, -R0 ;  /* 0x000000ffff037224 */ /* 0x000fc800078e0a00 */
[----:B------:R-:W-:-:S05]  /*28a0*/  IMAD R3, R16, R3, UR14 ;  /* 0x0000000e10037e24 */ /* 0x000fca000f8e0203 */
[----:B------:R-:W-:-:S13]  /*28b0*/  ISETP.GE.U32.AND P1, PT, R3, R16, PT ;  /* 0x000000100300720c */ /* 0x000fda0003f26070 */
[----:B------:R-:W-:Y:S02]  /*28c0*/  @P1 IMAD.IADD R3, R3, 0x1, -R16 ;  /* 0x0000000103031824 */ /* 0x000fe400078e0a10 */
[----:B------:R-:W-:-:S03]  /*28d0*/  @P1 VIADD R0, R0, 0x1 ;  /* 0x0000000100001836 */ /* 0x000fc60000000000 */
[----:B------:R-:W-:-:S13]  /*28e0*/  ISETP.GE.U32.AND P2, PT, R3, R16, PT ;  /* 0x000000100300720c */ /* 0x000fda0003f46070 */
[----:B------:R-:W-:Y:S01]  /*28f0*/  @P2 VIADD R0, R0, 0x1 ;  /* 0x0000000100002836 */ /* 0x000fe20000000000 */
[----:B------:R-:W-:-:S05]  /*2900*/  @!P3 LOP3.LUT R0, RZ, R16, RZ, 0x33, !PT ;  /* 0x00000010ff00b212 */ /* 0x000fca00078e33ff */
[----:B------:R-:W-:-:S04]  /*2910*/  IMAD.MOV R12, RZ, RZ, -R0 ;  /* 0x000000ffff0c7224 */ /* 0x000fc800078e0a00 */
[----:B------:R-:W-:-:S07]  /*2920*/  IMAD R12, R16, R12, UR14 ;  /* 0x0000000e100c7e24 */ /* 0x000fce000f8e020c */
.L_x_18:
[----:B------:R-:W1:Y:S01]  /*2930*/  LDC R15, c[0x0][0x8a8] ;  /* 0x00022a00ff0f7b82 */ /* 0x000e620000000800 */
[----:B------:R-:W-:Y:S01]  /*2940*/  ULDC UR14, c[0x0][0x904] ;  /* 0x00024100000e7ab9 */ /* 0x000fe20000000800 */
[----:B------:R-:W-:Y:S01]  /*2950*/  UMOV UR13, 0xffffffff ;  /* 0xffffffff000d7882 */ /* 0x000fe20000000000 */
[----:B------:R-:W-:Y:S01]  /*2960*/  PLOP3.LUT P1, PT, PT, PT, UP3, 0x80, 0x0 ;  /* 0x000000000000781c */ /* 0x000fe20003f2f038 */
[----:B------:R-:W-:-:S04]  /*2970*/  USHF.L.U32 UR13, UR13, UR14, URZ ;  /* 0x0000000e0d0d7299 */ /* 0x000fc8000800063f */
[----:B------:R-:W2:Y:S02]  /*2980*/  LDC R17, c[0x0][0x8b8] ;  /* 0x00022e00ff117b82 */ /* 0x000ea40000000800 */
[----:B------:R-:W-:Y:S01]  /*2990*/  LOP3.LUT R2, RZ, UR13, RZ, 0x33, !PT ;  /* 0x0000000dff027c12 */ /* 0x000fe2000f8e33ff */
[----:B------:R-:W-:Y:S02]  /*29a0*/  UMOV UR13, 0x1 ;  /* 0x00000001000d7882 */ /* 0x000fe40000000000 */
[----:B------:R-:W-:Y:S01]  /*29b0*/  USHF.L.U32 UR13, UR13, UR14, URZ ;  /* 0x0000000e0d0d7299 */ /* 0x000fe2000800063f */
[----:B------:R-:W-:Y:S02]  /*29c0*/  LOP3.LUT R3, R2, UR16, RZ, 0xc0, !PT ;  /* 0x0000001002037c12 */ /* 0x000fe4000f8ec0ff */
[----:B------:R-:W-:Y:S01]  /*29d0*/  @P1 IMAD.U32 R18, RZ, RZ, UR6 ;  /* 0x00000006ff121e24 */ /* 0x000fe2000f8e00ff */
[----:B------:R-:W-:Y:S02]  /*29e0*/  @!P1 MOV R18, UR6 ;  /* 0x0000000600129c02 */ /* 0x000fe40008000f00 */
[----:B------:R-:W-:-:S02]  /*29f0*/  IMAD R0, R0, UR13, R3 ;  /* 0x0000000d00007c24 */ /* 0x000fc4000f8e0203 */
[----:B-1----:R-:W-:-:S04]  /*2a00*/  IMAD R12, R12, R15, UR15 ;  /* 0x0000000f0c0c7e24 */ /* 0x002fc8000f8e020f */
[----:B------:R-:W-:Y:S02]  /*2a10*/  @P1 IMAD.MOV.U32 R16, RZ, RZ, R12 ;  /* 0x000000ffff101224 */ /* 0x000fe400078e000c */
[----:B--2---:R-:W-:Y:S01]  /*2a20*/  IMAD R17, R0, R17, UR11 ;  /* 0x0000000b00117e24 */ /* 0x004fe2000f8e0211 */
[----:B------:R-:W-:-:S03]  /*2a30*/  UMOV UR11, 0x1 ;  /* 0x00000001000b7882 */ /* 0x000fc60000000000 */
[----:B------:R-:W-:Y:S02]  /*2a40*/  @!P1 IMAD.MOV.U32 R16, RZ, RZ, R17 ;  /* 0x000000ffff109224 */ /* 0x000fe400078e0011 */
[----:B------:R-:W-:-:S07]  /*2a50*/  @!P1 IMAD.MOV.U32 R17, RZ, RZ, R12 ;  /* 0x000000ffff119224 */ /* 0x000fce00078e000c */
.L_x_5:
[----:B------:R-:W-:-:S13]  /*2a60*/  ISETP.NE.AND P1, PT, RZ, UR11, PT ;  /* 0x0000000bff007c0c */ /* 0x000fda000bf25270 */
[----:B------:R-:W-:Y:S05]  /*2a70*/  @!P1 EXIT ;  /* 0x000000000000994d */ /* 0x000fea0003800000 */
[----:B------:R-:W1:Y:S02]  /*2a80*/  LDC.64 R14, c[0x0][0x290] ;  /* 0x0000a400ff0e7b82 */ /* 0x000e640000000a00 */
[----:B-1----:R-:W-:-:S05]  /*2a90*/  IMAD.WIDE R14, R18, 0xc, R14 ;  /* 0x0000000c120e7825 */ /* 0x002fca00078e020e */
[----:B------:R1:W5:Y:S04]  /*2aa0*/  LDG.E R2, desc[UR58][R14.64] ;  /* 0x0000003a0e027981 */ /* 0x000368000c1e1900 */
[----:B------:R1:W5:Y:S04]  /*2ab0*/  LDG.E R0, desc[UR58][R14.64+0x4] ;  /* 0x0000043a0e007981 */ /* 0x000368000c1e1900 */
[----:B------:R1:W5:Y:S01]  /*2ac0*/  LDG.E R19, desc[UR58][R14.64+0x8] ;  /* 0x0000083a0e137981 */ /* 0x000362000c1e1900 */
[----:B------:R-:W-:Y:S01]  /*2ad0*/  PLOP3.LUT P1, PT, PT, PT, UP1, 0x80, 0x0 ;  /* 0x000000000000781c */ /* 0x000fe20003f2f018 */
[----:B------:R-:W2:Y:S01]  /*2ae0*/  S2UR UR42, SR_CgaCtaId ;  /* 0x00000000002a79c3 */ /* 0x000ea20000008800 */
[----:B------:R-:W-:-:S11]  /*2af0*/  SHF.R.S32.HI R3, RZ, 0x1f, R18 ;  /* 0x0000001fff037819 */ /* 0x000fd60000011412 */
[----:B-1----:R-:W-:Y:S05]  /*2b00*/  @!P1 BRA `(.L_x_19) ;  /* 0x0000005c00309947 */ /* 0x002fea0003800000 */
[----:B------:R-:W-:-:S06]  /*2b10*/  UISETP.GT.U32.AND UP0, UPT, UR33, 0x1, UPT ;  /* 0x000000012100788c */ /* 0x000fcc000bf04070 */
[----:B------:R-:W-:-:S13]  /*2b20*/  PLOP3.LUT P0, PT, PT, PT, UP0, 0x80, 0x0 ;  /* 0x000000000000781c */ /* 0x000fda0003f0f008 */
[----:B--2---:R-:W-:Y:S05]  /*2b30*/  @P0 EXIT ;  /* 0x000000000000094d */ /* 0x004fea0003800000 */
.L_x_20:
[----:B------:R-:W-:-:S08]  /*2b40*/  NOP ;  /* 0x0000000000007918 */ /* 0x000fd00000000000 */
[----:B------:R-:W1:Y:S02]  /*2b50*/  USETMAXREG.TRY_ALLOC.CTAPOOL UP0, 0xe8 ;  /* 0x000000e8000079c8 */ /* 0x000e640008000600 */
[----:B-1----:R-:W-:-:S13]  /*2b60*/  PLOP3.LUT P0, PT, PT, PT, UP0, 0x80, 0x0 ;  /* 0x000000000000781c */ /* 0x002fda0003f0f008 */
[----:B------:R-:W-:Y:S05]  /*2b70*/  @!P0 BRA `(.L_x_20) ;  /* 0xfffffffc00f08947 */ /* 0x000fea000383ffff */
[----:B------:R-:W1:Y:S01]  /*2b80*/  SHFL.IDX PT, R13, R13, RZ, 0x1f ;  /* 0x00001fff0d0d7589 */ /* 0x000e6200000e0000 */
[----:B------:R-:W2:Y:S01]  /*2b90*/  S2UR UR4, SR_CTAID.Y ;  /* 0x00000000000479c3 */ /* 0x000ea20000002600 */
[----:B------:R-:W-:Y:S01]  /*2ba0*/  UMOV UR60, URZ ;  /* 0x0000003f003c7c82 */ /* 0x000fe20008000000 */
[----:B------:R-:W-:Y:S01]  /*2bb0*/  UMOV UR61, URZ ;  /* 0x0000003f003d7c82 */ /* 0x000fe20008000000 */
[----:B-1----:R-:W-:Y:S01]  /*2bc0*/  LOP3.LUT P0, RZ, R13, 0x3, RZ, 0xc0, !PT ;  /* 0x000000030dff7812 */ /* 0x002fe2000780c0ff */
[----:B--2---:R-:W-:-:S12]  /*2bd0*/  UIMAD UR4, UR4, UR41, UR40 ;  /* 0x00000029040472a4 */ /* 0x004fd8000f8e0228 */
[----:B------:R-:W-:Y:S05]  /*2be0*/  @P0 BRA `(.L_x_21) ;  /* 0x0000000000a40947 */ /* 0x000fea0003800000 */
[----:B------:R-:W-:Y:S01]  /*2bf0*/  ELECT P0, URZ, PT ;  /* 0x00000000003f782f */ /* 0x000fe20003800000 */
[----:B------:R-:W-:-:S12]  /*2c00*/  BSSY B0, `(.L_x_22) ;  /* 0x0000020000007945 */ /* 0x000fd80003800000 */
[----:B------:R-:W-:Y:S05]  /*2c10*/  @!P0 BRA `(.L_x_23) ;  /* 0x0000000000788947 */ /* 0x000fea0003800000 */
[----:B------:R-:W1:Y:S01]  /*2c20*/  S2UR UR6, SR_CgaCtaId ;  /* 0x00000000000679c3 */ /* 0x000e620000008800 */
[----:B------:R-:W-:Y:S01]  /*2c30*/  UISETP.NE.AND UP0, UPT, UR12, 0x1, UPT ;  /* 0x000000010c00788c */ /* 0x000fe2000bf05270 */
[----:B------:R-:W-:-:S06]  /*2c40*/  UMOV UR5, 0x400 ;  /* 0x0000040000057882 */ /* 0x000fcc0000000000 */
[----:B------:R-:W2:Y:S08]  /*2c50*/  LDC.64 R4, c[0x0][0x700] ;  /* 0x0001c000ff047b82 */ /* 0x000eb00000000a00 */
[----:B----4-:R-:W2:Y:S08]  /*2c60*/  LDC.64 R6, c[0x0][0x708] ;  /* 0x0001c200ff067b82 */ /* 0x010eb00000000a00 */
[----:B-----5:R-:W3:Y:S01]  /*2c70*/  LDC.64 R8, c[0x0][0x710] ;  /* 0x0001c400ff087b82 */ /* 0x020ee20000000a00 */
[----:B-1----:R-:W-:-:S04]  /*2c80*/  ULEA UR5, UR6, UR5, 0x18 ;  /* 0x0000000506057291 */ /* 0x002fc8000f8ec03f */
[----:B------:R-:W-:Y:S02]  /*2c90*/  UIADD3 UR6, UR5, 0x80, URZ ;  /* 0x0000008005067890 */ /* 0x000fe4000fffe03f */
[----:B------:R-:W-:Y:S01]  /*2ca0*/  @!UP0 UIADD3 UR6, UR5, URZ, URZ ;  /* 0x0000003f05068290 */ /* 0x000fe2000fffe03f */
[----:B------:R-:W3:Y:S08]  /*2cb0*/  LDC.64 R10, c[0x0][0x718] ;  /* 0x0001c600ff0a7b82 */ /* 0x000ef00000000a00 */
[----:B------:R-:W1:Y:S01]  /*2cc0*/  LDC.64 R12, c[0x0][0x720] ;  /* 0x0001c800ff0c7b82 */ /* 0x000e620000000a00 */
[----:B--2---:R2:W-:Y:S07]  /*2cd0*/  STS.128 [UR6+0x38700], R4 ;  /* 0x03870004ff007988 */ /* 0x0045ee0008000c06 */
[----:B------:R-:W1:Y:S08]  /*2ce0*/  LDC.64 R14, c[0x0][0x728] ;  /* 0x0001ca00ff0e7b82 */ /* 0x000e700000000a00 */
[----:B------:R-:W4:Y:S01]  /*2cf0*/  LDC.64 R20, c[0x0][0x730] ;  /* 0x0001cc00ff147b82 */ /* 0x000f220000000a00 */
[----:B---3--:R2:W-:Y:S07]  /*2d00*/  STS.128 [UR6+0x38710], R8 ;  /* 0x03871008ff007988 */ /* 0x0085ee0008000c06 */
[----:B------:R-:W4:Y:S08]  /*2d10*/  LDC.64 R22, c[0x0][0x738] ;  /* 0x0001ce00ff167b82 */ /* 0x000f300000000a00 */
[----:B------:R-:W3:Y:S01]  /*2d20*/  LDC.64 R24, c[0x0][0x740] ;  /* 0x0001d000ff187b82 */ /* 0x000ee20000000a00 */
[----:B-1----:R2:W-:Y:S07]  /*2d30*/  STS.128 [UR6+0x38720], R12 ;  /* 0x0387200cff007988 */ /* 0x0025ee0008000c06 */
[----:B------:R-:W3:Y:S08]  /*2d40*/  LDC.64 R26, c[0x0][0x748] ;  /* 0x0001d200ff1a7b82 */ /* 0x000ef00000000a00 */
[----:B------:R-:W1:Y:S01]  /*2d50*/  LDC.64 R28, c[0x0][0x750] ;  /* 0x0001d400ff1c7b82 */ /* 0x000e620000000a00 */
[----:B----4-:R2:W-:Y:S07]  /*2d60*/  STS.128 [UR6+0x38730], R20 ;  /* 0x03873014ff007988 */ /* 0x0105ee0008000c06 */
[----:B------:R-:W1:Y:S08]  /*2d70*/  LDC.64 R30, c[0x0][0x758] ;  /* 0x0001d600ff1e7b82 */ /* 0x000e700000000a00 */
[----:B------:R-:W4:Y:S01]  /*2d80*/  LDC.64 R36, c[0x0][0x760] ;  /* 0x0001d800ff247b82 */ /* 0x000f220000000a00 */
[----:B---3--:R2:W-:Y:S07]  /*2d90*/  STS.128 [UR6+0x38740], R24 ;  /* 0x03874018ff007988 */ /* 0x0085ee0008000c06 */
[----:B------:R-:W4:Y:S08]  /*2da0*/  LDC.64 R38, c[0x0][0x768] ;  /* 0x0001da00ff267b82 */ /* 0x000f300000000a00 */
[----:B------:R-:W3:Y:S01]  /*2db0*/  LDC.64 R40, c[0x0][0x770] ;  /* 0x0001dc00ff287b82 */ /* 0x000ee20000000a00 */
[----:B-1----:R2:W-:Y:S07]  /*2dc0*/  STS.128 [UR6+0x38750], R28 ;  /* 0x0387501cff007988 */ /* 0x0025ee0008000c06 */
[----:B------:R-:W3:Y:S01]  /*2dd0*/  LDC.64 R42, c[0x0][0x778] ;  /* 0x0001de00ff2a7b82 */ /* 0x000ee20000000a00 */
[----:B----4-:R2:W-:Y:S04]  /*2de0*/  STS.128 [UR6+0x38760], R36 ;  /* 0x03876024ff007988 */ /* 0x0105e80008000c06 */
[----:B---3--:R2:W-:Y:S02]  /*2df0*/  STS.128 [UR6+0x38770], R40 ;  /* 0x03877028ff007988 */ /* 0x0085e40008000c06 */
.L_x_23:
[----:B------:R-:W-:Y:S05]  /*2e00*/  BSYNC B0 ;  /* 0x0000000000007941 */ /* 0x000fea0003800000 */
.L_x_22:
[----:B------:R-:W-:Y:S01]  /*2e10*/  UISETP.NE.AND UP0, UPT, UR12, 0x1, UPT ;  /* 0x000000010c00788c */ /* 0x000fe2000bf05270 */
[----:B------:R-:W-:Y:S01]  /*2e20*/  NOP ;  /* 0x0000000000007918 */ /* 0x000fe20000000000 */
[----:B------:R-:W-:Y:S01]  /*2e30*/  ULDC UR5, c[0x0][0x884] ;  /* 0x0002210000057ab9 */ /* 0x000fe20000000800 */
[----:B------:R-:W-:Y:S01]  /*2e40*/  ULDC.64 UR60, c[0x0][0x800] ;  /* 0x00020000003c7ab9 */ /* 0x000fe20000000a00 */
[----:B------:R-:W-:-:S04]  /*2e50*/  USEL UR5, UR5, URZ, UP0 ;  /* 0x0000003f05057287 */ /* 0x000fc80008000000 */
[----:B------:R-:W-:-:S04]  /*2e60*/  UIADD3 UR5, UR4, UR5, URZ ;  /* 0x0000000504057290 */ /* 0x000fc8000fffe03f */
[----:B------:R-:W-:-:S12]  /*2e70*/  UIMAD.WIDE UR60, UR5, 0x80, UR60 ;  /* 0x00000080053c78a5 */ /* 0x000fd8000f8e023c */
.L_x_21:
[----:B------:R-:W-:-:S13]  /*2e80*/  ISETP.NE.AND P0, PT, RZ, UR55, PT ;  /* 0x00000037ff007c0c */ /* 0x000fda000bf05270 */
[----:B------:R-:W-:Y:S05]  /*2e90*/  @P0 BRA `(.L_x_24) ;  /* 0x00000004001c0947 */ /* 0x000fea0003800000 */
[----:B------:R-:W-:Y:S01]  /*2ea0*/  ELECT P0, URZ, PT ;  /* 0x00000000003f782f */ /* 0x000fe20003800000 */
[----:B------:R-:W-:-:S12]  /*2eb0*/  BSSY B0, `(.L_x_25) ;  /* 0x0000030000007945 */ /* 0x000fd80003800000 */
[----:B------:R-:W-:Y:S05]  /*2ec0*/  @!P0 BRA `(.L_x_26) ;  /* 0x0000000000b88947 */ /* 0x000fea0003800000 */
[C---:B--2---:R-:W-:Y:S01]  /*2ed0*/  IMAD.SHL.U32 R4, R18.reuse, 0x8, RZ ;  /* 0x0000000812047824 */ /* 0x044fe200078e00ff */
[----:B------:R-:W-:Y:S01]  /*2ee0*/  ULDC.64 UR4, c[0x0][0x820] ;  /* 0x0002080000047ab9 */ /* 0x000fe20000000a00 */
[----:B------:R-:W-:-:S03]  /*2ef0*/  SHF.L.U64.HI R3, R18, 0x3, R3 ;  /* 0x0000000312037819 */ /* 0x000fc60000010203 */
[----:B----4-:R-:W-:-:S04]  /*2f00*/  IADD3 R6, P0, R4, UR4, RZ ;  /* 0x0000000404067c10 */ /* 0x010fc8000ff1e0ff */
[----:B------:R-:W-:Y:S01]  /*2f10*/  IADD3.X R7, R3, UR5, RZ, P0, !PT ;  /* 0x0000000503077c10 */ /* 0x000fe200087fe4ff */
[----:B------:R-:W-:-:S05]  /*2f20*/  ULDC.64 UR4, c[0x0][0x818] ;  /* 0x0002060000047ab9 */ /* 0x000fca0000000a00 */
[----:B------:R-:W2:Y:S01]  /*2f30*/  LDG.E.64 R6, desc[UR58][R6.64] ;  /* 0x0000003a06067981 */ /* 0x000ea2000c1e1b00 */
[----:B------:R-:W-:-:S04]  /*2f40*/  IADD3 R4, P0, R4, UR4, RZ ;  /* 0x0000000404047c10 */ /* 0x000fc8000ff1e0ff */
[----:B------:R-:W-:-:S06]  /*2f50*/  IADD3.X R5, R3, UR5, RZ, P0, !PT ;  /* 0x0000000503057c10 */ /* 0x000fcc00087fe4ff */
[----:B------:R-:W3:Y:S01]  /*2f60*/  LDG.E.64 R4, desc[UR58][R4.64] ;  /* 0x0000003a04047981 */ /* 0x000ee2000c1e1b00 */
[----:B------:R-:W1:Y:S01]  /*2f70*/  S2UR UR5, SR_CgaCtaId ;  /* 0x00000000000579c3 */ /* 0x000e620000008800 */
[----:B------:R-:W-:Y:S01]  /*2f80*/  UISETP.NE.AND UP0, UPT, UR12, 0x1, UPT ;  /* 0x000000010c00788c */ /* 0x000fe2000bf05270 */
[----:B-----5:R-:W-:Y:S01]  /*2f90*/  VIADD R9, R0, 0xffffffff ;  /* 0xffffffff00097836 */ /* 0x020fe20000000000 */
[----:B------:R-:W-:Y:S01]  /*2fa0*/  UMOV UR4, 0x400 ;  /* 0x0000040000047882 */ /* 0x000fe20000000000 */
[----:B------:R-:W-:Y:S01]  /*2fb0*/  CS2R R10, SRZ ;  /* 0x00000000000a7805 */ /* 0x000fe2000001ff00 */
[----:B-1----:R-:W-:-:S04]  /*2fc0*/  ULEA UR4, UR5, UR4, 0x18 ;  /* 0x0000000405047291 */ /* 0x002fc8000f8ec03f */
[----:B------:R-:W-:-:S03]  /*2fd0*/  UIADD3 UR5, UR4, 0x80, URZ ;  /* 0x0000008004057890 */ /* 0x000fc6000fffe03f */
[----:B------:R-:W-:-:S04]  /*2fe0*/  @!UP0 UIADD3 UR5, UR4, URZ, URZ ;  /* 0x0000003f04058290 */ /* 0x000fc8000fffe03f */
[----:B------:R-:W-:-:S05]  /*2ff0*/  UIADD3 UR4, UR5, 0x38700, URZ ;  /* 0x0003870005047890 */ /* 0x000fca000fffe03f */
[----:B------:R-:W1:Y:S01]  /*3000*/  LDS R3, [UR5+0x3871c] ;  /* 0x03871c05ff037984 */ /* 0x000e620008000800 */
[----:B------:R-:W-:-:S03]  /*3010*/  IMAD.U32 R14, RZ, RZ, UR4 ;  /* 0x00000004ff0e7e24 */ /* 0x000fc6000f8e00ff */
[----:B------:R-:W-:Y:S02]  /*3020*/  STS [UR5+0x38730], RZ ;  /* 0x038730ffff007988 */ /* 0x000fe40008000805 */
[----:B------:R-:W-:-:S05]  /*3030*/  SHF.R.U64 R14, R14, 0x4, RZ ;  /* 0x000000040e0e7819 */ /* 0x000fca00000012ff */
[----:B------:R-:W-:Y:S04]  /*3040*/  STS [UR5+0x38710], R14 ;  /* 0x0387100eff007988 */ /* 0x000fe80008000805 */
[----:B------:R-:W-:Y:S01]  /*3050*/  STS [UR5+0x38714], R14 ;  /* 0x0387140eff007988 */ /* 0x000fe20008000805 */
[C---:B--2---:R-:W-:Y:S01]  /*3060*/  SHF.L.U64.HI R13, R6.reuse, 0x1, R7 ;  /* 0x00000001060d7819 */ /* 0x044fe20000010207 */
[----:B------:R-:W-:-:S03]  /*3070*/  IMAD.SHL.U32 R6, R6, 0x2, RZ ;  /* 0x0000000206067824 */ /* 0x000fc600078e00ff */
[----:B------:R-:W-:Y:S02]  /*3080*/  LOP3.LUT R13, R13, 0x1fffffff, RZ, 0xc0, !PT ;  /* 0x1fffffff0d0d7812 */ /* 0x000fe400078ec0ff */
[----:B------:R-:W-:Y:S02]  /*3090*/  LOP3.LUT R0, R6, 0xfffffffe, RZ, 0xc0, !PT ;  /* 0xfffffffe06007812 */ /* 0x000fe400078ec0ff */
[--C-:B------:R-:W-:Y:S02]  /*30a0*/  SHF.R.U32.HI R8, RZ, 0x4, R13.reuse ;  /* 0x00000004ff087819 */ /* 0x100fe4000001160d */
[----:B------:R-:W-:Y:S01]  /*30b0*/  SHF.R.U64 R0, R0, 0x4, R13 ;  /* 0x0000000400007819 */ /* 0x000fe2000000120d */
[----:B---3--:R-:W-:Y:S01]  /*30c0*/  STS.64 [UR5+0x38700], R4 ;  /* 0x03870004ff007988 */ /* 0x008fe20008000a05 */
[----:B-1----:R-:W-:-:S03]  /*30d0*/  LOP3.LUT R3, R3, 0xf, R8, 0xb8, !PT ;  /* 0x0000000f03037812 */ /* 0x002fc600078eb808 */
[----:B------:R-:W-:Y:S04]  /*30e0*/  STS [UR5+0x3870c], R0 ;  /* 0x03870c00ff007988 */ /* 0x000fe80008000805 */
[----:B------:R-:W-:Y:S04]  /*30f0*/  STS [UR5+0x3871c], R3 ;  /* 0x03871c03ff007988 */ /* 0x000fe80008000805 */
[----:B------:R-:W1:Y:S02]  /*3100*/  LDS R7, [UR5+0x3871c] ;  /* 0x03871c05ff077984 */ /* 0x000e640008000800 */
[----:B-1----:R-:W-:-:S05]  /*3110*/  LOP3.LUT R7, R7, 0xf0, RZ, 0xb8, !PT ;  /* 0x000000f007077812 */ /* 0x002fca00078eb8ff */
[----:B------:R-:W-:Y:S04]  /*3120*/  STS [UR5+0x3871c], R7 ;  /* 0x03871c07ff007988 */ /* 0x000fe80008000805 */
[----:B------:R-:W1:Y:S02]  /*3130*/  LDS R8, [UR5+0x3871c] ;  /* 0x03871c05ff087984 */ /* 0x000e640008000800 */
[----:B-1----:R-:W-:Y:S01]  /*3140*/  LOP3.LUT R15, R8, 0xf00, RZ, 0xb8, !PT ;  /* 0x00000f00080f7812 */ /* 0x002fe200078eb8ff */
[----:B------:R-:W-:-:S04]  /*3150*/  VIADD R8, R2, 0xffffffff ;  /* 0xffffffff02087836 */ /* 0x000fc80000000000 */
[----:B------:R-:W-:Y:S04]  /*3160*/  STS.64 [UR5+0x38718], R14 ;  /* 0x0387180eff007988 */ /* 0x000fe80008000a05 */
[----:B------:R-:W1:Y:S04]  /*3170*/  LDS R12, [UR5+0x3871c] ;  /* 0x03871c05ff0c7984 */ /* 0x000e680008000800 */
[----:B------:R3:W-:Y:S01]  /*3180*/  STS.128 [UR5+0x38720], R8 ;  /* 0x03872008ff007988 */ /* 0x0007e20008000c05 */
[----:B-1----:R-:W-:-:S05]  /*3190*/  LOP3.LUT R12, R12, 0xf000, RZ, 0xb8, !PT ;  /* 0x0000f0000c0c7812 */ /* 0x002fca00078eb8ff */
[----:B------:R3:W-:Y:S02]  /*31a0*/  STS [UR5+0x3871c], R12 ;  /* 0x03871c0cff007988 */ /* 0x0007e40008000805 */
.L_x_26:
[----:B------:R-:W-:Y:S05]  /*31b0*/  BSYNC B0 ;  /* 0x0000000000007941 */ /* 0x000fea0003800000 */
.L_x_25:
[----:B------:R-:W-:Y:S01]  /*31c0*/  ELECT P0, URZ, PT ;  /* 0x00000000003f782f */ /* 0x000fe20003800000 */
[----:B------:R-:W-:Y:S01]  /*31d0*/  NOP ;  /* 0x0000000000007918 */ /* 0x000fe20000000000 */
[----:B------:R-:W-:Y:S11]  /*31e0*/  BSSY B0, `(.L_x_27) ;  /* 0x0000004000007945 */ /* 0x000ff60003800000 */
[----:B------:R-:W-:Y:S05]  /*31f0*/  @!P0 BRA `(.L_x_28) ;  /* 0x0000000000088947 */ /* 0x000fea0003800000 */
[----:B------:R0:W-:Y:S01]  /*3200*/  UTMACMDFLUSH ;  /* 0x00000000000079b7 */ /* 0x0001e20000000000 */
[----:B------:R-:W-:-:S04]  /*3210*/  DEPBAR.LE SB0, 0x0 ;  /* 0x000080000000791a */ /* 0x000fc80000000000 */
.L_x_28:
[----:B------:R-:W-:Y:S05]  /*3220*/  BSYNC B0 ;  /* 0x0000000000007941 */ /* 0x000fea0003800000 */
.L_x_27:
[----:B------:R-:W1:Y:S01]  /*3230*/  S2UR UR5, SR_CgaCtaId ;  /* 0x00000000000579c3 */ /* 0x000e620000008800 */
[----:B-----5:R-:W2:Y:S01]  /*3240*/  S2R R0, SR_LANEID ;  /* 0x0000000000007919 */ /* 0x020ea20000000000 */
[----:B------:R-:W-:Y:S01]  /*3250*/  UISETP.NE.AND UP0, UPT, UR12, 0x1, UPT ;  /* 0x000000010c00788c */ /* 0x000fe2000bf05270 */
[----:B------:R-:W-:Y:S02]  /*3260*/  UMOV UR4, 0x400 ;  /* 0x0000040000047882 */ /* 0x000fe40000000000 */
[----:B-1----:R-:W-:-:S04]  /*3270*/  ULEA UR4, UR5, UR4, 0x18 ;  /* 0x0000000405047291 */ /* 0x002fc8000f8ec03f */
[----:B------:R-:W-:-:S04]  /*3280*/  UIADD3 UR5, UR4, 0x80, URZ ;  /* 0x0000008004057890 */ /* 0x000fc8000fffe03f */
[----:B------:R-:W-:Y:S01]  /*3290*/  @!UP0 UIADD3 UR5, UR4, URZ, URZ ;  /* 0x0000003f04058290 */ /* 0x000fe2000fffe03f */
[----:B--2---:R-:W-:-:S05]  /*32a0*/  IMAD.SHL.U32 R0, R0, 0x4, RZ ;  /* 0x0000000400007824 */ /* 0x004fca00078e00ff */
[----:B------:R-:W-:Y:S01]  /*32b0*/  IMAD.U32 R3, RZ, RZ, UR5 ;  /* 0x00000005ff037e24 */ /* 0x000fe2000f8e00ff */
[----:B------:R-:W-:-:S04]  /*32c0*/  IADD3 R2, P0, R0, UR60, RZ ;  /* 0x0000003c00027c10 */ /* 0x000fc8000ff1e0ff */
[----:B------:R-:W-:Y:S02]  /*32d0*/  IADD3 R4, R0, 0x38700, R3 ;  /* 0x0003870000047810 */ /* 0x000fe40007ffe003 */
[----:B------:R-:W-:-:S03]  /*32e0*/  IADD3.X R3, RZ, UR61, RZ, P0, !PT ;  /* 0x0000003dff037c10 */ /* 0x000fc600087fe4ff */
[----:B------:R-:W1:Y:S04]  /*32f0*/  LDS R5, [R4] ;  /* 0x0000000004057984 */ /* 0x000e680000000800 */
[----:B-1----:R1:W5:Y:S02]  /*3300*/  ATOMG.E.EXCH.STRONG.GPU PT, RZ, [R2], R5 ;  /* 0x0000000502ff73a8 */ /* 0x00236400041ee100 */
.L_x_24:
[----:B-----5:R-:W-:Y:S01]  /*3310*/  SHF.R.S32.HI R0, RZ, 0x1f, R33 ;  /* 0x0000001fff007819 */ /* 0x020fe20000011421 */
[----:B------:R-:W3:Y:S01]  /*3320*/  S2UR UR43, SR_CgaCtaId ;  /* 0x00000000002b79c3 */ /* 0x000ee20000008800 */
[----:B------:R-:W-:Y:S01]  /*3330*/  UISETP.NE.AND UP0, UPT, UR12, 0x1, UPT ;  /* 0x000000010c00788c */ /* 0x000fe2000bf05270 */
[----:B------:R-:W-:Y:S01]  /*3340*/  IMAD.MOV.U32 R154, RZ, RZ, RZ ;  /* 0x000000ffff9a7224 */ /* 0x000fe200078e00ff */
[----:B------:R-:W-:Y:S01]  /*3350*/  LEA.HI R0, R0, R33, RZ, 0x8 ;  /* 0x0000002100007211 */ /* 0x000fe200078f40ff */
[----:B------:R-:W-:Y:S01]  /*3360*/  UMOV UR47, 0x400 ;  /* 0x00000400002f7882 */ /* 0x000fe20000000000 */
[----:B------:R-:W-:Y:S02]  /*3370*/  ULOP3.LUT UR51, UR53, 0x1, URZ, 0xfc, !UPT ;  /* 0x0000000135337892 */ /* 0x000fe4000f8efc3f */
[----:B------:R-:W-:Y:S01]  /*3380*/  LOP3.LUT R0, R0, 0xffffff00, RZ, 0xc0, !PT ;  /* 0xffffff0000007812 */ /* 0x000fe200078ec0ff */
[----:B------:R-:W-:Y:S02]  /*3390*/  ULOP3.LUT UR50, UR54, 0x1, URZ, 0xfc, !UPT ;  /* 0x0000000136327892 */ /* 0x000fe4000f8efc3f */
[----:B------:R-:W-:-:S02]  /*33a0*/  ULOP3.LUT UR48, UR52, 0x1, URZ, 0xfc, !UPT ;  /* 0x0000000134307892 */ /* 0x000fc4000f8efc3f */
[----:B------:R-:W-:Y:S01]  /*33b0*/  IMAD.IADD R0, R33, 0x1, -R0 ;  /* 0x0000000121007824 */ /* 0x000fe200078e0a00 */
[----:B------:R-:W-:Y:S01]  /*33c0*/  UMOV UR36, URZ ;  /* 0x0000003f00247c82 */ /* 0x000fe20008000000 */
[----:B------:R-:W-:Y:S01]  /*33d0*/  UMOV UR56, URZ ;  /* 0x0000003f00387c82 */ /* 0x000fe20008000000 */
[----:B------:R-:W-:Y:S01]  /*33e0*/  UMOV UR37, URZ ;  /* 0x0000003f00257c82 */ /* 0x000fe20008000000 */
[C---:B-12---:R-:W-:Y:S01]  /*33f0*/  IMAD.SHL.U32 R5, R0.reuse, 0x40, RZ ;  /* 0x0000004000057824 */ /* 0x046fe200078e00ff */
[----:B------:R-:W-:Y:S01]  /*3400*/  SHF.R.S32.HI R3, RZ, 0x1f, R0 ;  /* 0x0000001fff037819 */ /* 0x000fe20000011400 */
[----:B------:R-:W-:Y:S01]  /*3410*/  UMOV UR38, URZ ;  /* 0x0000003f00267c82 */ /* 0x000fe20008000000 */
[-C--:B------:R-:W-:Y:S01]  /*3420*/  LEA.HI R2, R0, R0.reuse, RZ, 0x1 ;  /* 0x0000000000027211 */ /* 0x080fe200078f08ff */
[----:B------:R-:W-:Y:S01]  /*3430*/  UMOV UR39, URZ ;  /* 0x0000003f00277c82 */ /* 0x000fe20008000000 */
[----:B------:R-:W-:Y:S02]  /*3440*/  LEA.HI R4, R3, R0, RZ, 0x5 ;  /* 0x0000000003047211 */ /* 0x000fe400078f28ff */
[----:B------:R-:W-:Y:S01]  /*3450*/  SHF.R.S32.HI R2, RZ, 0x1, R2 ;  /* 0x00000001ff027819 */ /* 0x000fe20000011402 */
[----:B---3--:R-:W-:Y:S01]  /*3460*/  ULEA UR47, UR43, UR47, 0x18 ;  /* 0x0000002f2b2f7291 */ /* 0x008fe2000f8ec03f */
[----:B------:R-:W-:-:S02]  /*3470*/  SHF.R.S32.HI R4, RZ, 0x5, R4 ;  /* 0x00000005ff047819 */ /* 0x000fc40000011404 */
[-C--:B------:R-:W-:Y:S01]  /*3480*/  LEA.HI R7, R3, R0.reuse, RZ, 0x4 ;  /* 0x0000000003077211 */ /* 0x080fe200078f20ff */
[----:B------:R-:W-:Y:S01]  /*3490*/  UIADD3 UR49, UR47, 0x80, URZ ;  /* 0x000000802f317890 */ /* 0x000fe2000fffe03f */
[----:B------:R-:W-:Y:S01]  /*34a0*/  LOP3.LUT R5, R5, 0x40, RZ, 0xc0, !PT ;  /* 0x0000004005057812 */ /* 0x000fe200078ec0ff */
[----:B----4-:R-:W-:Y:S01]  /*34b0*/  IMAD.SHL.U32 R6, R4, 0x10, RZ ;  /* 0x0000001004067824 */ /* 0x010fe200078e00ff */
[----:B------:R-:W-:Y:S01]  /*34c0*/  SHF.R.S32.HI R8, RZ, 0x4, R7 ;  /* 0x00000004ff087819 */ /* 0x000fe20000011407 */
[----:B------:R-:W-:Y:S01]  /*34d0*/  IMAD.SHL.U32 R4, R2, 0x80, RZ ;  /* 0x0000008002047824 */ /* 0x000fe200078e00ff */
[----:B------:R-:W-:Y:S01]  /*34e0*/  LEA.HI R2, R3, R0, RZ, 0x3 ;  /* 0x0000000003027211 */ /* 0x000fe200078f18ff */
[----:B------:R-:W-:Y:S01]  /*34f0*/  @!UP0 UIADD3 UR49, UR47, URZ, URZ ;  /* 0x0000003f2f318290 */ /* 0x000fe2000fffe03f */
[----:B------:R-:W-:Y:S02]  /*3500*/  LEA.HI R9, R7, R8, RZ, 0x1 ;  /* 0x0000000807097211 */ /* 0x000fe400078f08ff */
[----:B------:R-:W-:Y:S01]  /*3510*/  LOP3.LUT R4, R4, 0x180, RZ, 0xc0, !PT ;  /* 0x0000018004047812 */ /* 0x000fe200078ec0ff */
[----:B------:R-:W-:Y:S01]  /*3520*/  UIADD3 UR49, UR49, 0x38700, URZ ;  /* 0x0003870031317890 */ /* 0x000fe2000fffe03f */
[----:B------:R-:W-:-:S02]  /*3530*/  LOP3.LUT R7, R5, 0x30, R6, 0xf8, !PT ;  /* 0x0000003005077812 */ /* 0x000fc400078ef806 */
[----:B------:R-:W-:Y:S02]  /*3540*/  LOP3.LUT R9, R9, 0x7ffffe, RZ, 0xc0, !PT ;  /* 0x007ffffe09097812 */ /* 0x000fe400078ec0ff */
[----:B------:R-:W-:Y:S02]  /*3550*/  LOP3.LUT R5, R4, R5, RZ, 0xfc, !PT ;  /* 0x0000000504057212 */ /* 0x000fe400078efcff */
[----:B------:R-:W-:Y:S01]  /*3560*/  LEA.HI R22, R3, R0, RZ, 0x7 ;  /* 0x0000000003167211 */ /* 0x000fe200078f38ff */
[----:B------:R-:W-:Y:S01]  /*3570*/  IMAD.IADD R9, R8, 0x1, -R9 ;  /* 0x0000000108097824 */ /* 0x000fe200078e0a09 */
[----:B------:R-:W-:Y:S02]  /*3580*/  LOP3.LUT R7, R7, 0x8, R2, 0xf8, !PT ;  /* 0x0000000807077812 */ /* 0x000fe400078ef802 */
[----:B------:R-:W-:Y:S02]  /*3590*/  SHF.R.U32.HI R5, RZ, 0x3, R5 ;  /* 0x00000003ff057819 */ /* 0x000fe40000011605 */
[----:B------:R-:W-:-:S02]  /*35a0*/  SHF.R.S32.HI R22, RZ, 0x7, R22 ;  /* 0x00000007ff167819 */ /* 0x000fc40000011416 */
[----:B------:R-:W-:Y:S01]  /*35b0*/  LOP3.LUT R5, R5, R7, R4, 0x1e, !PT ;  /* 0x0000000705057212 */ /* 0x000fe200078e1e04 */
[----:B------:R-:W-:Y:S01]  /*35c0*/  IMAD.MOV.U32 R4, RZ, RZ, 0x1 ;  /* 0x00000001ff047424 */ /* 0x000fe200078e00ff */
[----:B------:R-:W-:Y:S01]  /*35d0*/  IADD3 R152, R0, 0x1f, RZ ;  /* 0x0000001f00987810 */ /* 0x000fe20007ffe0ff */
[----:B------:R-:W-:-:S04]  /*35e0*/  IMAD R2, R22, 0x4, R9 ;  /* 0x0000000416027824 */ /* 0x000fc800078e0209 */
[----:B------:R-:W-:-:S07]  /*35f0*/  IMAD.U32 R23, R2, 0x200, R5 ;  /* 0x0000020002177824 */ /* 0x000fce00078e0005 */
.L_x_109:
[----:B--23--:R-:W1:Y:S02]  /*3600*/  LDC.64 R2, c[0x0][0x290] ;  /* 0x0000a400ff027b82 */ /* 0x00ce640000000a00 */
[----:B-1----:R-:W-:-:S05]  /*3610*/  IMAD.WIDE R2, R18, 0xc, R2 ;  /* 0x0000000c12027825 */ /* 0x002fca00078e0202 */
[----:B------:R-:W2:Y:S01]  /*3620*/  LDG.E R153, desc[UR58][R2.64+0x8] ;  /* 0x0000083a02997981 */ /* 0x000ea2000c1e1900 */
[----:B------:R-:W-:Y:S01]  /*3630*/  UMOV UR12, URZ ;  /* 0x0000003f000c7c82 */ /* 0x000fe20008000000 */
[----:B------:R-:W-:Y:S01]  /*3640*/  UMOV UR9, UR37 ;  /* 0x0000002500097c82 */ /* 0x000fe20008000000 */
[--C-:B------:R-:W-:Y:S01]  /*3650*/  IMAD.MOV.U32 R155, RZ, RZ, R18.reuse ;  /* 0x000000ffff9b7224 */ /* 0x100fe200078e0012 */
[----:B-----5:R-:W1:Y:S01]  /*3660*/  SHFL.IDX PT, R0, R22, RZ, 0x1f ;  /* 0x00001fff16007589 */ /* 0x020e6200000e0000 */
[----:B------:R-:W-:Y:S02]  /*3670*/  SHF.R.S32.HI R19, RZ, 0x1f, R18 ;  /* 0x0000001fff137819 */ /* 0x000fe40000011412 */
[----:B------:R-:W-:Y:S02]  /*3680*/  CS2R R150, SRZ ;  /* 0x0000000000967805 */ /* 0x000fe4000001ff00 */
[----:B------:R-:W-:Y:S02]  /*3690*/  CS2R R24, SRZ ;  /* 0x0000000000187805 */ /* 0x000fe4000001ff00 */
[----:B------:R-:W-:-:S02]  /*36a0*/  CS2R R26, SRZ ;  /* 0x00000000001a7805 */ /* 0x000fc4000001ff00 */
[----:B------:R-:W-:Y:S02]  /*36b0*/  CS2R R28, SRZ ;  /* 0x00000000001c7805 */ /* 0x000fe4000001ff00 */
[----:B------:R-:W-:Y:S02]  /*36c0*/  CS2R R30, SRZ ;  /* 0x00000000001e7805 */ /* 0x000fe4000001ff00 */
[----:B------:R-:W-:Y:S02]  /*36d0*/  CS2R R32, SRZ ;  /* 0x0000000000207805 */ /* 0x000fe4000001ff00 */
        /* <DEDUP_REMOVED lines=16> */
[----:B-1----:R-:W-:Y:S01]  /*37e0*/  R2UR UR4, R0 ;  /* 0x00000000000472ca */ /* 0x002fe200000e0000 */
[----:B------:R-:W-:Y:S01]  /*37f0*/  IMAD.U32 R0, RZ, RZ, UR38 ;  /* 0x00000026ff007e24 */ /* 0x000fe2000f8e00ff */
        /* <DEDUP_REMOVED lines=10> */
[----:B------:R-:W-:Y:S01]  /*38a0*/  CS2R R86, SRZ ;  /* 0x0000000000567805 */ /* 0x000fe2000001ff00 */
[----:B------:R-:W-:Y:S01]  /*38b0*/  ULEA.HI UR5, UR4, UR4, URZ, 0x1 ;  /* 0x0000000404057291 */ /* 0x000fe2000f8f083f */
[----:B------:R-:W-:Y:S02]  /*38c0*/  CS2R R88, SRZ ;  /* 0x0000000000587805 */ /* 0x000fe4000001ff00 */
[----:B------:R-:W-:Y:S02]  /*38d0*/  CS2R R90, SRZ ;  /* 0x00000000005a7805 */ /* 0x000fe4000001ff00 */
[----:B------:R-:W-:Y:S01]  /*38e0*/  CS2R R92, SRZ ;  /* 0x00000000005c7805 */ /* 0x000fe2000001ff00 */
[----:B------:R-:W-:Y:S01]  /*38f0*/  ULOP3.LUT UR5, UR5, 0x1e, URZ, 0xc0, !UPT ;  /* 0x0000001e05057892 */ /* 0x000fe2000f8ec03f */
[----:B------:R-:W-:Y:S02]  /*3900*/  CS2R R94, SRZ ;  /* 0x00000000005e7805 */ /* 0x000fe4000001ff00 */
[----:B------:R-:W-:-:S02]  /*3910*/  CS2R R96, SRZ ;  /* 0x0000000000607805 */ /* 0x000fc4000001ff00 */
[----:B------:R-:W-:Y:S01]  /*3920*/  CS2R R98, SRZ ;  /* 0x0000000000627805 */ /* 0x000fe2000001ff00 */
[----:B------:R-:W-:Y:S01]  /*3930*/  UIADD3 UR5, UR4, -UR5, URZ ;  /* 0x8000000504057290 */ /* 0x000fe2000fffe03f */
[----:B------:R-:W-:Y:S02]  /*3940*/  CS2R R100, SRZ ;  /* 0x0000000000647805 */ /* 0x000fe4000001ff00 */
[----:B------:R-:W-:Y:S02]  /*3950*/  CS2R R102, SRZ ;  /* 0x0000000000667805 */ /* 0x000fe4000001ff00 */
[----:B------:R-:W-:Y:S01]  /*3960*/  CS2R R104, SRZ ;  /* 0x0000000000687805 */ /* 0x000fe2000001ff00 */
[----:B------:R-:W-:Y:S01]  /*3970*/  ULEA UR5, UR5, UR47, 0xd ;  /* 0x0000002f05057291 */ /* 0x000fe2000f8e683f */
[----:B------:R-:W-:Y:S02]  /*3980*/  CS2R R106, SRZ ;  /* 0x00000000006a7805 */ /* 0x000fe4000001ff00 */
[----:B------:R-:W-:-:S02]  /*3990*/  CS2R R108, SRZ ;  /* 0x00000000006c7805 */ /* 0x000fc4000001ff00 */
[----:B------:R-:W-:Y:S01]  /*39a0*/  CS2R R110, SRZ ;  /* 0x00000000006e7805 */ /* 0x000fe2000001ff00 */
[----:B------:R-:W-:Y:S01]  /*39b0*/  USHF.R.U32.HI UR5, URZ, 0x4, UR5 ;  /* 0x000000043f057899 */ /* 0x000fe20008011605 */
[----:B------:R-:W-:Y:S02]  /*39c0*/  CS2R R112, SRZ ;  /* 0x0000000000707805 */ /* 0x000fe4000001ff00 */
[----:B------:R-:W-:Y:S02]  /*39d0*/  CS2R R114, SRZ ;  /* 0x0000000000727805 */ /* 0x000fe4000001ff00 */
[----:B------:R-:W-:Y:S01]  /*39e0*/  CS2R R116, SRZ ;  /* 0x0000000000747805 */ /* 0x000fe2000001ff00 */
[----:B------:R-:W-:Y:S01]  /*39f0*/  ULOP3.LUT UR8, UR5, 0x3fff, URZ, 0xc0, !UPT ;  /* 0x00003fff05087892 */ /* 0x000fe2000f8ec03f */
        /* <DEDUP_REMOVED lines=16> */
[----:B--2---:R-:W-:-:S13]  /*3b00*/  ISETP.GE.AND P0, PT, R153, 0x1, PT ;  /* 0x000000019900780c */ /* 0x004fda0003f06270 */
[----:B------:R-:W-:Y:S05]  /*3b10*/  @!P0 BRA `(.L_x_29) ;  /* 0x0000000400648947 */ /* 0x000fea0003800000 */
[----:B------:R-:W-:-:S06]  /*3b20*/  UISETP.NE.AND UP0, UPT, UR51, 0x3, UPT ;  /* 0x000000033300788c */ /* 0x000fcc000bf05270 */
[----:B------:R-:W-:-:S13]  /*3b30*/  PLOP3.LUT P1, PT, PT, PT, UP0, 0x80, 0x0 ;  /* 0x000000000000781c */ /* 0x000fda0003f2f008 */
[----:B------:R-:W-:Y:S05]  /*3b40*/  @!P1 BRA `(.L_x_30) ;  /* 0x0000000000049947 */ /* 0x000fea0003800000 */
[----:B------:R-:W-:Y:S01]  /*3b50*/  BPT.TRAP 0x1 ;  /* 0x000000040000795c */ /* 0x000fe20000300000 */
.L_x_30:
[----:B------:R-:W-:Y:S01]  /*3b60*/  ULEA UR4, UR37, UR47, 0x3 ;  /* 0x0000002f25047291 */ /* 0x000fe2000f8e183f */
[----:B------:R-:W-:-:S05]  /*3b70*/  IMAD.U32 R0, RZ, RZ, UR38 ;  /* 0x00000026ff007e24 */ /* 0x000fca000f8e00ff */
[----:B------:R-:W-:-:S04]  /*3b80*/  SHF.L.U32 R0, R0, 0x1f, RZ ;  /* 0x0000001f00007819 */ /* 0x000fc800000006ff */
[----:B------:R1:W2:Y:S01]  /*3b90*/  SYNCS.PHASECHK.TRANS64.TRYWAIT P0, [UR4+0x38480], R0 ;  /* 0x03848000ff0075a7 */ /* 0x0002a20008000144 */
[----:B------:R-:W-:Y:S05]  /*3ba0*/  @!P1 BRA `(.L_x_31) ;  /* 0x0000000000049947 */ /* 0x000fea0003800000 */
[----:B------:R-:W-:Y:S01]  /*3bb0*/  BPT.TRAP 0x1 ;  /* 0x000000040000795c */ /* 0x000fe20000300000 */
.L_x_31:
[----:B--2---:R-:W-:Y:S05]  /*3bc0*/  @P0 BRA `(.L_x_32) ;  /* 0x0000000000080947 */ /* 0x004fea0003800000 */
[----:B------:R-:W2:Y:S02]  /*3bd0*/  SYNCS.PHASECHK.TRANS64.TRYWAIT P0, [UR4+0x38480], R0 ;  /* 0x03848000ff0075a7 */ /* 0x000ea40008000144 */
[----:B--2---:R-:W-:Y:S05]  /*3be0*/  @!P0 BRA `(.L_x_33) ;  /* 0x000000a8006c8947 */ /* 0x004fea0003800000 */
.L_x_32:
[----:B------:R-:W-:Y:S01]  /*3bf0*/  UIADD3 UR4, UR47, 0x10000, URZ ;  /* 0x000100002f047890 */ /* 0x000fe2000fffe03f */
[----:B------:R-:W-:Y:S01]  /*3c00*/  WARPGROUP.ARRIVE ;  /* 0x00000000000079c5 */ /* 0x000fe20000000000 */
[----:B------:R-:W-:Y:S02]  /*3c10*/  ULOP3.LUT UR10, UR8, 0x10000, URZ, 0xfc, !UPT ;  /* 0x00010000080a7892 */ /* 0x000fe4000f8efc3f */
[----:B------:R-:W-:Y:S02]  /*3c20*/  USHF.R.U32.HI UR4, URZ, 0x4, UR4 ;  /* 0x000000043f047899 */ /* 0x000fe40008011604 */
[----:B------:R-:W-:Y:S02]  /*3c30*/  ULEA UR10, UR37, UR10, 0xb ;  /* 0x0000000a250a7291 */ /* 0x000fe4000f8e583f */
[----:B------:R-:W-:Y:S01]  /*3c40*/  ULOP3.LUT UR4, UR4, 0x3fff, URZ, 0xc0, !UPT ;  /* 0x00003fff04047892 */ /* 0x000fe2000f8ec03f */
[----:B------:R-:W-:Y:S01]  /*3c50*/  UMOV UR5, 0x40000040 ;  /* 0x4000004000057882 */ /* 0x000fe20000000000 */
[----:B------:R-:W-:-:S02]  /*3c60*/  UMOV UR7, 0x40000040 ;  /* 0x4000004000077882 */ /* 0x000fc40000000000 */
[----:B------:R-:W-:Y:S01]  /*3c70*/  ULOP3.LUT UR4, UR4, 0x10000, URZ, 0xfc, !UPT ;  /* 0x0001000004047892 */ /* 0x000fe2000f8efc3f */
[----:B------:R-:W-:-:S03]  /*3c80*/  UMOV UR12, 0x1 ;  /* 0x00000001000c7882 */ /* 0x000fc60000000000 */
[----:B------:R-:W-:-:S03]  /*3c90*/  ULEA UR9, UR37, UR4, 0xc ;  /* 0x0000000425097291 */ /* 0x000fc6000f8e603f */
[----:B------:R-:W-:-:S04]  /*3ca0*/  UMOV UR4, UR10 ;  /* 0x0000000a00047c82 */ /* 0x000fc80008000000 */
[----:B------:R-:W-:Y:S02]  /*3cb0*/  UMOV UR6, UR9 ;  /* 0x0000000900067c82 */ /* 0x000fe40008000000 */
[----:B------:R-:W-:Y:S01]  /*3cc0*/  HGMMA.64x256x16.F32.BF16 R24, gdesc[UR4], RZ, !UPT, gsb0 ;  /* 0x03e00000041879f0 */ /* 0x000fe2000c0018ff */
[----:B------:R-:W-:Y:S02]  /*3cd0*/  UIADD3 UR4, UR10, 0x2, URZ ;  /* 0x000000020a047890 */ /* 0x000fe4000fffe03f */
[----:B------:R-:W-:Y:S01]  /*3ce0*/  UIADD3 UR6, UR9, 0x2, URZ ;  /* 0x0000000209067890 */ /* 0x000fe2000fffe03f */
[----:B------:R-:W-:Y:S01]  /*3cf0*/  UMOV UR5, 0x40000040 ;  /* 0x4000004000057882 */ /* 0x000fe20000000000 */
[----:B------:R-:W-:Y:S01]  /*3d00*/  UMOV UR7, 0x40000040 ;  /* 0x4000004000077882 */ /* 0x000fe20000000000 */
[----:B------:R-:W-:Y:S02]  /*3d10*/  WARPGROUP.DEPBAR.LE gsb0, 0x0 ;  /* 0x00008000000079c5 */ /* 0x000fe40000010000 */
[----:B------:R-:W-:-:S15]  /*3d20*/  WARPGROUP.ARRIVE ;  /* 0x00000000000079c5 */ /* 0x000fde0000000000 */
[----:B------:R-:W-:-:S05]  /*3d30*/  NOP ;  /* 0x0000000000007918 */ /* 0x000fca0000000000 */
[----:B------:R-:W-:Y:S01]  /*3d40*/  HGMMA.64x256x16.F32.BF16 R24, gdesc[UR4], R24, gsb0 ;  /* 0x03e00000041879f0 */ /* 0x000fe20008001818 */
        /* <DEDUP_REMOVED lines=44> */
[----:B------:R-:W-:-:S04]  /*4010*/  UIADD3 UR9, UR37, 0x1, URZ ;  /* 0x0000000125097890 */ /* 0x000fc8000fffe03f */
[----:B------:R-:W-:-:S04]  /*4020*/  UISETP.NE.AND UP0, UPT, UR9, 0x2, UPT ;  /* 0x000000020900788c */ /* 0x000fc8000bf05270 */
[----:B------:R-:W-:Y:S01]  /*4030*/  USEL UR9, UR9, URZ, UP0 ;  /* 0x0000003f09097287 */ /* 0x000fe20008000000 */
[----:B------:R-:W-:Y:S02]  /*4040*/  WARPGROUP.DEPBAR.LE gsb0, 0x0 ;  /* 0x00008000000079c5 */ /* 0x000fe40000010000 */
[----:B------:R-:W-:-:S11]  /*4050*/  WARPGROUP.ARRIVE ;  /* 0x00000000000079c5 */ /* 0x000fd60000000000 */
[----:B------:R-:W-:Y:S01]  /*4060*/  HGMMA.64x256x16.F32.BF16 R24, gdesc[UR4], R24, gsb0 ;  /* 0x03e00000041879f0 */ /* 0x000fe20008001818 */
[----:B------:R-:W-:-:S04]  /*4070*/  USEL UR4, URZ, 0x1, UP0 ;  /* 0x000000013f047887 */ /* 0x000fc80008000000 */
[----:B------:R-:W-:-:S06]  /*4080*/  ULOP3.LUT UR4, UR38, UR4, URZ, 0x3c, !UPT ;  /* 0x0000000426047292 */ /* 0x000fcc000f8e3c3f */
[----:B-12---:R-:W-:Y:S01]  /*4090*/  IMAD.U32 R0, RZ, RZ, UR4 ;  /* 0x00000004ff007e24 */ /* 0x006fe2000f8e00ff */
[----:B------:R-:W-:-:S06]  /*40a0*/  WARPGROUP.DEPBAR.LE gsb0, 0x0 ;  /* 0x00008000000079c5 */ /* 0x000fcc0000010000 */
.L_x_29:
[----:B------:R-:W-:-:S13]  /*40b0*/  R2UR UR4, R153 ;  /* 0x00000000990472ca */ /* 0x000fda00000e0000 */
[----:B------:R-:W-:-:S04]  /*40c0*/  UIADD3 UR4, UR4, 0x7f, URZ ;  /* 0x0000007f04047890 */ /* 0x000fc8000fffe03f */
[----:B------:R-:W-:-:S04]  /*40d0*/  USHF.R.S32.HI UR5, URZ, 0x1f, UR4 ;  /* 0x0000001f3f057899 */ /* 0x000fc80008011404 */
[----:B------:R-:W-:-:S04]  /*40e0*/  ULEA.HI UR5, UR5, UR4, URZ, 0x7 ;  /* 0x0000000405057291 */ /* 0x000fc8000f8f383f */
[----:B------:R-:W-:-:S04]  /*40f0*/  USHF.R.S32.HI UR5, URZ, 0x7, UR5 ;  /* 0x000000073f057899 */ /* 0x000fc80008011405 */
[----:B------:R-:W-:-:S04]  /*4100*/  UISETP.LT.AND UP0, UPT, UR5, 0x1, UPT ;  /* 0x000000010500788c */ /* 0x000fc8000bf01270 */
[----:B------:R-:W-:-:S04]  /*4110*/  USEL UR10, UR5, 0x1, UP0 ;  /* 0x00000001050a7887 */ /* 0x000fc80008000000 */
[----:B------:R-:W-:-:S04]  /*4120*/  UIADD3 UR10, UR5, -UR10, URZ ;  /* 0x8000000a050a7290 */ /* 0x000fc8000fffe03f */
[----:B------:R-:W-:-:S06]  /*4130*/  UISETP.GE.AND UP0, UPT, UR10, 0x1, UPT ;  /* 0x000000010a00788c */ /* 0x000fcc000bf06270 */
[----:B------:R-:W-:-:S13]  /*4140*/  PLOP3.LUT P0, PT, PT, PT, UP0, 0x80, 0x0 ;  /* 0x000000000000781c */ /* 0x000fda0003f0f008 */
[----:B------:R-:W-:Y:S05]  /*4150*/  @!P0 BRA `(.L_x_34) ;  /* 0x0000000400a88947 */ /* 0x000fea0003800000 */
[----:B------:R-:W-:Y:S01]  /*4160*/  IMAD.U32 R2, RZ, RZ, UR10 ;  /* 0x0000000aff027e24 */ /* 0x000fe2000f8e00ff */
[----:B------:R-:W-:-:S06]  /*4170*/  UMOV UR11, UR37 ;  /* 0x00000025000b7c82 */ /* 0x000fcc0008000000 */
.L_x_41:
[----:B------:R-:W-:-:S06]  /*4180*/  UISETP.NE.AND UP0, UPT, UR51, 0x3, UPT ;  /* 0x000000033300788c */ /* 0x000fcc000bf05270 */
[----:B------:R-:W-:-:S13]  /*4190*/  PLOP3.LUT P1, PT, PT, PT, UP0, 0x80, 0x0 ;  /* 0x000000000000781c */ /* 0x000fda0003f2f008 */
[----:B-12---:R-:W-:Y:S05]  /*41a0*/  @!P1 BRA `(.L_x_35) ;  /* 0x0000000000049947 */ /* 0x006fea0003800000 */
[----:B------:R-:W-:Y:S01]  /*41b0*/  BPT.TRAP 0x1 ;  /* 0x000000040000795c */ /* 0x000fe20000300000 */
.L_x_35:
[----:B------:R-:W-:Y:S01]  /*41c0*/  ULEA UR4, UR9, UR47, 0x3 ;  /* 0x0000002f09047291 */ /* 0x000fe2000f8e183f */
[----:B------:R-:W-:-:S08]  /*41d0*/  SHF.L.U32 R3, R0, 0x1f, RZ ;  /* 0x0000001f00037819 */ /* 0x000fd000000006ff */
[----:B------:R1:W2:Y:S01]  /*41e0*/  SYNCS.PHASECHK.TRANS64.TRYWAIT P0, [UR4+0x38480], R3 ;  /* 0x03848003ff0075a7 */ /* 0x0002a20008000144 */
[----:B------:R-:W-:Y:S05]  /*41f0*/  @!P1 BRA `(.L_x_36) ;  /* 0x0000000000049947 */ /* 0x000fea0003800000 */
[----:B------:R-:W-:Y:S01]  /*4200*/  BPT.TRAP 0x1 ;  /* 0x000000040000795c */ /* 0x000fe20000300000 */
.L_x_36:
[----:B--2---:R-:W-:Y:S05]  /*4210*/  @P0 BRA `(.L_x_37) ;  /* 0x0000000000080947 */ /* 0x004fea0003800000 */
[----:B------:R-:W2:Y:S02]  /*4220*/  SYNCS.PHASECHK.TRANS64.TRYWAIT P0, [UR4+0x38480], R3 ;  /* 0x03848003ff0075a7 */ /* 0x000ea40008000144 */
[----:B--2---:R-:W-:Y:S05]  /*4230*/  @!P0 BRA `(.L_x_38) ;  /* 0x000000a000f08947 */ /* 0x004fea0003800000 */
.L_x_37:
[----:B------:R-:W-:Y:S01]  /*4240*/  UIADD3 UR4, UR47, 0x10000, URZ ;  /* 0x000100002f047890 */ /* 0x000fe2000fffe03f */
[----:B------:R-:W-:Y:S01]  /*4250*/  WARPGROUP.ARRIVE ;  /* 0x00000000000079c5 */ /* 0x000fe20000000000 */
[----:B------:R-:W-:Y:S02]  /*4260*/  ULOP3.LUT UR14, UR8, 0x10000, URZ, 0xfc, !UPT ;  /* 0x00010000080e7892 */ /* 0x000fe4000f8efc3f */
[----:B------:R-:W-:Y:S02]  /*4270*/  USHF.R.U32.HI UR4, URZ, 0x4, UR4 ;  /* 0x000000043f047899 */ /* 0x000fe40008011604 */
[----:B------:R-:W-:Y:S02]  /*4280*/  UISETP.NE.U32.AND UP0, UPT, UR12, URZ, UPT ;  /* 0x0000003f0c00728c */ /* 0x000fe4000bf05070 */
[----:B------:R-:W-:Y:S02]  /*4290*/  ULOP3.LUT UR4, UR4, 0x3fff, URZ, 0xc0, !UPT ;  /* 0x00003fff04047892 */ /* 0x000fe4000f8ec03f */
[----:B------:R-:W-:-:S02]  /*42a0*/  ULEA UR14, UR9, UR14, 0xb ;  /* 0x0000000e090e7291 */ /* 0x000fc4000f8e583f */
[----:B------:R-:W-:Y:S01]  /*42b0*/  ULOP3.LUT UR4, UR4, 0x10000, URZ, 0xfc, !UPT ;  /* 0x0001000004047892 */ /* 0x000fe2000f8efc3f */
[----:B------:R-:W-:Y:S01]  /*42c0*/  UMOV UR5, 0x40000040 ;  /* 0x4000004000057882 */ /* 0x000fe20000000000 */
[----:B------:R-:W-:Y:S02]  /*42d0*/  UMOV UR7, 0x40000040 ;  /* 0x4000004000077882 */ /* 0x000fe40000000000 */
[----:B------:R-:W-:-:S03]  /*42e0*/  ULEA UR13, UR9, UR4, 0xc ;  /* 0x00000004090d7291 */ /* 0x000fc6000f8e603f */
[----:B------:R-:W-:-:S04]  /*42f0*/  UMOV UR4, UR14 ;  /* 0x0000000e00047c82 */ /* 0x000fc80008000000 */
[----:B------:R-:W-:Y:S02]  /*4300*/  UMOV UR6, UR13 ;  /* 0x0000000d00067c82 */ /* 0x000fe40008000000 */
[----:B------:R-:W-:Y:S01]  /*4310*/  HGMMA.64x256x16.F32.BF16 R24, gdesc[UR4], R24, UP0, gsb0 ;  /* 0x03e00000041879f0 */ /* 0x000fe2000b801818 */
[----:B------:R-:W-:Y:S02]  /*4320*/  UIADD3 UR4, UR14, 0x2, URZ ;  /* 0x000000020e047890 */ /* 0x000fe4000fffe03f */
[----:B------:R-:W-:Y:S01]  /*4330*/  UIADD3 UR6, UR13, 0x2, URZ ;  /* 0x000000020d067890 */ /* 0x000fe2000fffe03f */
[----:B------:R-:W-:Y:S01]  /*4340*/  UMOV UR5, 0x40000040 ;  /* 0x4000004000057882 */ /* 0x000fe20000000000 */
[----:B------:R-:W-:Y:S01]  /*4350*/  UMOV UR7, 0x40000040 ;  /* 0x4000004000077882 */ /* 0x000fe20000000000 */
[----:B------:R-:W-:Y:S02]  /*4360*/  WARPGROUP.DEPBAR.LE gsb0, 0x0 ;  /* 0x00008000000079c5 */ /* 0x000fe40000010000 */
[----:B------:R-:W-:-:S15]  /*4370*/  WARPGROUP.ARRIVE ;  /* 0x00000000000079c5 */ /* 0x000fde0000000000 */
[----:B------:R-:W-:-:S05]  /*4380*/  NOP ;  /* 0x0000000000007918 */ /* 0x000fca0000000000 */
        /* <DEDUP_REMOVED lines=48> */
[----:B------:R-:W-:Y:S03]  /*4690*/  HGMMA.64x256x16.F32.BF16 R24, gdesc[UR4], R24, UP0, gsb0 ;  /* 0x03e00000041879f0 */ /* 0x000fe6000b801818 */
[----:B------:R-:W-:Y:S02]  /*46a0*/  WARPGROUP.DEPBAR.LE gsb0, 0x0 ;  /* 0x00008000000079c5 */ /* 0x000fe40000010000 */
[----:B------:R-:W-:Y:S05]  /*46b0*/  @!P1 BRA `(.L_x_39) ;  /* 0x0000000000049947 */ /* 0x000fea0003800000 */
[----:B------:R-:W-:Y:S01]  /*46c0*/  BPT.TRAP 0x1 ;  /* 0x000000040000795c */ /* 0x000fe20000300000 */
.L_x_39:
[----:B------:R-:W-:Y:S02]  /*46d0*/  UISETP.GT.U32.AND UP0, UPT, UR53, 0x1, UPT ;  /* 0x000000013500788c */ /* 0x000fe4000bf04070 */
[----:B------:R-:W-:-:S04]  /*46e0*/  ULEA UR4, UR11, UR47, 0x3 ;  /* 0x0000002f0b047291 */ /* 0x000fc8000f8e183f */
[----:B------:R-:W-:Y:S01]  /*46f0*/  UIADD3 UR4, UR4, 0x38490, URZ ;  /* 0x0003849004047890 */ /* 0x000fe2000fffe03f */
[----:B------:R-:W-:-:S03]  /*4700*/  PLOP3.LUT P0, PT, PT, PT, UP0, 0x80, 0x0 ;  /* 0x000000000000781c */ /* 0x000fc60003f0f008 */
[----:B------:R-:W-:-:S09]  /*4710*/  UPRMT UR4, URZ, 0x654, UR4 ;  /* 0x000006543f047896 */ /* 0x000fd20008000004 */
[----:B------:R-:W-:Y:S01]  /*4720*/  SYNCS.ARRIVE.TRANS64.RED.A1T0 RZ, [UR4], RZ ;  /* 0x000000ffffff79a7 */ /* 0x000fe20008100404 */
[----:B------:R-:W-:Y:S05]  /*4730*/  @P0 BRA `(.L_x_40) ;  /* 0x0000000000040947 */ /* 0x000fea0003800000 */
[----:B------:R-:W-:Y:S01]  /*4740*/  BPT.TRAP 0x1 ;  /* 0x000000040000795c */ /* 0x000fe20000300000 */
.L_x_40:
[----:B------:R-:W-:Y:S01]  /*4750*/  UIADD3 UR9, UR9, 0x1, URZ ;  /* 0x0000000109097890 */ /* 0x000fe2000fffe03f */
[C---:B------:R-:W-:Y:S01]  /*4760*/  ISETP.GT.AND P0, PT, R2.reuse, 0x1, PT ;  /* 0x000000010200780c */ /* 0x040fe20003f04270 */
[----:B------:R-:W-:Y:S01]  /*4770*/  UIADD3 UR11, UR11, 0x1, URZ ;  /* 0x000000010b0b7890 */ /* 0x000fe2000fffe03f */
[----:B------:R-:W-:Y:S01]  /*4780*/  VIADD R2, R2, 0xffffffff ;  /* 0xffffffff02027836 */ /* 0x000fe20000000000 */
[----:B------:R-:W-:Y:S02]  /*4790*/  UISETP.NE.AND UP0, UPT, UR9, 0x2, UPT ;  /* 0x000000020900788c */ /* 0x000fe4000bf05270 */
[----:B------:R-:W-:Y:S02]  /*47a0*/  UISETP.NE.AND UP1, UPT, UR11, 0x2, UPT ;  /* 0x000000020b00788c */ /* 0x000fe4000bf25270 */
[----:B------:R-:W-:Y:S02]  /*47b0*/  USEL UR4, URZ, 0x1, UP0 ;  /* 0x000000013f047887 */ /* 0x000fe40008000000 */
[----:B------:R-:W-:-:S02]  /*47c0*/  USEL UR9, UR9, URZ, UP0 ;  /* 0x0000003f09097287 */ /* 0x000fc40008000000 */
[----:B------:R-:W-:Y:S02]  /*47d0*/  USEL UR11, UR11, URZ, UP1 ;  /* 0x0000003f0b0b7287 */ /* 0x000fe40008800000 */
[----:B------:R-:W-:Y:S01]  /*47e0*/  LOP3.LUT R0, R0, UR4, RZ, 0x3c, !PT ;  /* 0x0000000400007c12 */ /* 0x000fe2000f8e3cff */
[----:B------:R-:W-:Y:S09]  /*47f0*/  @P0 BRA `(.L_x_41) ;  /* 0xfffffff800600947 */ /* 0x000ff2000383ffff */
.L_x_34:
[----:B------:R-:W-:-:S13]  /*4800*/  ISETP.GE.AND P0, PT, R153, 0x1, PT ;  /* 0x000000019900780c */ /* 0x000fda0003f06270 */
[----:B------:R-:W-:Y:S05]  /*4810*/  @!P0 BRA `(.L_x_42) ;  /* 0x0000000000388947 */ /* 0x000fea0003800000 */
[----:B------:R-:W-:-:S06]  /*4820*/  UISETP.NE.AND UP0, UPT, UR51, 0x3, UPT ;  /* 0x000000033300788c */ /* 0x000fcc000bf05270 */
[----:B------:R-:W-:-:S13]  /*4830*/  PLOP3.LUT P0, PT, PT, PT, UP0, 0x80, 0x0 ;  /* 0x000000000000781c */ /* 0x000fda0003f0f008 */
[----:B------:R-:W-:Y:S05]  /*4840*/  @!P0 BRA `(.L_x_43) ;  /* 0x0000000000048947 */ /* 0x000fea0003800000 */
[----:B------:R-:W-:Y:S01]  /*4850*/  BPT.TRAP 0x1 ;  /* 0x000000040000795c */ /* 0x000fe20000300000 */
.L_x_43:
[----:B------:R-:W-:Y:S02]  /*4860*/  UIADD3 UR10, UR10, UR37, URZ ;  /* 0x000000250a0a7290 */ /* 0x000fe4000fffe03f */
[----:B------:R-:W-:Y:S02]  /*4870*/  UISETP.GT.U32.AND UP0, UPT, UR53, 0x1, UPT ;  /* 0x000000013500788c */ /* 0x000fe4000bf04070 */
[----:B------:R-:W-:-:S04]  /*4880*/  USHF.L.U32 UR10, UR10, 0x3, URZ ;  /* 0x000000030a0a7899 */ /* 0x000fc8000800063f */
[----:B------:R-:W-:Y:S01]  /*4890*/  ULOP3.LUT UR10, UR10, 0x8, URZ, 0xc0, !UPT ;  /* 0x000000080a0a7892 */ /* 0x000fe2000f8ec03f */
[----:B------:R-:W-:-:S03]  /*48a0*/  PLOP3.LUT P0, PT, PT, PT, UP0, 0x80, 0x0 ;  /* 0x000000000000781c */ /* 0x000fc60003f0f008 */
[----:B------:R-:W-:-:S04]  /*48b0*/  UIADD3 UR10, UR47, 0x38490, UR10 ;  /* 0x000384902f0a7890 */ /* 0x000fc8000fffe00a */
[----:B------:R-:W-:-:S09]  /*48c0*/  UPRMT UR10, URZ, 0x654, UR10 ;  /* 0x000006543f0a7896 */ /* 0x000fd2000800000a */
[----:B------:R-:W-:Y:S01]  /*48d0*/  SYNCS.ARRIVE.TRANS64.RED.A1T0 RZ, [UR10], RZ ;  /* 0x000000ffffff79a7 */ /* 0x000fe2000810040a */
[----:B------:R-:W-:Y:S05]  /*48e0*/  @P0 BRA `(.L_x_42) ;  /* 0x0000000000040947 */ /* 0x000fea0003800000 */
[----:B------:R-:W-:Y:S01]  /*48f0*/  BPT.TRAP 0x1 ;  /* 0x000000040000795c */ /* 0x000fe20000300000 */
.L_x_42:
[----:B------:R-:W-:Y:S01]  /*4900*/  R2UR UR45, R16 ;  /* 0x00000000102d72ca */ /* 0x000fe200000e0000 */
[----:B------:R-:W-:Y:S01]  /*4910*/  UIADD3 UR4, UR47, 0x30000, URZ ;  /* 0x000300002f047890 */ /* 0x000fe2000fffe03f */
[----:B------:R-:W-:Y:S02]  /*4920*/  R2UR UR46, R17 ;  /* 0x00000000112e72ca */ /* 0x000fe400000e0000 */
[----:B------:R-:W-:Y:S01]  /*4930*/  LOP3.LUT P0, RZ, R4, 0xff, RZ, 0xc0, !PT ;  /* 0x000000ff04ff7812 */ /* 0x000fe2000780c0ff */
[----:B------:R-:W-:-:S06]  /*4940*/  ULOP3.LUT UP0, URZ, UR4, 0x3ff, URZ, 0xc0, !UPT ;  /* 0x000003ff043f7892 */ /* 0x000fcc000f80c03f */
[----:B------:R-:W-:Y:S02]  /*4950*/  PLOP3.LUT P1, PT, PT, PT, UP0, 0x80, 0x0 ;  /* 0x000000000000781c */ /* 0x000fe40003f2f008 */
[----:B------:R-:W-:Y:S02]  /*4960*/  USHF.L.U32 UR45, UR45, 0x7, URZ ;  /* 0x000000072d2d7899 */ /* 0x000fe4000800063f */
[----:B------:R-:W-:Y:S02]  /*4970*/  USHF.L.U32 UR46, UR46, 0x8, URZ ;  /* 0x000000082e2e7899 */ /* 0x000fe4000800063f */
[----:B------:R-:W-:Y:S10]  /*4980*/  @!P0 BRA `(.L_x_44) ;  /* 0x00000000000c8947 */ /* 0x000ff40003800000 */
[----:B------:R-:W-:-:S04]  /*4990*/  DEPBAR {5,4,3,2,1,0} ;  /* 0x0000003f0000791a */ /* 0x000fc80000000000 */
[----:B------:R3:W-:Y:S02]  /*49a0*/  UTMACCTL.IV [UR60] ;  /* 0x000000003c0079b9 */ /* 0x0007e40008000000 */
[----:B---3--:R-:W-:Y:S01]  /*49b0*/  NOP ;  /* 0x0000000000007918 */ /* 0x008fe20000000000 */
.L_x_44:
[----:B------:R-:W-:Y:S05]  /*49c0*/  @!P1 BRA `(.L_x_45) ;  /* 0x00000000007c9947 */ /* 0x000fea0003800000 */
[----:B------:R-:W-:Y:S01]  /*49d0*/  MOV R2, 0x0 ;  /* 0x0000000000027802 */ /* 0x000fe20000000f00 */
[----:B------:R-:W-:Y:S01]  /*49e0*/  ULDC.64 UR4, c[0x4][0x68] ;  /* 0x01001a0000047ab9 */ /* 0x000fe20000000a00 */
[----:B------:R-:W-:Y:S01]  /*49f0*/  ULDC.64 UR6, c[0x4][0x8] ;  /* 0x0100020000067ab9 */ /* 0x000fe20000000a00 */
[----:B------:R-:W-:Y:S01]  /*4a00*/  IMAD.U32 R4, RZ, RZ, UR4 ;  /* 0x00000004ff047e24 */ /* 0x000fe2000f8e00ff */
[----:B------:R3:W4:Y:S01]  /*4a10*/  LDC.64 R14, c[0x4][R2] ;  /* 0x01000000020e7b82 */ /* 0x0007220000000a00 */
[----:B------:R-:W-:Y:S01]  /*4a20*/  IMAD.U32 R5, RZ, RZ, UR5 ;  /* 0x00000005ff057e24 */ /* 0x000fe2000f8e00ff */
[----:B------:R-:W-:Y:S01]  /*4a30*/  ULDC.64 UR4, c[0x4][0x70] ;  /* 0x01001c0000047ab9 */ /* 0x000fe20000000a00 */
[----:B------:R-:W-:Y:S01]  /*4a40*/  IMAD.U32 R10, RZ, RZ, UR6 ;  /* 0x00000006ff0a7e24 */ /* 0x000fe2000f8e00ff */
[----:B------:R-:W-:Y:S01]  /*4a50*/  MOV R7, UR5 ;  /* 0x0000000500077c02 */ /* 0x000fe20008000f00 */
[----:B--2---:R-:W-:Y:S02]  /*4a60*/  IMAD.U32 R6, RZ, RZ, UR4 ;  /* 0x00000004ff067e24 */ /* 0x004fe4000f8e00ff */
[----:B------:R-:W-:-:S02]  /*4a70*/  IMAD.U32 R11, RZ, RZ, UR7 ;  /* 0x00000007ff0b7e24 */ /* 0x000fc4000f8e00ff */
[----:B------:R-:W-:Y:S02]  /*4a80*/  IMAD.MOV.U32 R8, RZ, RZ, 0x70 ;  /* 0x00000070ff087424 */ /* 0x000fe400078e00ff */
[----:B------:R-:W-:Y:S02]  /*4a90*/  IMAD.MOV.U32 R12, RZ, RZ, 0x1 ;  /* 0x00000001ff0c7424 */ /* 0x000fe400078e00ff */
[----:B---3--:R-:W-:-:S07]  /*4aa0*/  IMAD.MOV.U32 R13, RZ, RZ, RZ ;  /* 0x000000ffff0d7224 */ /* 0x008fce00078e00ff */
[----:B------:R-:W-:-:S07]  /*4ab0*/  LEPC R20, `(.L_x_46) ;  /* 0x000000001014794e */ /* 0x000fce0000000000 */
[----:B-1--4-:R-:W-:Y:S05]  /*4ac0*/  CALL.ABS.NOINC R14 ;  /* 0x000000000e007343 */ /* 0x012fea0003c00000 */
.L_x_46:
[----:B------:R-:W1:Y:S01]  /*4ad0*/  LDC.64 R2, c[0x4][R2] ;  /* 0x0100000002027b82 */ /* 0x000e620000000a00 */
[----:B------:R-:W-:Y:S01]  /*4ae0*/  ULDC.64 UR4, c[0x4][0x68] ;  /* 0x01001a0000047ab9 */ /* 0x000fe20000000a00 */
[----:B------:R-:W-:Y:S01]  /*4af0*/  ULDC.64 UR6, c[0x4][0x8] ;  /* 0x0100020000067ab9 */ /* 0x000fe20000000a00 */
[----:B------:R-:W-:Y:S01]  /*4b00*/  IMAD.U32 R4, RZ, RZ, UR4 ;  /* 0x00000004ff047e24 */ /* 0x000fe2000f8e00ff */
[----:B------:R-:W-:Y:S01]  /*4b10*/  MOV R10, UR6 ;  /* 0x00000006000a7c02 */ /* 0x000fe20008000f00 */
[----:B------:R-:W-:Y:S01]  /*4b20*/  IMAD.U32 R5, RZ, RZ, UR5 ;  /* 0x00000005ff057e24 */ /* 0x000fe2000f8e00ff */
[----:B------:R-:W-:Y:S01]  /*4b30*/  ULDC.64 UR4, c[0x4][0x70] ;  /* 0x01001c0000047ab9 */ /* 0x000fe20000000a00 */
[----:B------:R-:W-:Y:S02]  /*4b40*/  IMAD.U32 R11, RZ, RZ, UR7 ;  /* 0x00000007ff0b7e24 */ /* 0x000fe4000f8e00ff */
[----:B------:R-:W-:Y:S02]  /*4b50*/  IMAD.U32 R6, RZ, RZ, UR4 ;  /* 0x00000004ff067e24 */ /* 0x000fe4000f8e00ff */
[----:B------:R-:W-:-:S02]  /*4b60*/  IMAD.U32 R7, RZ, RZ, UR5 ;  /* 0x00000005ff077e24 */ /* 0x000fc4000f8e00ff */
[----:B------:R-:W-:Y:S02]  /*4b70*/  IMAD.MOV.U32 R8, RZ, RZ, 0x70 ;  /* 0x00000070ff087424 */ /* 0x000fe400078e00ff */
[----:B------:R-:W-:Y:S02]  /*4b80*/  IMAD.MOV.U32 R12, RZ, RZ, 0x1 ;  /* 0x00000001ff0c7424 */ /* 0x000fe400078e00ff */
[----:B------:R-:W-:-:S07]  /*4b90*/  IMAD.MOV.U32 R13, RZ, RZ, RZ ;  /* 0x000000ffff0d7224 */ /* 0x000fce00078e00ff */
[----:B------:R-:W-:-:S07]  /*4ba0*/  LEPC R20, `(.L_x_45) ;  /* 0x000000001014794e */ /* 0x000fce0000000000 */
[----:B-1----:R-:W-:Y:S05]  /*4bb0*/  CALL.ABS.NOINC R2 ;  /* 0x0000000002007343 */ /* 0x002fea0003c00000 */
.L_x_45:
[----:B------:R-:W-:Y:S02]  /*4bc0*/  ULDC.64 UR4, c[0x0][0x590] ;  /* 0x0001640000047ab9 */ /* 0x000fe40000000a00 */
[----:B------:R-:W-:-:S04]  /*4bd0*/  ISETP.NE.U32.AND P0, PT, RZ, UR4, PT ;  /* 0x00000004ff007c0c */ /* 0x000fc8000bf05070 */
[----:B------:R-:W-:-:S13]  /*4be0*/  ISETP.NE.AND.EX P0, PT, RZ, UR5, PT, P0 ;  /* 0x00000005ff007c0c */ /* 0x000fda000bf05300 */
[----:B------:R-:W-:Y:S05]  /*4bf0*/  @!P0 BRA `(.L_x_47) ;  /* 0x0000000000148947 */ /* 0x000fea0003800000 */
[----:B------:R-:W-:-:S04]  /*4c00*/  LEA R2, P0, R18, UR4, 0x3 ;  /* 0x0000000412027c11 */ /* 0x000fc8000f8018ff */
[----:B-12---:R-:W-:-:S06]  /*4c10*/  LEA.HI.X R3, R18, UR5, R19, 0x3, P0 ;  /* 0x0000000512037c11 */ /* 0x006fcc00080f1c13 */
[----:B------:R-:W2:Y:S04]  /*4c20*/  LDG.E.64 R2, desc[UR58][R2.64] ;  /* 0x0000003a02027981 */ /* 0x000ea8000c1e1b00 */
[----:B--2---:R1:W5:Y:S01]  /*4c30*/  LD.E R0, desc[UR58][R2.64] ;  /* 0x0000003a02007980 */ /* 0x004362000c101900 */
[----:B------:R-:W-:Y:S05]  /*4c40*/  BRA `(.L_x_48) ;  /* 0x0000000000307947 */ /* 0x000fea0003800000 */
.L_x_47:
[----:B------:R-:W-:Y:S02]  /*4c50*/  ULDC.64 UR4, c[0x0][0x588] ;  /* 0x0001620000047ab9 */ /* 0x000fe40000000a00 */
[----:B------:R-:W-:-:S04]  /*4c60*/  ISETP.NE.U32.AND P0, PT, RZ, UR4, PT ;  /* 0x00000004ff007c0c */ /* 0x000fc8000bf05070 */
[----:B------:R-:W-:-:S13]  /*4c70*/  ISETP.NE.AND.EX P0, PT, RZ, UR5, PT, P0 ;  /* 0x00000005ff007c0c */ /* 0x000fda000bf05300 */
[----:B------:R-:W-:Y:S05]  /*4c80*/  @!P0 BRA `(.L_x_49) ;  /* 0x0000000000188947 */ /* 0x000fea0003800000 */
[----:B-12---:R-:W1:Y:S01]  /*4c90*/  LDC.64 R2, c[0x0][0x588] ;  /* 0x00016200ff027b82 */ /* 0x006e620000000a00 */
[----:B------:R-:W-:Y:S02]  /*4ca0*/  ULDC UR4, c[0x0][0x598] ;  /* 0x0001660000047ab9 */ /* 0x000fe40000000800 */
[----:B------:R-:W-:-:S04]  /*4cb0*/  IMAD R5, R18, UR4, RZ ;  /* 0x0000000412057c24 */ /* 0x000fc8000f8e02ff */
[----:B-1----:R-:W-:-:S05]  /*4cc0*/  IMAD.WIDE R2, R5, 0x4, R2 ;  /* 0x0000000405027825 */ /* 0x002fca00078e0202 */
[----:B------:R2:W5:Y:S01]  /*4cd0*/  LDG.E R0, desc[UR58][R2.64] ;  /* 0x0000003a02007981 */ /* 0x000562000c1e1900 */
[----:B------:R-:W-:Y:S05]  /*4ce0*/  BRA `(.L_x_48) ;  /* 0x0000000000087947 */ /* 0x000fea0003800000 */
.L_x_49:
[----:B------:R-:W-:Y:S02]  /*4cf0*/  ULDC UR4, c[0x0][0x580] ;  /* 0x0001600000047ab9 */ /* 0x000fe40000000800 */
[----:B------:R-:W-:-:S07]  /*4d00*/  IMAD.U32 R0, RZ, RZ, UR4 ;  /* 0x00000004ff007e24 */ /* 0x000fce000f8e00ff */
.L_x_48:
[----:B------:R-:W-:Y:S02]  /*4d10*/  ULDC.64 UR4, c[0x0][0x5b8] ;  /* 0x00016e0000047ab9 */ /* 0x000fe40000000a00 */
[----:B------:R-:W-:-:S04]  /*4d20*/  ISETP.NE.U32.AND P0, PT, RZ, UR4, PT ;  /* 0x00000004ff007c0c */ /* 0x000fc8000bf05070 */
[----:B------:R-:W-:-:S13]  /*4d30*/  ISETP.NE.AND.EX P0, PT, RZ, UR5, PT, P0 ;  /* 0x00000005ff007c0c */ /* 0x000fda000bf05300 */
[----:B------:R-:W-:Y:S05]  /*4d40*/  @!P0 BRA `(.L_x_50) ;  /* 0x0000000000148947 */ /* 0x000fea0003800000 */
[----:B------:R-:W-:-:S04]  /*4d50*/  LEA R4, P0, R18, UR4, 0x3 ;  /* 0x0000000412047c11 */ /* 0x000fc8000f8018ff */
[----:B------:R-:W-:-:S05]  /*4d60*/  LEA.HI.X R5, R18, UR5, R19, 0x3, P0 ;  /* 0x0000000512057c11 */ /* 0x000fca00080f1c13 */
[----:B-12---:R-:W2:Y:S04]  /*4d70*/  LDG.E.64 R2, desc[UR58][R4.64] ;  /* 0x0000003a04027981 */ /* 0x006ea8000c1e1b00 */
[----:B--2---:R2:W5:Y:S01]  /*4d80*/  LD.E R2, desc[UR58][R2.64] ;  /* 0x0000003a02027980 */ /* 0x004562000c101900 */
[----:B------:R-:W-:Y:S05]  /*4d90*/  BRA `(.L_x_51) ;  /* 0x0000000000307947 */ /* 0x000fea0003800000 */
.L_x_50:
[----:B------:R-:W-:Y:S02]  /*4da0*/  ULDC.64 UR4, c[0x0][0x5b0] ;  /* 0x00016c0000047ab9 */ /* 0x000fe40000000a00 */
[----:B------:R-:W-:-:S04]  /*4db0*/  ISETP.NE.U32.AND P0, PT, RZ, UR4, PT ;  /* 0x00000004ff007c0c */ /* 0x000fc8000bf05070 */
[----:B------:R-:W-:-:S13]  /*4dc0*/  ISETP.NE.AND.EX P0, PT, RZ, UR5, PT, P0 ;  /* 0x00000005ff007c0c */ /* 0x000fda000bf05300 */
[----:B------:R-:W-:Y:S05]  /*4dd0*/  @!P0 BRA `(.L_x_52) ;  /* 0x0000000000188947 */ /* 0x000fea0003800000 */
[----:B-12---:R-:W1:Y:S01]  /*4de0*/  LDC.64 R2, c[0x0][0x5b0] ;  /* 0x00016c00ff027b82 */ /* 0x006e620000000a00 */
[----:B------:R-:W-:Y:S02]  /*4df0*/  ULDC UR4, c[0x0][0x5c0] ;  /* 0x0001700000047ab9 */ /* 0x000fe40000000800 */
[----:B------:R-:W-:-:S04]  /*4e00*/  IMAD R5, R18, UR4, RZ ;  /* 0x0000000412057c24 */ /* 0x000fc8000f8e02ff */
[----:B-1----:R-:W-:-:S06]  /*4e10*/  IMAD.WIDE R2, R5, 0x4, R2 ;  /* 0x0000000405027825 */ /* 0x002fcc00078e0202 */
[----:B------:R1:W5:Y:S01]  /*4e20*/  LDG.E R2, desc[UR58][R2.64] ;  /* 0x0000003a02027981 */ /* 0x000362000c1e1900 */
[----:B------:R-:W-:Y:S05]  /*4e30*/  BRA `(.L_x_51) ;  /* 0x0000000000087947 */ /* 0x000fea0003800000 */
.L_x_52:
[----:B------:R-:W-:Y:S02]  /*4e40*/  ULDC UR4, c[0x0][0x5a8] ;  /* 0x00016a0000047ab9 */ /* 0x000fe40000000800 */
[----:B-12---:R-:W-:-:S07]  /*4e50*/  IMAD.U32 R2, RZ, RZ, UR4 ;  /* 0x00000004ff027e24 */ /* 0x006fce000f8e00ff */
.L_x_51:
[----:B------:R-:W-:Y:S01]  /*4e60*/  ISETP.GT.U32.AND P0, PT, R152, 0x3e, PT ;  /* 0x0000003e9800780c */ /* 0x000fe20003f04070 */
[----:B------:R-:W-:Y:S01]  /*4e70*/  BSSY B0, `(.L_x_53) ;  /* 0x0000007000007945 */ /* 0x000fe20003800000 */
[----:B------:R-:W-:-:S11]  /*4e80*/  PRMT R8, RZ, 0x7610, R8 ;  /* 0x00007610ff087816 */ /* 0x000fd60000000008 */
[----:B------:R-:W-:Y:S05]  /*4e90*/  @P0 BRA `(.L_x_54) ;  /* 0x0000000000100947 */ /* 0x000fea0003800000 */
[----:B------:R-:W-:-:S03]  /*4ea0*/  UMOV UR4, 0xffffffff ;  /* 0xffffffff00047882 */ /* 0x000fc60000000000 */
[----:B------:R-:W-:Y:S05]  /*4eb0*/  BRA.DIV UR4, `(.L_x_55) ;  /* 0x0000009604e87947 */ /* 0x000fea000b800000 */
[----:B------:R-:W-:-:S13]  /*4ec0*/  ELECT P6, URZ, PT ;  /* 0x00000000003f782f */ /* 0x000fda00038c0000 */
.L_x_263:
[----:B------:R-:W-:-:S07]  /*4ed0*/  SEL R8, RZ, 0x1, !P6 ;  /* 0x00000001ff087807 */ /* 0x000fce0007000000 */
.L_x_54:
[----:B------:R-:W-:Y:S05]  /*4ee0*/  BSYNC B0 ;  /* 0x0000000000007941 */ /* 0x000fea0003800000 */
.L_x_53:
[----:B-12---:R-:W-:-:S05]  /*4ef0*/  IMAD.U32 R3, RZ, RZ, UR48 ;  /* 0x00000030ff037e24 */ /* 0x006fca000f8e00ff */
[----:B------:R-:W-:-:S13]  /*4f00*/  ISETP.NE.AND P1, PT, R3, 0x3, PT ;  /* 0x000000030300780c */ /* 0x000fda0003f25270 */
[----:B------:R-:W-:Y:S05]  /*4f10*/  @!P1 BRA `(.L_x_56) ;  /* 0x0000000000049947 */ /* 0x000fea0003800000 */
[----:B------:R-:W-:Y:S01]  /*4f20*/  BPT.TRAP 0x1 ;  /* 0x000000040000795c */ /* 0x000fe20000300000 */
.L_x_56:
[----:B------:R-:W-:Y:S01]  /*4f30*/  SHF.L.U32 R3, RZ, 0x1f, RZ ;  /* 0x0000001fff037819 */ /* 0x000fe200000006ff */
[----:B------:R-:W-:Y:S01]  /*4f40*/  IMAD.MOV.U32 R4, RZ, RZ, RZ ;  /* 0x000000ffff047224 */ /* 0x000fe200078e00ff */
[----:B-----5:R-:W-:Y:S02]  /*4f50*/  FSETP.NEU.AND P0, PT, R0, RZ, PT ;  /* 0x000000ff0000720b */ /* 0x020fe40003f0d000 */
[----:B------:R-:W1:Y:S11]  /*4f60*/  SYNCS.PHASECHK.TRANS64.TRYWAIT P2, [UR47+0x384a0], R3 ;  /* 0x0384a003ff0075a7 */ /* 0x000e76000804016f */
[----:B------:R-:W-:Y:S01]  /*4f70*/  @P0 LEA R12, R23, UR47, 0x1 ;  /* 0x0000002f170c0c11 */ /* 0x000fe2000f8e08ff */
[----:B-1----:R-:W-:Y:S06]  /*4f80*/  @!P2 BRA `(.L_x_57) ;  /* 0x0000009400cca947 */ /* 0x002fec0003800000 */
.L_x_264:
[----:B------:R-:W-:Y:S05]  /*4f90*/  @P0 WARPSYNC.ALL ;  /* 0x0000000000000948 */ /* 0x000fea0003800000 */
[----:B-1----:R-:W1:Y:S01]  /*4fa0*/  @P0 LDSM.16.MT88.4 R4, [R12+0x30000] ;  /* 0x030000000c04083b */ /* 0x002e620000004200 */
[----:B------:R-:W-:Y:S01]  /*4fb0*/  PRMT R8, R8, 0x9910, RZ ;  /* 0x0000991008087816 */ /* 0x000fe200000000ff */
[----:B------:R-:W-:Y:S01]  /*4fc0*/  BSSY B0, `(.L_x_58) ;  /* 0x000000d000007945 */ /* 0x000fe20003800000 */
[-C--:B------:R-:W-:Y:S01]  /*4fd0*/  FMUL R24, R24, R2.reuse ;  /* 0x0000000218187220 */ /* 0x080fe20000400000 */
[-C--:B------:R-:W-:Y:S01]  /*4fe0*/  FMUL R14, R25, R2.reuse ;  /* 0x00000002190e7220 */ /* 0x080fe20000400000 */
[----:B------:R-:W-:Y:S01]  /*4ff0*/  ISETP.NE.AND P2, PT, R8, RZ, PT ;  /* 0x000000ff0800720c */ /* 0x000fe20003f45270 */
[----:B------:R-:W-:Y:S01]  /*5000*/  FMUL R26, R26, R2 ;  /* 0x000000021a1a7220 */ /* 0x000fe20000400000 */
[----:B------:R2:W3:Y:S01]  /*5010*/  @P0 LDSM.16.MT88.4 R8, [R12+0x30800] ;  /* 0x030800000c08083b */ /* 0x0004e20000004200 */
[----:B-1----:R-:W-:-:S02]  /*5020*/  HADD2.F32 R13, -RZ, R4.H0_H0 ;  /* 0x20000004ff0d7230 */ /* 0x002fc40000004100 */
[----:B------:R-:W-:Y:S01]  /*5030*/  HADD2.F32 R15, -RZ, R4.H1_H1 ;  /* 0x30000004ff0f7230 */ /* 0x000fe20000004100 */
[----:B--2---:R-:W-:Y:S07]  /*5040*/  @P0 BRA `(.L_x_59) ;  /* 0x0000000000100947 */ /* 0x004fee0003800000 */
[----:B------:R-:W-:Y:S01]  /*5050*/  IMAD.MOV.U32 R5, RZ, RZ, RZ ;  /* 0x000000ffff057224 */ /* 0x000fe200078e00ff */
[----:B------:R-:W-:Y:S02]  /*5060*/  CS2R R6, SRZ ;  /* 0x0000000000067805 */ /* 0x000fe4000001ff00 */
[----:B---3--:R-:W-:Y:S02]  /*5070*/  CS2R R8, SRZ ;  /* 0x0000000000087805 */ /* 0x008fe4000001ff00 */
[----:B------:R-:W-:-:S07]  /*5080*/  CS2R R10, SRZ ;  /* 0x00000000000a7805 */ /* 0x000fce000001ff00 */
.L_x_59:
[----:B------:R-:W-:Y:S05]  /*5090*/  BSYNC B0 ;  /* 0x0000000000007941 */ /* 0x000fea0003800000 */
.L_x_58:
[--C-:B------:R-:W-:Y:S02]  /*50a0*/  HADD2.F32 R19, -RZ, R5.reuse.H1_H1 ;  /* 0x30000005ff137230 */ /* 0x100fe40000004100 */
[----:B------:R-:W-:Y:S01]  /*50b0*/  FMUL R12, R27, R2 ;  /* 0x000000021b0c7220 */ /* 0x000fe20000400000 */
[----:B------:R-:W-:Y:S02]  /*50c0*/  HADD2.F32 R17, -RZ, R5.H0_H0 ;  /* 0x20000005ff117230 */ /* 0x000fe40000004100 */
[-C--:B------:R-:W-:Y:S01]  /*50d0*/  FFMA R24, R13, R0.reuse, R24 ;  /* 0x000000000d187223 */ /* 0x080fe20000000018 */
[-C--:B------:R-:W-:Y:S01]  /*50e0*/  FFMA R21, R15, R0.reuse, R14 ;  /* 0x000000000f157223 */ /* 0x080fe2000000000e */
[-C--:B------:R-:W-:Y:S01]  /*50f0*/  FFMA R25, R19, R0.reuse, R12 ;  /* 0x0000000013197223 */ /* 0x080fe2000000000c */
[--C-:B------:R-:W-:Y:S02]  /*5100*/  HADD2.F32 R13, -RZ, R6.reuse.H0_H0 ;  /* 0x20000006ff0d7230 */ /* 0x100fe40000004100 */
[----:B------:R-:W-:Y:S01]  /*5110*/  FFMA R26, R17, R0, R26 ;  /* 0x00000000111a7223 */ /* 0x000fe2000000001a */
[----:B------:R-:W-:-:S02]  /*5120*/  HADD2.F32 R15, -RZ, R6.H1_H1 ;  /* 0x30000006ff0f7230 */ /* 0x000fc40000004100 */
[-C--:B------:R-:W-:Y:S01]  /*5130*/  FMUL R28, R28, R2.reuse ;  /* 0x000000021c1c7220 */ /* 0x080fe20000400000 */
[-C--:B------:R-:W-:Y:S01]  /*5140*/  FMUL R12, R29, R2.reuse ;  /* 0x000000021d0c7220 */ /* 0x080fe20000400000 */
[--C-:B------:R-:W-:Y:S02]  /*5150*/  HADD2.F32 R17, -RZ, R7.reuse.H0_H0 ;  /* 0x20000007ff117230 */ /* 0x100fe40000004100 */
[-C--:B------:R-:W-:Y:S01]  /*5160*/  FMUL R30, R30, R2.reuse ;  /* 0x000000021e1e7220 */ /* 0x080fe20000400000 */
[----:B------:R-:W-:Y:S02]  /*5170*/  HADD2.F32 R19, -RZ, R7.H1_H1 ;  /* 0x30000007ff137230 */ /* 0x000fe40000004100 */
[----:B------:R-:W-:Y:S01]  /*5180*/  FMUL R14, R31, R2 ;  /* 0x000000021f0e7220 */ /* 0x000fe20000400000 */
[-C--:B------:R-:W-:Y:S01]  /*5190*/  FFMA R28, R13, R0.reuse, R28 ;  /* 0x000000000d1c7223 */ /* 0x080fe2000000001c */
[----:B------:R-:W-:Y:S01]  /*51a0*/  FFMA R27, R15, R0, R12 ;  /* 0x000000000f1b7223 */ /* 0x000fe2000000000c */
[----:B---3--:R-:W-:-:S02]  /*51b0*/  HADD2.F32 R13, -RZ, R8.H0_H0 ;  /* 0x20000008ff0d7230 */ /* 0x008fc40000004100 */
[-C--:B------:R-:W-:Y:S01]  /*51c0*/  FFMA R30, R17, R0.reuse, R30 ;  /* 0x00000000111e7223 */ /* 0x080fe2000000001e */
[----:B------:R-:W-:Y:S02]  /*51d0*/  HADD2.F32 R15, -RZ, R8.H1_H1 ;  /* 0x30000008ff0f7230 */ /* 0x000fe40000004100 */
[----:B------:R-:W-:Y:S01]  /*51e0*/  FFMA R29, R19, R0, R14 ;  /* 0x00000000131d7223 */ /* 0x000fe2000000000e */
        /* <DEDUP_REMOVED lines=8> */
[----:B------:R-:W-:-:S02]  /*5270*/  HADD2.F32 R13, -RZ, R10.H0_H0 ;  /* 0x2000000aff0d7230 */ /* 0x000fc40000004100 */
        /* <DEDUP_REMOVED lines=10> */
[-C--:B------:R-:W-:Y:S01]  /*5320*/  FFMA R12, R15, R0.reuse, R12 ;  /* 0x000000000f0c7223 */ /* 0x080fe2000000000c */
[-C--:B------:R-:W-:Y:S01]  /*5330*/  FFMA R17, R17, R0.reuse, R38 ;  /* 0x0000000011117223 */ /* 0x080fe20000000026 */
[----:B------:R-:W-:Y:S01]  /*5340*/  FFMA R14, R19, R0, R14 ;  /* 0x00000000130e7223 */ /* 0x000fe2000000000e */
[----:B------:R-:W-:Y:S01]  /*5350*/  F2FP.F16.F32.PACK_AB R25, R25, R26 ;  /* 0x0000001a1919723e */ /* 0x000fe200000000ff */
[----:B------:R-:W-:Y:S05]  /*5360*/  WARPSYNC.ALL ;  /* 0x0000000000007948 */ /* 0x000fea0003800000 */
[----:B------:R-:W-:Y:S01]  /*5370*/  F2FP.F16.F32.PACK_AB R33, R33, R34 ;  /* 0x000000222121723e */ /* 0x000fe200000000ff */
[----:B------:R-:W-:Y:S01]  /*5380*/  BSSY B0, `(.L_x_60) ;  /* 0x000001a000007945 */ /* 0x000fe20003800000 */
[----:B------:R-:W-:-:S02]  /*5390*/  F2FP.F16.F32.PACK_AB R26, R27, R28 ;  /* 0x0000001c1b1a723e */ /* 0x000fc400000000ff */
[----:B------:R-:W-:Y:S02]  /*53a0*/  F2FP.F16.F32.PACK_AB R34, R12, R13 ;  /* 0x0000000d0c22723e */ /* 0x000fe400000000ff */
[----:B------:R-:W-:Y:S02]  /*53b0*/  F2FP.F16.F32.PACK_AB R24, R21, R24 ;  /* 0x000000181518723e */ /* 0x000fe400000000ff */
[----:B------:R-:W-:Y:S02]  /*53c0*/  F2FP.F16.F32.PACK_AB R27, R29, R30 ;  /* 0x0000001e1d1b723e */ /* 0x000fe400000000ff */
[----:B------:R-:W-:Y:S02]  /*53d0*/  LEA R12, R23, UR47, 0x1 ;  /* 0x0000002f170c7c11 */ /* 0x000fe4000f8e08ff */
[----:B------:R-:W-:Y:S02]  /*53e0*/  F2FP.F16.F32.PACK_AB R32, R31, R32 ;  /* 0x000000201f20723e */ /* 0x000fe400000000ff */
[----:B------:R-:W-:Y:S01]  /*53f0*/  F2FP.F16.F32.PACK_AB R35, R14, R17 ;  /* 0x000000110e23723e */ /* 0x000fe200000000ff */
[----:B------:R1:W-:Y:S04]  /*5400*/  STSM.16.MT88.4 [R12+0x30000], R24 ;  /* 0x030000180c007844 */ /* 0x0003e80000004200 */
[----:B------:R1:W-:Y:S01]  /*5410*/  STSM.16.MT88.4 [R12+0x30800], R32 ;  /* 0x030800200c007844 */ /* 0x0003e20000004200 */
[----:B------:R-:W-:Y:S01]  /*5420*/  @!PT LDS RZ, [RZ] ;  /* 0x00000000fffff984 */ /* 0x000fe20000000800 */
[----:B------:R-:W-:Y:S01]  /*5430*/  @!PT LDS RZ, [RZ] ;  /* 0x00000000fffff984 */ /* 0x000fe20000000800 */
[----:B------:R-:W-:Y:S01]  /*5440*/  @!PT LDS RZ, [RZ] ;  /* 0x00000000fffff984 */ /* 0x000fe20000000800 */
[----:B------:R-:W-:Y:S01]  /*5450*/  @!PT LDS RZ, [RZ] ;  /* 0x00000000fffff984 */ /* 0x000fe20000000800 */
[----:B------:R2:W-:Y:S06]  /*5460*/  MEMBAR.ALL.CTA ;  /* 0x0000000000007992 */ /* 0x0005ec0000008000 */
[----:B--2---:R-:W2:Y:S02]  /*5470*/  FENCE.VIEW.ASYNC.S ;  /* 0x00000000000073c6 */ /* 0x004ea40000000000 */
[----:B--2---:R-:W-:Y:S06]  /*5480*/  BAR.SYNC.DEFER_BLOCKING 0x1, 0x100 ;  /* 0x0044000000007b1d */ /* 0x004fec0000010000 */
[----:B------:R-:W-:Y:S05]  /*5490*/  @!P2 BRA `(.L_x_61) ;  /* 0x000000000020a947 */ /* 0x000fea0003800000 */
[----:B------:R-:W-:Y:S02]  /*54a0*/  UIADD3 UR44, UR47, 0x30000, URZ ;  /* 0x000300002f2c7890 */ /* 0x000fe4000fffe03f */
[----:B------:R-:W-:Y:S02]  /*54b0*/  UIADD3 UR5, UR45, 0x40, URZ ;  /* 0x000000402d057890 */ /* 0x000fe4000fffe03f */
[----:B------:R-:W-:Y:S01]  /*54c0*/  UIADD3 UR4, UR47, 0x31000, URZ ;  /* 0x000310002f047890 */ /* 0x000fe2000fffe03f */
[----:B------:R-:W-:-:S04]  /*54d0*/  UMOV UR6, UR46 ;  /* 0x0000002e00067c82 */ /* 0x000fc80008000000 */
[----:B------:R2:W-:Y:S04]  /*54e0*/  UTMASTG.2D [UR44], [UR60] ;  /* 0x0000002c3c0073b5 */ /* 0x0005e80008008000 */
[----:B------:R2:W-:Y:S01]  /*54f0*/  UTMASTG.2D [UR4], [UR60] ;  /* 0x000000043c0073b5 */ /* 0x0005e20008008000 */
[----:B------:R0:W-:Y:S01]  /*5500*/  UTMACMDFLUSH ;  /* 0x00000000000079b7 */ /* 0x0001e20000000000 */
[----:B--2---:R-:W-:-:S04]  /*5510*/  DEPBAR.LE SB0, 0x1 ;  /* 0x000080400000791a */ /* 0x004fc80000000000 */
.L_x_61:
[----:B------:R-:W-:Y:S05]  /*5520*/  BSYNC B0 ;  /* 0x0000000000007941 */ /* 0x000fea0003800000 */
.L_x_60:
[----:B------:R-:W-:Y:S01]  /*5530*/  BAR.SYNC.DEFER_BLOCKING 0x1, 0x100 ;  /* 0x0044000000007b1d */ /* 0x000fe20000010000 */
[----:B------:R-:W-:-:S13]  /*5540*/  ISETP.NE.AND P3, PT, RZ, UR36, PT ;  /* 0x00000024ff007c0c */ /* 0x000fda000bf65270 */
[----:B------:R-:W-:Y:S05]  /*5550*/  @!P3 BRA `(.L_x_62) ;  /* 0x000000000024b947 */ /* 0x000fea0003800000 */
[----:B------:R-:W-:Y:S05]  /*5560*/  @!P1 BRA `(.L_x_63) ;  /* 0x0000000000049947 */ /* 0x000fea0003800000 */
[----:B------:R-:W-:Y:S01]  /*5570*/  BPT.TRAP 0x1 ;  /* 0x000000040000795c */ /* 0x000fe20000300000 */
.L_x_63:
[----:B------:R-:W-:Y:S02]  /*5580*/  ULEA UR4, UR56, UR47, 0x3 ;  /* 0x0000002f38047291 */ /* 0x000fe4000f8e183f */
[----:B------:R-:W-:Y:S02]  /*5590*/  UIADD3 UR56, UR56, 0x1, URZ ;  /* 0x0000000138387890 */ /* 0x000fe4000fffe03f */
[----:B------:R-:W-:Y:S02]  /*55a0*/  UIADD3 UR4, UR4, 0x384c0, URZ ;  /* 0x000384c004047890 */ /* 0x000fe4000fffe03f */
[----:B------:R-:W-:Y:S02]  /*55b0*/  UISETP.NE.AND UP0, UPT, UR56, 0x4, UPT ;  /* 0x000000043800788c */ /* 0x000fe4000bf05270 */
[----:B------:R-:W-:Y:S02]  /*55c0*/  UPRMT UR4, UR43, 0x654, UR4 ;  /* 0x000006542b047896 */ /* 0x000fe40008000004 */
[----:B------:R-:W-:-:S07]  /*55d0*/  USEL UR56, UR56, URZ, UP0 ;  /* 0x0000003f38387287 */ /* 0x000fce0008000000 */
[----:B------:R-:W-:Y:S05]  /*55e0*/  SYNCS.ARRIVE.TRANS64.RED.A1T0 RZ, [UR4], RZ ;  /* 0x000000ffffff79a7 */ /* 0x000fea0008100404 */
.L_x_62:
[----:B------:R-:W-:Y:S05]  /*55f0*/  @!P1 BRA `(.L_x_64) ;  /* 0x0000000000049947 */ /* 0x000fea0003800000 */
[----:B------:R-:W-:Y:S01]  /*5600*/  BPT.TRAP 0x1 ;  /* 0x000000040000795c */ /* 0x000fe20000300000 */
.L_x_64:
[----:B------:R-:W2:Y:S02]  /*5610*/  SYNCS.PHASECHK.TRANS64.TRYWAIT P3, [UR47+0x384a8], R3 ;  /* 0x0384a803ff0075a7 */ /* 0x000ea4000806016f */
[----:B--2---:R-:W-:Y:S05]  /*5620*/  @!P3 BRA `(.L_x_65) ;  /* 0x00000090003cb947 */ /* 0x004fea0003800000 */
.L_x_265:
[----:B------:R-:W-:Y:S05]  /*5630*/  @P0 WARPSYNC.ALL ;  /* 0x0000000000000948 */ /* 0x000fea0003800000 */
[----:B------:R-:W2:Y:S01]  /*5640*/  @P0 LDSM.16.MT88.4 R4, [R12+0x32000] ;  /* 0x032000000c04083b */ /* 0x000ea20000004200 */
[-C--:B------:R-:W-:Y:S01]  /*5650*/  FMUL R13, R40, R2.reuse ;  /* 0x00000002280d7220 */ /* 0x080fe20000400000 */
[-C--:B------:R-:W-:Y:S01]  /*5660*/  FMUL R41, R41, R2.reuse ;  /* 0x0000000229297220 */ /* 0x080fe20000400000 */
[-C--:B------:R-:W-:Y:S01]  /*5670*/  FMUL R15, R42, R2.reuse ;  /* 0x000000022a0f7220 */ /* 0x080fe20000400000 */
[----:B------:R-:W3:Y:S01]  /*5680*/  @P0 LDSM.16.MT88.4 R8, [R12+0x32800] ;  /* 0x032800000c08083b */ /* 0x000ee20000004200 */
[-C--:B------:R-:W-:Y:S01]  /*5690*/  FMUL R43, R43, R2.reuse ;  /* 0x000000022b2b7220 */ /* 0x080fe20000400000 */
[-C--:B------:R-:W-:Y:S01]  /*56a0*/  FMUL R17, R44, R2.reuse ;  /* 0x000000022c117220 */ /* 0x080fe20000400000 */
[-C--:B------:R-:W-:Y:S01]  /*56b0*/  FMUL R45, R45, R2.reuse ;  /* 0x000000022d2d7220 */ /* 0x080fe20000400000 */
[-C--:B------:R-:W-:Y:S01]  /*56c0*/  FMUL R19, R46, R2.reuse ;  /* 0x000000022e137220 */ /* 0x080fe20000400000 */
[-C--:B------:R-:W-:Y:S01]  /*56d0*/  FMUL R47, R47, R2.reuse ;  /* 0x000000022f2f7220 */ /* 0x080fe20000400000 */
[-C--:B------:R-:W-:Y:S01]  /*56e0*/  FMUL R21, R48, R2.reuse ;  /* 0x0000000230157220 */ /* 0x080fe20000400000 */
[-C--:B------:R-:W-:Y:S01]  /*56f0*/  FMUL R49, R49, R2.reuse ;  /* 0x0000000231317220 */ /* 0x080fe20000400000 */
[-C--:B-1----:R-:W-:Y:S01]  /*5700*/  FMUL R25, R50, R2.reuse ;  /* 0x0000000232197220 */ /* 0x082fe20000400000 */
[-C--:B------:R-:W-:Y:S01]  /*5710*/  FMUL R51, R51, R2.reuse ;  /* 0x0000000233337220 */ /* 0x080fe20000400000 */
[-C--:B------:R-:W-:Y:S01]  /*5720*/  FMUL R27, R52, R2.reuse ;  /* 0x00000002341b7220 */ /* 0x080fe20000400000 */
[-C--:B------:R-:W-:Y:S01]  /*5730*/  FMUL R53, R53, R2.reuse ;  /* 0x0000000235357220 */ /* 0x080fe20000400000 */
[-C--:B------:R-:W-:Y:S01]  /*5740*/  FMUL R29, R54, R2.reuse ;  /* 0x00000002361d7220 */ /* 0x080fe20000400000 */
[----:B------:R-:W-:Y:S01]  /*5750*/  FMUL R55, R55, R2 ;  /* 0x0000000237377220 */ /* 0x000fe20000400000 */
[----:B------:R-:W-:Y:S05]  /*5760*/  WARPSYNC.ALL ;  /* 0x0000000000007948 */ /* 0x000fea0003800000 */
[----:B------:R-:W-:Y:S01]  /*5770*/  BSSY B0, `(.L_x_66) ;  /* 0x000003d000007945 */ /* 0x000fe20003800000 */
[----:B--2---:R-:W-:-:S02]  /*5780*/  HADD2.F32 R14, -RZ, R4.H0_H0 ;  /* 0x20000004ff0e7230 */ /* 0x004fc40000004100 */
[----:B------:R-:W-:Y:S02]  /*5790*/  HADD2.F32 R16, -RZ, R4.H1_H1 ;  /* 0x30000004ff107230 */ /* 0x000fe40000004100 */
[--C-:B------:R-:W-:Y:S02]  /*57a0*/  HADD2.F32 R18, -RZ, R5.reuse.H0_H0 ;  /* 0x20000005ff127230 */ /* 0x100fe40000004100 */
[-C--:B------:R-:W-:Y:S01]  /*57b0*/  FFMA R13, R14, R0.reuse, R13 ;  /* 0x000000000e0d7223 */ /* 0x080fe2000000000d */
[----:B------:R-:W-:Y:S02]  /*57c0*/  HADD2.F32 R20, -RZ, R5.H1_H1 ;  /* 0x30000005ff147230 */ /* 0x000fe40000004100 */
[-C--:B------:R-:W-:Y:S01]  /*57d0*/  FFMA R14, R16, R0.reuse, R41 ;  /* 0x00000000100e7223 */ /* 0x080fe20000000029 */
[----:B------:R-:W-:Y:S02]  /*57e0*/  HADD2.F32 R24, -RZ, R7.H0_H0 ;  /* 0x20000007ff187230 */ /* 0x000fe40000004100 */
[----:B------:R-:W-:Y:S01]  /*57f0*/  FFMA R15, R18, R0, R15 ;  /* 0x00000000120f7223 */ /* 0x000fe2000000000f */
[----:B------:R-:W-:-:S02]  /*5800*/  HADD2.F32 R18, -RZ, R6.H0_H0 ;  /* 0x20000006ff127230 */ /* 0x000fc40000004100 */
[-C--:B------:R-:W-:Y:S01]  /*5810*/  FFMA R16, R20, R0.reuse, R43 ;  /* 0x0000000014107223 */ /* 0x080fe2000000002b */
[----:B------:R-:W-:Y:S02]  /*5820*/  HADD2.F32 R20, -RZ, R6.H1_H1 ;  /* 0x30000006ff147230 */ /* 0x000fe40000004100 */
[-C--:B------:R-:W-:Y:S01]  /*5830*/  FFMA R19, R24, R0.reuse, R19 ;  /* 0x0000000018137223 */ /* 0x080fe20000000013 */
[----:B------:R-:W-:Y:S02]  /*5840*/  HADD2.F32 R26, -RZ, R7.H1_H1 ;  /* 0x30000007ff1a7230 */ /* 0x000fe40000004100 */
[-C--:B------:R-:W-:Y:S01]  /*5850*/  FFMA R17, R18, R0.reuse, R17 ;  /* 0x0000000012117223 */ /* 0x080fe20000000011 */
[----:B---3--:R-:W-:Y:S02]  /*5860*/  HADD2.F32 R24, -RZ, R8.H0_H0 ;  /* 0x20000008ff187230 */ /* 0x008fe40000004100 */
[----:B------:R-:W-:Y:S01]  /*5870*/  FFMA R18, R20, R0, R45 ;  /* 0x0000000014127223 */ /* 0x000fe2000000002d */
[----:B------:R-:W-:-:S02]  /*5880*/  HADD2.F32 R28, -RZ, R9.H0_H0 ;  /* 0x20000009ff1c7230 */ /* 0x000fc40000004100 */
[-C--:B------:R-:W-:Y:S01]  /*5890*/  FFMA R20, R26, R0.reuse, R47 ;  /* 0x000000001a147223 */ /* 0x080fe2000000002f */
[----:B------:R-:W-:Y:S02]  /*58a0*/  HADD2.F32 R26, -RZ, R8.H1_H1 ;  /* 0x30000008ff1a7230 */ /* 0x000fe40000004100 */
        /* <DEDUP_REMOVED lines=11> */
[----:B------:R-:W-:Y:S01]  /*5960*/  F2FP.F16.F32.PACK_AB R25, R26, R25 ;  /* 0x000000191a19723e */ /* 0x000fe200000000ff */
[-C--:B------:R-:W-:Y:S01]  /*5970*/  FFMA R28, R30, R0.reuse, R53 ;  /* 0x000000001e1c7223 */ /* 0x080fe20000000035 */
[----:B------:R-:W-:Y:S01]  /*5980*/  F2FP.F16.F32.PACK_AB R32, R14, R13 ;  /* 0x0000000d0e20723e */ /* 0x000fe200000000ff */
[----:B------:R-:W-:Y:S01]  /*5990*/  FFMA R30, R34, R0, R55 ;  /* 0x00000000221e7223 */ /* 0x000fe20000000037 */
[----:B------:R-:W-:-:S02]  /*59a0*/  F2FP.F16.F32.PACK_AB R33, R16, R15 ;  /* 0x0000000f1021723e */ /* 0x000fc400000000ff */
[----:B------:R-:W-:Y:S02]  /*59b0*/  F2FP.F16.F32.PACK_AB R34, R18, R17 ;  /* 0x000000111222723e */ /* 0x000fe400000000ff */
[----:B------:R-:W-:Y:S02]  /*59c0*/  F2FP.F16.F32.PACK_AB R35, R20, R19 ;  /* 0x000000131423723e */ /* 0x000fe400000000ff */
[----:B------:R-:W-:Y:S02]  /*59d0*/  F2FP.F16.F32.PACK_AB R26, R28, R27 ;  /* 0x0000001b1c1a723e */ /* 0x000fe400000000ff */
[----:B------:R-:W-:Y:S01]  /*59e0*/  F2FP.F16.F32.PACK_AB R24, R24, R21 ;  /* 0x000000151818723e */ /* 0x000fe200000000ff */
[----:B------:R1:W-:Y:S01]  /*59f0*/  STSM.16.MT88.4 [R12+0x32000], R32 ;  /* 0x032000200c007844 */ /* 0x0003e20000004200 */
[----:B------:R-:W-:-:S05]  /*5a00*/  F2FP.F16.F32.PACK_AB R27, R30, R29 ;  /* 0x0000001d1e1b723e */ /* 0x000fca00000000ff */
        /* <DEDUP_REMOVED lines=11> */
[----:B------:R-:W-:Y:S02]  /*5ac0*/  UIADD3 UR9, UR45, 0x40, URZ ;  /* 0x000000402d097890 */ /* 0x000fe4000fffe03f */
[----:B------:R-:W-:Y:S01]  /*5ad0*/  UIADD3 UR8, UR47, 0x33000, URZ ;  /* 0x000330002f087890 */ /* 0x000fe2000fffe03f */
[----:B------:R-:W-:Y:S01]  /*5ae0*/  UMOV UR5, UR45 ;  /* 0x0000002d00057c82 */ /* 0x000fe20008000000 */
[----:B------:R-:W-:-:S03]  /*5af0*/  UMOV UR10, UR6 ;  /* 0x00000006000a7c82 */ /* 0x000fc60008000000 */
[----:B------:R2:W-:Y:S04]  /*5b00*/  UTMASTG.2D [UR4], [UR60] ;  /* 0x000000043c0073b5 */ /* 0x0005e80008008000 */
[----:B------:R2:W-:Y:S01]  /*5b10*/  UTMASTG.2D [UR8], [UR60] ;  /* 0x000000083c0073b5 */ /* 0x0005e20008008000 */
[----:B------:R0:W-:Y:S01]  /*5b20*/  UTMACMDFLUSH ;  /* 0x00000000000079b7 */ /* 0x0001e20000000000 */
[----:B--2---:R-:W-:-:S04]  /*5b30*/  DEPBAR.LE SB0, 0x1 ;  /* 0x000080400000791a */ /* 0x004fc80000000000 */
.L_x_67:
[----:B------:R-:W-:Y:S05]  /*5b40*/  BSYNC B0 ;  /* 0x0000000000007941 */ /* 0x000fea0003800000 */
.L_x_66:
[----:B------:R-:W-:Y:S06]  /*5b50*/  BAR.SYNC.DEFER_BLOCKING 0x1, 0x100 ;  /* 0x0044000000007b1d */ /* 0x000fec0000010000 */
[----:B------:R-:W-:Y:S05]  /*5b60*/  @!P1 BRA `(.L_x_68) ;  /* 0x0000000000049947 */ /* 0x000fea0003800000 */
[----:B------:R-:W-:Y:S01]  /*5b70*/  BPT.TRAP 0x1 ;  /* 0x000000040000795c */ /* 0x000fe20000300000 */
.L_x_68:
[----:B------:R-:W-:-:S04]  /*5b80*/  ULEA UR4, UR56, UR47, 0x3 ;  /* 0x0000002f38047291 */ /* 0x000fc8000f8e183f */
[----:B------:R-:W-:-:S04]  /*5b90*/  UIADD3 UR4, UR4, 0x384c0, URZ ;  /* 0x000384c004047890 */ /* 0x000fc8000fffe03f */
[----:B------:R-:W-:-:S09]  /*5ba0*/  UPRMT UR4, UR43, 0x654, UR4 ;  /* 0x000006542b047896 */ /* 0x000fd20008000004 */
[----:B------:R-:W-:Y:S01]  /*5bb0*/  SYNCS.ARRIVE.TRANS64.RED.A1T0 RZ, [UR4], RZ ;  /* 0x000000ffffff79a7 */ /* 0x000fe20008100404 */
[----:B------:R-:W-:Y:S05]  /*5bc0*/  @!P1 BRA `(.L_x_69) ;  /* 0x0000000000049947 */ /* 0x000fea0003800000 */
[----:B------:R-:W-:Y:S01]  /*5bd0*/  BPT.TRAP 0x1 ;  /* 0x000000040000795c */ /* 0x000fe20000300000 */
.L_x_69:
[----:B------:R-:W2:Y:S02]  /*5be0*/  SYNCS.PHASECHK.TRANS64.TRYWAIT P3, [UR47+0x384b0], R3 ;  /* 0x0384b003ff0075a7 */ /* 0x000ea4000806016f */
[----:B--2---:R-:W-:Y:S05]  /*5bf0*/  @!P3 BRA `(.L_x_70) ;  /* 0x0000008800e0b947 */ /* 0x004fea0003800000 */
.L_x_266:
        /* <DEDUP_REMOVED lines=81> */
.L_x_72:
[----:B------:R-:W-:Y:S05]  /*6110*/  BSYNC B0 ;  /* 0x0000000000007941 */ /* 0x000fea0003800000 */
.L_x_71:
[----:B------:R-:W-:Y:S06]  /*6120*/  BAR.SYNC.DEFER_BLOCKING 0x1, 0x100 ;  /* 0x0044000000007b1d */ /* 0x000fec0000010000 */
[----:B------:R-:W-:Y:S05]  /*6130*/  @!P1 BRA `(.L_x_73) ;  /* 0x0000000000049947 */ /* 0x000fea0003800000 */
[----:B------:R-:W-:Y:S01]  /*6140*/  BPT.TRAP 0x1 ;  /* 0x000000040000795c */ /* 0x000fe20000300000 */
.L_x_73:
[----:B------:R-:W-:-:S04]  /*6150*/  UIADD3 UR56, UR56, 0x1, URZ ;  /* 0x0000000138387890 */ /* 0x000fc8000fffe03f */
[----:B------:R-:W-:-:S04]  /*6160*/  UISETP.NE.AND UP0, UPT, UR56, 0x4, UPT ;  /* 0x000000043800788c */ /* 0x000fc8000bf05270 */
[----:B------:R-:W-:-:S04]  /*6170*/  USEL UR56, UR56, URZ, UP0 ;  /* 0x0000003f38387287 */ /* 0x000fc80008000000 */
[----:B------:R-:W-:-:S04]  /*6180*/  ULEA UR4, UR56, UR47, 0x3 ;  /* 0x0000002f38047291 */ /* 0x000fc8000f8e183f */
[----:B------:R-:W-:-:S04]  /*6190*/  UIADD3 UR4, UR4, 0x384c0, URZ ;  /* 0x000384c004047890 */ /* 0x000fc8000fffe03f */
[----:B------:R-:W-:-:S09]  /*61a0*/  UPRMT UR4, UR43, 0x654, UR4 ;  /* 0x000006542b047896 */ /* 0x000fd20008000004 */
[----:B------:R-:W-:Y:S01]  /*61b0*/  SYNCS.ARRIVE.TRANS64.RED.A1T0 RZ, [UR4], RZ ;  /* 0x000000ffffff79a7 */ /* 0x000fe20008100404 */
[----:B------:R-:W-:Y:S05]  /*61c0*/  @!P1 BRA `(.L_x_74) ;  /* 0x0000000000049947 */ /* 0x000fea0003800000 */
[----:B------:R-:W-:Y:S01]  /*61d0*/  BPT.TRAP 0x1 ;  /* 0x000000040000795c */ /* 0x000fe20000300000 */
.L_x_74:
[----:B------:R-:W2:Y:S02]  /*61e0*/  SYNCS.PHASECHK.TRANS64.TRYWAIT P3, [UR47+0x384b8], R3 ;  /* 0x0384b803ff0075a7 */ /* 0x000ea4000806016f */
[----:B--2---:R-:W-:Y:S05]  /*61f0*/  @!P3 BRA `(.L_x_75) ;  /* 0x000000840078b947 */ /* 0x004fea0003800000 */
.L_x_267:
[----:B------:R-:W-:Y:S05]  /*6200*/  @P0 WARPSYNC.ALL ;  /* 0x0000000000000948 */ /* 0x000fea0003800000 */
[----:B------:R-:W3:Y:S01]  /*6210*/  @P0 LDSM.16.MT88.4 R4, [R12+0x36000] ;  /* 0x036000000c04083b */ /* 0x000ee20000004200 */
[-C--:B--2---:R-:W-:Y:S01]  /*6220*/  FMUL R3, R72, R2.reuse ;  /* 0x0000000248037220 */ /* 0x084fe20000400000 */
[-C--:B------:R-:W-:Y:S01]  /*6230*/  FMUL R73, R73, R2.reuse ;  /* 0x0000000249497220 */ /* 0x080fe20000400000 */
[-C--:B------:R-:W-:Y:S01]  /*6240*/  FMUL R13, R74, R2.reuse ;  /* 0x000000024a0d7220 */ /* 0x080fe20000400000 */
[----:B------:R-:W2:Y:S01]  /*6250*/  @P0 LDSM.16.MT88.4 R8, [R12+0x36800] ;  /* 0x036800000c08083b */ /* 0x000ea20000004200 */
[-C--:B------:R-:W-:Y:S01]  /*6260*/  FMUL R75, R75, R2.reuse ;  /* 0x000000024b4b7220 */ /* 0x080fe20000400000 */
        /* <DEDUP_REMOVED lines=11> */
[----:B------:R-:W-:Y:S01]  /*6320*/  FMUL R87, R87, R2 ;  /* 0x0000000257577220 */ /* 0x000fe20000400000 */
[----:B------:R-:W-:Y:S05]  /*6330*/  WARPSYNC.ALL ;  /* 0x0000000000007948 */ /* 0x000fea0003800000 */
[----:B------:R-:W-:Y:S01]  /*6340*/  BSSY B0, `(.L_x_76) ;  /* 0x000003d000007945 */ /* 0x000fe20003800000 */
[----:B---3--:R-:W-:-:S02]  /*6350*/  HADD2.F32 R14, -RZ, R4.H0_H0 ;  /* 0x20000004ff0e7230 */ /* 0x008fc40000004100 */
        /* <DEDUP_REMOVED lines=13> */
[----:B--2---:R-:W-:Y:S02]  /*6430*/  HADD2.F32 R24, -RZ, R8.H0_H0 ;  /* 0x20000008ff187230 */ /* 0x004fe40000004100 */
        /* <DEDUP_REMOVED lines=22> */
[----:B------:R-:W-:Y:S01]  /*65a0*/  F2FP.F16.F32.PACK_AB R17, R26, R21 ;  /* 0x000000151a11723e */ /* 0x000fe200000000ff */
[----:B------:R1:W-:Y:S01]  /*65b0*/  STSM.16.MT88.4 [R12+0x36000], R32 ;  /* 0x036000200c007844 */ /* 0x0003e20000004200 */
[----:B------:R-:W-:Y:S02]  /*65c0*/  F2FP.F16.F32.PACK_AB R18, R28, R25 ;  /* 0x000000191c12723e */ /* 0x000fe400000000ff */
        /* <DEDUP_REMOVED lines=20> */
.L_x_77:
[----:B------:R-:W-:Y:S05]  /*6710*/  BSYNC B0 ;  /* 0x0000000000007941 */ /* 0x000fea0003800000 */
.L_x_76:
[----:B------:R-:W-:Y:S06]  /*6720*/  BAR.SYNC.DEFER_BLOCKING 0x1, 0x100 ;  /* 0x0044000000007b1d */ /* 0x000fec0000010000 */
[----:B------:R-:W-:Y:S05]  /*6730*/  @!P1 BRA `(.L_x_78) ;  /* 0x0000000000049947 */ /* 0x000fea0003800000 */
[----:B------:R-:W-:Y:S01]  /*6740*/  BPT.TRAP 0x1 ;  /* 0x000000040000795c */ /* 0x000fe20000300000 */
.L_x_78:
        /* <DEDUP_REMOVED lines=9> */
.L_x_79:
[----:B------:R-:W-:-:S04]  /*67e0*/  MOV R3, 0x1 ;  /* 0x0000000100037802 */ /* 0x000fc80000000f00 */
[----:B------:R-:W-:-:S04]  /*67f0*/  SHF.L.U32 R3, R3, 0x1f, RZ ;  /* 0x0000001f03037819 */ /* 0x000fc800000006ff */
[----:B------:R-:W2:Y:S02]  /*6800*/  SYNCS.PHASECHK.TRANS64.TRYWAIT P3, [UR47+0x384a0], R3 ;  /* 0x0384a003ff0075a7 */ /* 0x000ea4000806016f */
[----:B--2---:R-:W-:Y:S05]  /*6810*/  @!P3 BRA `(.L_x_80) ;  /* 0x000000800008b947 */ /* 0x004fea0003800000 */
.L_x_268:
[----:B------:R-:W-:Y:S05]  /*6820*/  @P0 WARPSYNC.ALL ;  /* 0x0000000000000948 */ /* 0x000fea0003800000 */
[----:B------:R-:W2:Y:S01]  /*6830*/  @P0 LDSM.16.MT88.4 R4, [R12+0x30000] ;  /* 0x030000000c04083b */ /* 0x000ea20000004200 */
[-C--:B------:R-:W-:Y:S01]  /*6840*/  FMUL R13, R88, R2.reuse ;  /* 0x00000002580d7220 */ /* 0x080fe20000400000 */
[-C--:B------:R-:W-:Y:S01]  /*6850*/  FMUL R89, R89, R2.reuse ;  /* 0x0000000259597220 */ /* 0x080fe20000400000 */
[-C--:B------:R-:W-:Y:S01]  /*6860*/  FMUL R15, R90, R2.reuse ;  /* 0x000000025a0f7220 */ /* 0x080fe20000400000 */
[----:B------:R-:W3:Y:S01]  /*6870*/  @P0 LDSM.16.MT88.4 R8, [R12+0x30800] ;  /* 0x030800000c08083b */ /* 0x000ee20000004200 */
[-C--:B------:R-:W-:Y:S01]  /*6880*/  FMUL R91, R91, R2.reuse ;  /* 0x000000025b5b7220 */ /* 0x080fe20000400000 */
[-C--:B-1----:R-:W-:Y:S01]  /*6890*/  FMUL R17, R92, R2.reuse ;  /* 0x000000025c117220 */ /* 0x082fe20000400000 */
        /* <DEDUP_REMOVED lines=73> */
.L_x_82:
[----:B------:R-:W-:Y:S05]  /*6d30*/  BSYNC B0 ;  /* 0x0000000000007941 */ /* 0x000fea0003800000 */
.L_x_81:
[----:B------:R-:W-:Y:S06]  /*6d40*/  BAR.SYNC.DEFER_BLOCKING 0x1, 0x100 ;  /* 0x0044000000007b1d */ /* 0x000fec0000010000 */
[----:B------:R-:W-:Y:S05]  /*6d50*/  @!P1 BRA `(.L_x_83) ;  /* 0x0000000000049947 */ /* 0x000fea0003800000 */
[----:B------:R-:W-:Y:S01]  /*6d60*/  BPT.TRAP 0x1 ;  /* 0x000000040000795c */ /* 0x000fe20000300000 */
.L_x_83:
        /* <DEDUP_REMOVED lines=9> */
.L_x_84:
[----:B------:R-:W2:Y:S02]  /*6e00*/  SYNCS.PHASECHK.TRANS64.TRYWAIT P3, [UR47+0x384a8], R3 ;  /* 0x0384a803ff0075a7 */ /* 0x000ea4000806016f */
[----:B--2---:R-:W-:Y:S05]  /*6e10*/  @!P3 BRA `(.L_x_85) ;  /* 0x0000007800a0b947 */ /* 0x004fea0003800000 */
.L_x_269:
        /* <DEDUP_REMOVED lines=81> */
.L_x_87:
[----:B------:R-:W-:Y:S05]  /*7330*/  BSYNC B0 ;  /* 0x0000000000007941 */ /* 0x000fea0003800000 */
.L_x_86:
[----:B------:R-:W-:Y:S06]  /*7340*/  BAR.SYNC.DEFER_BLOCKING 0x1, 0x100 ;  /* 0x0044000000007b1d */ /* 0x000fec0000010000 */
[----:B------:R-:W-:Y:S05]  /*7350*/  @!P1 BRA `(.L_x_88) ;  /* 0x0000000000049947 */ /* 0x000fea0003800000 */
[----:B------:R-:W-:Y:S01]  /*7360*/  BPT.TRAP 0x1 ;  /* 0x000000040000795c */ /* 0x000fe20000300000 */
.L_x_88:
        /* <DEDUP_REMOVED lines=9> */
.L_x_89:
[----:B------:R-:W2:Y:S02]  /*7400*/  SYNCS.PHASECHK.TRANS64.TRYWAIT P3, [UR47+0x384b0], R3 ;  /* 0x0384b003ff0075a7 */ /* 0x000ea4000806016f */
[----:B--2---:R-:W-:Y:S05]  /*7410*/  @!P3 BRA `(.L_x_90) ;  /* 0x000000740038b947 */ /* 0x004fea0003800000 */
.L_x_270:
        /* <DEDUP_REMOVED lines=81> */
.L_x_92:
[----:B------:R-:W-:Y:S05]  /*7930*/  BSYNC B0 ;  /* 0x0000000000007941 */ /* 0x000fea0003800000 */
.L_x_91:
[----:B------:R-:W-:Y:S06]  /*7940*/  BAR.SYNC.DEFER_BLOCKING 0x1, 0x100 ;  /* 0x0044000000007b1d */ /* 0x000fec0000010000 */
[----:B------:R-:W-:Y:S05]  /*7950*/  @!P1 BRA `(.L_x_93) ;  /* 0x0000000000049947 */ /* 0x000fea0003800000 */
[----:B------:R-:W-:Y:S01]  /*7960*/  BPT.TRAP 0x1 ;  /* 0x000000040000795c */ /* 0x000fe20000300000 */
.L_x_93:
        /* <DEDUP_REMOVED lines=9> */
.L_x_94:
[----:B------:R-:W2:Y:S02]  /*7a00*/  SYNCS.PHASECHK.TRANS64.TRYWAIT P3, [UR47+0x384b8], R3 ;  /* 0x0384b803ff0075a7 */ /* 0x000ea4000806016f */
[----:B--2---:R-:W-:Y:S05]  /*7a10*/  @!P3 BRA `(.L_x_95) ;  /* 0x0000006c00d0b947 */ /* 0x004fea0003800000 */
.L_x_271:
[----:B------:R-:W-:Y:S05]  /*7a20*/  @P0 WARPSYNC.ALL ;  /* 0x0000000000000948 */ /* 0x000fea0003800000 */
[----:B------:R-:W3:Y:S01]  /*7a30*/  @P0 LDSM.16.MT88.4 R4, [R12+0x36000] ;  /* 0x036000000c04083b */ /* 0x000ee20000004200 */
[-C--:B------:R-:W-:Y:S01]  /*7a40*/  FMUL R144, R144, R2.reuse ;  /* 0x0000000290907220 */ /* 0x080fe20000400000 */
[-C--:B-1----:R-:W-:Y:S01]  /*7a50*/  FMUL R24, R145, R2.reuse ;  /* 0x0000000291187220 */ /* 0x082fe20000400000 */
[-C--:B------:R-:W-:Y:S01]  /*7a60*/  FMUL R136, R136, R2.reuse ;  /* 0x0000000288887220 */ /* 0x080fe20000400000 */
[----:B------:R-:W1:Y:S01]  /*7a70*/  @P0 LDSM.16.MT88.4 R8, [R12+0x36800] ;  /* 0x036800000c08083b */ /* 0x000e620000004200 */
[-C--:B--2---:R-:W-:Y:S01]  /*7a80*/  FMUL R14, R137, R2.reuse ;  /* 0x00000002890e7220 */ /* 0x084fe20000400000 */
        /* <DEDUP_REMOVED lines=14> */
[----:B---3--:R-:W-:-:S02]  /*7b70*/  HADD2.F32 R15, -RZ, R5.H0_H0 ;  /* 0x20000005ff0f7230 */ /* 0x008fc40000004100 */
[----:B------:R-:W-:Y:S02]  /*7b80*/  HADD2.F32 R21, -RZ, R7.H0_H0 ;  /* 0x20000007ff157230 */ /* 0x000fe40000004100 */
[--C-:B-1----:R-:W-:Y:S02]  /*7b90*/  HADD2.F32 R25, -RZ, R8.reuse.H0_H0 ;  /* 0x20000008ff197230 */ /* 0x102fe40000004100 */
        /* <DEDUP_REMOVED lines=11> */
[--C-:B------:R-:W-:Y:S02]  /*7c50*/  HADD2.F32 R17, -RZ, R6.reuse.H0_H0 ;  /* 0x20000006ff117230 */ /* 0x100fe40000004100 */
[----:B------:R-:W-:Y:S01]  /*7c60*/  FFMA R14, R13, R0, R14 ;  /* 0x000000000d0e7223 */ /* 0x000fe2000000000e */
[----:B------:R-:W-:-:S02]  /*7c70*/  HADD2.F32 R19, -RZ, R6.H1_H1 ;  /* 0x30000006ff137230 */ /* 0x000fc40000004100 */
        /* <DEDUP_REMOVED lines=40> */
[----:B------:R2:W-:Y:S02]  /*7f00*/  UTMASTG.2D [UR8], [UR60] ;  /* 0x000000083c0073b5 */ /* 0x0005e40008008000 */
[----:B--2---:R0:W-:Y:S02]  /*7f10*/  UTMACMDFLUSH ;  /* 0x00000000000079b7 */ /* 0x0041e40000000000 */
.L_x_97:
[----:B------:R-:W-:Y:S05]  /*7f20*/  BSYNC B0 ;  /* 0x0000000000007941 */ /* 0x000fea0003800000 */
.L_x_96:
[----:B------:R-:W-:Y:S04]  /*7f30*/  BSSY B0, `(.L_x_98) ;  /* 0x0000003000007945 */ /* 0x000fe80003800000 */
[----:B------:R-:W-:Y:S05]  /*7f40*/  @!P2 BRA `(.L_x_99) ;  /* 0x000000000004a947 */ /* 0x000fea0003800000 */
[----:B------:R-:W-:-:S04]  /*7f50*/  DEPBAR.LE SB0, 0x1 ;  /* 0x000080400000791a */ /* 0x000fc80000000000 */
.L_x_99:
[----:B------:R-:W-:Y:S05]  /*7f60*/  BSYNC B0 ;  /* 0x0000000000007941 */ /* 0x000fea0003800000 */
.L_x_98:
[----:B------:R-:W-:Y:S06]  /*7f70*/  BAR.SYNC.DEFER_BLOCKING 0x1, 0x100 ;  /* 0x0044000000007b1d */ /* 0x000fec0000010000 */
[----:B------:R-:W-:Y:S05]  /*7f80*/  @!P1 BRA `(.L_x_100) ;  /* 0x0000000000049947 */ /* 0x000fea0003800000 */
[----:B------:R-:W-:Y:S01]  /*7f90*/  BPT.TRAP 0x1 ;  /* 0x000000040000795c */ /* 0x000fe20000300000 */
.L_x_100:
[----:B------:R-:W-:Y:S02]  /*7fa0*/  UIADD3 UR4, UR7, 0x1, URZ ;  /* 0x0000000107047890 */ /* 0x000fe4000fffe03f */
[----:B------:R-:W-:Y:S02]  /*7fb0*/  UISETP.NE.AND UP1, UPT, UR50, 0x3, UPT ;  /* 0x000000033200788c */ /* 0x000fe4000bf25270 */
[----:B------:R-:W-:-:S04]  /*7fc0*/  UISETP.NE.AND UP0, UPT, UR4, 0x4, UPT ;  /* 0x000000040400788c */ /* 0x000fc8000bf05270 */
[----:B------:R-:W-:Y:S01]  /*7fd0*/  USEL UR4, UR4, URZ, UP0 ;  /* 0x0000003f04047287 */ /* 0x000fe20008000000 */
[----:B------:R-:W-:-:S03]  /*7fe0*/  PLOP3.LUT P2, PT, PT, PT, UP1, 0x80, 0x0 ;  /* 0x000000000000781c */ /* 0x000fc60003f4f018 */
[----:B------:R-:W-:Y:S02]  /*7ff0*/  ULEA UR5, UR4, UR47, 0x3 ;  /* 0x0000002f04057291 */ /* 0x000fe4000f8e183f */
[----:B------:R-:W-:Y:S02]  /*8000*/  UIADD3 UR4, UR4, 0x1, URZ ;  /* 0x0000000104047890 */ /* 0x000fe4000fffe03f */
[----:B------:R-:W-:Y:S02]  /*8010*/  UIADD3 UR5, UR5, 0x384c0, URZ ;  /* 0x000384c005057890 */ /* 0x000fe4000fffe03f */
[----:B------:R-:W-:Y:S02]  /*8020*/  UISETP.NE.AND UP0, UPT, UR4, 0x4, UPT ;  /* 0x000000040400788c */ /* 0x000fe4000bf05270 */
[----:B------:R-:W-:Y:S02]  /*8030*/  UPRMT UR5, UR43, 0x654, UR5 ;  /* 0x000006542b057896 */ /* 0x000fe40008000005 */
[----:B------:R-:W-:-:S07]  /*8040*/  USEL UR56, UR4, URZ, UP0 ;  /* 0x0000003f04387287 */ /* 0x000fce0008000000 */
[----:B------:R-:W-:Y:S01]  /*8050*/  SYNCS.ARRIVE.TRANS64.RED.A1T0 RZ, [UR5], RZ ;  /* 0x000000ffffff79a7 */ /* 0x000fe20008100405 */
[----:B------:R-:W-:Y:S05]  /*8060*/  @!P2 BRA `(.L_x_101) ;  /* 0x000000000004a947 */ /* 0x000fea0003800000 */
[----:B------:R-:W-:Y:S01]  /*8070*/  BPT.TRAP 0x1 ;  /* 0x000000040000795c */ /* 0x000fe20000300000 */
.L_x_101:
[----:B------:R-:W-:Y:S01]  /*8080*/  ULEA UR4, UR39, UR47, 0x3 ;  /* 0x0000002f27047291 */ /* 0x000fe2000f8e183f */
[----:B------:R-:W-:-:S08]  /*8090*/  SHF.L.U32 R0, R154, 0x1f, RZ ;  /* 0x0000001f9a007819 */ /* 0x000fd000000006ff */
[----:B------:R-:W2:Y:S02]  /*80a0*/  SYNCS.PHASECHK.TRANS64.TRYWAIT P0, [UR4+0x38400], R0 ;  /* 0x03840000ff0075a7 */ /* 0x000ea40008000144 */
[----:B--2---:R-:W-:Y:S05]  /*80b0*/  @!P0 BRA `(.L_x_102) ;  /* 0x0000006800408947 */ /* 0x004fea0003800000 */
.L_x_272:
[----:B------:R-:W-:-:S09]  /*80c0*/  ULEA UR5, UR39, UR47, 0x4 ;  /* 0x0000002f27057291 */ /* 0x000fd2000f8e203f */
[----:B------:R-:W3:Y:S01]  /*80d0*/  LDS.128 R16, [UR5+0x384f0] ;  /* 0x0384f005ff107984 */ /* 0x000ee20008000c00 */
[----:B------:R-:W-:Y:S01]  /*80e0*/  @!PT LDS RZ, [RZ] ;  /* 0x00000000fffff984 */ /* 0x000fe20000000800 */
[----:B------:R-:W-:Y:S01]  /*80f0*/  @!PT LDS RZ, [RZ] ;  /* 0x00000000fffff984 */ /* 0x000fe20000000800 */
[----:B------:R-:W-:Y:S01]  /*8100*/  @!PT LDS RZ, [RZ] ;  /* 0x00000000fffff984 */ /* 0x000fe20000000800 */
[----:B------:R-:W-:Y:S01]  /*8110*/  @!PT LDS RZ, [RZ] ;  /* 0x00000000fffff984 */ /* 0x000fe20000000800 */
[----:B------:R4:W-:Y:S06]  /*8120*/  MEMBAR.ALL.CTA ;  /* 0x0000000000007992 */ /* 0x0009ec0000008000 */
[----:B----4-:R-:W4:Y:S01]  /*8130*/  FENCE.VIEW.ASYNC.S ;  /* 0x00000000000073c6 */ /* 0x010f220000000000 */
[----:B------:R-:W-:Y:S05]  /*8140*/  @!P2 BRA `(.L_x_103) ;  /* 0x000000000004a947 */ /* 0x000fea0003800000 */
[----:B------:R-:W-:Y:S01]  /*8150*/  BPT.TRAP 0x1 ;  /* 0x000000040000795c */ /* 0x000fe20000300000 */
.L_x_103:
[----:B---3--:R-:W-:Y:S01]  /*8160*/  ISETP.NE.AND P0, PT, R19, RZ, PT ;  /* 0x000000ff1300720c */ /* 0x008fe20003f05270 */
[----:B------:R-:W-:Y:S01]  /*8170*/  UIADD3 UR4, UR4, 0x38440, URZ ;  /* 0x0003844004047890 */ /* 0x000fe2000fffe03f */
[CC--:B------:R-:W-:Y:S02]  /*8180*/  ISETP.NE.AND P2, PT, R155.reuse, R18.reuse, PT ;  /* 0x000000129b00720c */ /* 0x0c0fe40003f45270 */
[----:B------:R-:W-:Y:S01]  /*8190*/  ISETP.EQ.OR P0, PT, R155, R18, !P0 ;  /* 0x000000129b00720c */ /* 0x000fe20004702670 */
[----:B------:R-:W-:-:S09]  /*81a0*/  UPRMT UR4, UR43, 0x654, UR4 ;  /* 0x000006542b047896 */ /* 0x000fd20008000004 */
[----:B----4-:R-:W-:Y:S03]  /*81b0*/  SYNCS.ARRIVE.TRANS64.RED.A1T0 RZ, [UR4], RZ ;  /* 0x000000ffffff79a7 */ /* 0x010fe60008100404 */
[----:B------:R-:W-:Y:S05]  /*81c0*/  @P0 BRA `(.L_x_104) ;  /* 0x0000000000fc0947 */ /* 0x000fea0003800000 */
[----:B------:R-:W-:-:S13]  /*81d0*/  ISETP.NE.AND P0, PT, RZ, UR55, PT ;  /* 0x00000037ff007c0c */ /* 0x000fda000bf05270 */
[----:B------:R-:W-:Y:S05]  /*81e0*/  @P0 BRA `(.L_x_104) ;  /* 0x0000000000f40947 */ /* 0x000fea0003800000 */
[----:B--2---:R-:W2:Y:S01]  /*81f0*/  S2R R0, SR_LANEID ;  /* 0x0000000000007919 */ /* 0x004ea20000000000 */
[----:B------:R-:W-:Y:S01]  /*8200*/  ELECT P0, URZ, PT ;  /* 0x00000000003f782f */ /* 0x000fe20003800000 */
[----:B------:R-:W-:Y:S01]  /*8210*/  BSSY B0, `(.L_x_105) ;  /* 0x000002f000007945 */ /* 0x000fe20003800000 */
[----:B--2---:R-:W-:-:S11]  /*8220*/  IMAD.SHL.U32 R15, R0, 0x4, RZ ;  /* 0x00000004000f7824 */ /* 0x004fd600078e00ff */
[----:B------:R-:W-:Y:S05]  /*8230*/  @!P0 BRA `(.L_x_106) ;  /* 0x0000000000b08947 */ /* 0x000fea0003800000 */
[----:B------:R-:W-:Y:S01]  /*8240*/  IMAD.SHL.U32 R0, R18, 0x8, RZ ;  /* 0x0000000812007824 */ /* 0x000fe200078e00ff */
[----:B------:R-:W-:Y:S01]  /*8250*/  SHF.R.S32.HI R3, RZ, 0x1f, R18 ;  /* 0x0000001fff037819 */ /* 0x000fe20000011412 */
[----:B------:R-:W-:-:S03]  /*8260*/  ULDC.64 UR4, c[0x0][0x820] ;  /* 0x0002080000047ab9 */ /* 0x000fc60000000a00 */
[----:B------:R-:W-:Y:S02]  /*8270*/  SHF.L.U64.HI R8, R18, 0x3, R3 ;  /* 0x0000000312087819 */ /* 0x000fe40000010203 */
[----:B-1----:R-:W-:Y:S01]  /*8280*/  IADD3 R4, P0, R0, UR4, RZ ;  /* 0x0000000400047c10 */ /* 0x002fe2000ff1e0ff */
[----:B------:R-:W1:Y:S03]  /*8290*/  LDC.64 R2, c[0x0][0x290] ;  /* 0x0000a400ff027b82 */ /* 0x000e660000000a00 */
[----:B------:R-:W-:Y:S01]  /*82a0*/  IADD3.X R5, R8, UR5, RZ, P0, !PT ;  /* 0x0000000508057c10 */ /* 0x000fe200087fe4ff */
[----:B------:R-:W-:-:S05]  /*82b0*/  ULDC.64 UR4, c[0x0][0x818] ;  /* 0x0002060000047ab9 */ /* 0x000fca0000000a00 */
[----:B------:R-:W2:Y:S01]  /*82c0*/  LDG.E.64 R4, desc[UR58][R4.64] ;  /* 0x0000003a04047981 */ /* 0x000ea2000c1e1b00 */
[----:B-1----:R-:W-:Y:S01]  /*82d0*/  IMAD.WIDE R6, R18, 0xc, R2 ;  /* 0x0000000c12067825 */ /* 0x002fe200078e0202 */
[----:B------:R-:W-:Y:S02]  /*82e0*/  IADD3 R2, P0, R0, UR4, RZ ;  /* 0x0000000400027c10 */ /* 0x000fe4000ff1e0ff */
[----:B------:R-:W1:Y:S02]  /*82f0*/  LDS R0, [UR49+0x1c] ;  /* 0x00001c31ff007984 */ /* 0x000e640008000800 */
[----:B------:R-:W-:Y:S02]  /*8300*/  IADD3.X R3, R8, UR5, RZ, P0, !PT ;  /* 0x0000000508037c10 */ /* 0x000fe400087fe4ff */
[----:B------:R-:W3:Y:S04]  /*8310*/  LDG.E R12, desc[UR58][R6.64] ;  /* 0x0000003a060c7981 */ /* 0x000ee8000c1e1900 */
[----:B------:R4:W5:Y:S04]  /*8320*/  LDG.E R13, desc[UR58][R6.64+0x4] ;  /* 0x0000043a060d7981 */ /* 0x000968000c1e1900 */
[----:B------:R-:W5:Y:S01]  /*8330*/  LDG.E.64 R2, desc[UR58][R2.64] ;  /* 0x0000003a02027981 */ /* 0x000f62000c1e1b00 */
[----:B------:R-:W-:-:S03]  /*8340*/  IMAD.U32 R8, RZ, RZ, UR49 ;  /* 0x00000031ff087e24 */ /* 0x000fc6000f8e00ff */
[----:B------:R-:W-:Y:S02]  /*8350*/  STS [UR49+0x30], RZ ;  /* 0x000030ffff007988 */ /* 0x000fe40008000831 */
[----:B------:R-:W-:Y:S02]  /*8360*/  SHF.R.U64 R8, R8, 0x4, RZ ;  /* 0x0000000408087819 */ /* 0x000fe400000012ff */
[----:B----4-:R-:W-:-:S03]  /*8370*/  CS2R R6, SRZ ;  /* 0x0000000000067805 */ /* 0x010fc6000001ff00 */
[----:B------:R-:W-:Y:S04]  /*8380*/  STS [UR49+0x10], R8 ;  /* 0x00001008ff007988 */ /* 0x000fe80008000831 */
[----:B------:R-:W-:Y:S01]  /*8390*/  STS [UR49+0x14], R8 ;  /* 0x00001408ff007988 */ /* 0x000fe20008000831 */
[C---:B--2---:R-:W-:Y:S01]  /*83a0*/  SHF.L.U64.HI R11, R4.reuse, 0x1, R5 ;  /* 0x00000001040b7819 */ /* 0x044fe20000010205 */
[----:B------:R-:W-:-:S03]  /*83b0*/  IMAD.SHL.U32 R10, R4, 0x2, RZ ;  /* 0x00000002040a7824 */ /* 0x000fc600078e00ff */
[----:B------:R-:W-:Y:S02]  /*83c0*/  LOP3.LUT R11, R11, 0x1fffffff, RZ, 0xc0, !PT ;  /* 0x1fffffff0b0b7812 */ /* 0x000fe400078ec0ff */
[----:B------:R-:W-:Y:S02]  /*83d0*/  LOP3.LUT R10, R10, 0xfffffffe, RZ, 0xc0, !PT ;  /* 0xfffffffe0a0a7812 */ /* 0x000fe400078ec0ff */
[--C-:B------:R-:W-:Y:S02]  /*83e0*/  SHF.R.U32.HI R5, RZ, 0x4, R11.reuse ;  /* 0x00000004ff057819 */ /* 0x100fe4000001160b */
[----:B------:R-:W-:Y:S02]  /*83f0*/  SHF.R.U64 R10, R10, 0x4, R11 ;  /* 0x000000040a0a7819 */ /* 0x000fe4000000120b */
[----:B-1----:R-:W-:-:S03]  /*8400*/  LOP3.LUT R0, R0, 0xf, R5, 0xb8, !PT ;  /* 0x0000000f00007812 */ /* 0x002fc600078eb805 */
[----:B------:R-:W-:Y:S04]  /*8410*/  STS [UR49+0xc], R10 ;  /* 0x00000c0aff007988 */ /* 0x000fe80008000831 */
[----:B------:R-:W-:Y:S01]  /*8420*/  STS [UR49+0x1c], R0 ;  /* 0x00001c00ff007988 */ /* 0x000fe20008000831 */
[----:B---3--:R-:W-:-:S03]  /*8430*/  VIADD R4, R12, 0xffffffff ;  /* 0xffffffff0c047836 */ /* 0x008fc60000000000 */
[----:B------:R-:W1:Y:S04]  /*8440*/  LDS R5, [UR49+0x1c] ;  /* 0x00001c31ff057984 */ /* 0x000e680008000800 */
[----:B-----5:R-:W-:Y:S01]  /*8450*/  STS.64 [UR49], R2 ;  /* 0x00000002ff007988 */ /* 0x020fe20008000a31 */
[----:B-1----:R-:W-:-:S05]  /*8460*/  LOP3.LUT R5, R5, 0xf0, RZ, 0xb8, !PT ;  /* 0x000000f005057812 */ /* 0x002fca00078eb8ff */
[----:B------:R1:W-:Y:S04]  /*8470*/  STS [UR49+0x1c], R5 ;  /* 0x00001c05ff007988 */ /* 0x0003e80008000831 */
[----:B------:R-:W2:Y:S01]  /*8480*/  LDS R9, [UR49+0x1c] ;  /* 0x00001c31ff097984 */ /* 0x000ea20008000800 */
[----:B-1----:R-:W-:-:S05]  /*8490*/  VIADD R5, R13, 0xffffffff ;  /* 0xffffffff0d057836 */ /* 0x002fca0000000000 */
[----:B------:R-:W-:Y:S01]  /*84a0*/  STS.128 [UR49+0x20], R4 ;  /* 0x00002004ff007988 */ /* 0x000fe20008000c31 */
[----:B--2---:R-:W-:-:S05]  /*84b0*/  LOP3.LUT R9, R9, 0xf00, RZ, 0xb8, !PT ;  /* 0x00000f0009097812 */ /* 0x004fca00078eb8ff */
[----:B------:R-:W-:Y:S04]  /*84c0*/  STS.64 [UR49+0x18], R8 ;  /* 0x00001808ff007988 */ /* 0x000fe80008000a31 */
[----:B------:R-:W1:Y:S02]  /*84d0*/  LDS R14, [UR49+0x1c] ;  /* 0x00001c31ff0e7984 */ /* 0x000e640008000800 */
[----:B-1----:R-:W-:-:S05]  /*84e0*/  LOP3.LUT R0, R14, 0xf000, RZ, 0xb8, !PT ;  /* 0x0000f0000e007812 */ /* 0x002fca00078eb8ff */
[----:B------:R2:W-:Y:S02]  /*84f0*/  STS [UR49+0x1c], R0 ;  /* 0x00001c00ff007988 */ /* 0x0005e40008000831 */
.L_x_106:
[----:B------:R-:W-:Y:S05]  /*8500*/  BSYNC B0 ;  /* 0x0000000000007941 */ /* 0x000fea0003800000 */
.L_x_105:
[----:B------:R-:W-:Y:S01]  /*8510*/  NOP ;  /* 0x0000000000007918 */ /* 0x000fe20000000000 */
[----:B-1----:R1:W3:Y:S01]  /*8520*/  LDS R5, [R15+UR49] ;  /* 0x000000310f057984 */ /* 0x0022e20008000800 */
[----:B------:R-:W-:Y:S02]  /*8530*/  ELECT P0, URZ, PT ;  /* 0x00000000003f782f */ /* 0x000fe40003800000 */
[----:B------:R-:W-:Y:S01]  /*8540*/  IADD3 R2, P3, R15, UR60, RZ ;  /* 0x0000003c0f027c10 */ /* 0x000fe2000ff7e0ff */
[----:B------:R-:W-:Y:S04]  /*8550*/  BSSY B0, `(.L_x_107) ;  /* 0x0000005000007945 */ /* 0x000fe80003800000 */
[----:B------:R-:W-:-:S06]  /*8560*/  IMAD.X R3, RZ, RZ, UR61, P3 ;  /* 0x0000003dff037e24 */ /* 0x000fcc00098e06ff */
[----:B-1----:R-:W-:Y:S05]  /*8570*/  @!P0 BRA `(.L_x_108) ;  /* 0x0000000000088947 */ /* 0x002fea0003800000 */
[----:B------:R0:W-:Y:S01]  /*8580*/  UTMACMDFLUSH ;  /* 0x00000000000079b7 */ /* 0x0001e20000000000 */
[----:B------:R-:W-:-:S04]  /*8590*/  DEPBAR.LE SB0, 0x0 ;  /* 0x000080000000791a */ /* 0x000fc80000000000 */
.L_x_108:
[----:B------:R-:W-:Y:S05]  /*85a0*/  BSYNC B0 ;  /* 0x0000000000007941 */ /* 0x000fea0003800000 */
.L_x_107:
[----:B---3--:R3:W5:Y:S02]  /*85b0*/  ATOMG.E.EXCH.STRONG.GPU PT, RZ, [R2], R5 ;  /* 0x0000000502ff73a8 */ /* 0x00876400041ee100 */
.L_x_104:
[----:B------:R-:W-:Y:S01]  /*85c0*/  R2UR UR4, R153 ;  /* 0x00000000990472ca */ /* 0x000fe200000e0000 */
[----:B------:R-:W-:Y:S01]  /*85d0*/  UIADD3 UR39, UR39, 0x1, URZ ;  /* 0x0000000127277890 */ /* 0x000fe2000fffe03f */
[----:B------:R-:W-:Y:S01]  /*85e0*/  ISETP.NE.AND P0, PT, R19, RZ, PT ;  /* 0x000000ff1300720c */ /* 0x000fe20003f05270 */
[----:B------:R-:W-:Y:S01]  /*85f0*/  UIADD3 UR36, UR36, 0x8, URZ ;  /* 0x0000000824247890 */ /* 0x000fe2000fffe03f */
[----:B-1----:R-:W-:Y:S01]  /*8600*/  SEL R4, RZ, 0x1, !P2 ;  /* 0x00000001ff047807 */ /* 0x002fe20005000000 */
[----:B------:R-:W-:-:S04]  /*8610*/  UISETP.NE.AND UP3, UPT, UR39, 0x8, UPT ;  /* 0x000000082700788c */ /* 0x000fc8000bf65270 */
[----:B------:R-:W-:Y:S02]  /*8620*/  USEL UR6, URZ, 0x1, UP3 ;  /* 0x000000013f067887 */ /* 0x000fe40009800000 */
[----:B------:R-:W-:Y:S02]  /*8630*/  USEL UR39, UR39, URZ, UP3 ;  /* 0x0000003f27277287 */ /* 0x000fe40009800000 */
[----:B------:R-:W-:Y:S02]  /*8640*/  UIADD3 UR4, UR4, 0x7f, URZ ;  /* 0x0000007f04047890 */ /* 0x000fe4000fffe03f */
[----:B------:R-:W-:Y:S02]  /*8650*/  LOP3.LUT R154, R154, UR6, RZ, 0x3c, !PT ;  /* 0x000000069a9a7c12 */ /* 0x000fe4000f8e3cff */
[----:B------:R-:W-:-:S04]  /*8660*/  USHF.R.S32.HI UR5, URZ, 0x1f, UR4 ;  /* 0x0000001f3f057899 */ /* 0x000fc80008011404 */
[----:B------:R-:W-:-:S04]  /*8670*/  ULEA.HI UR5, UR5, UR4, URZ, 0x7 ;  /* 0x0000000405057291 */ /* 0x000fc8000f8f383f */
[----:B------:R-:W-:-:S04]  /*8680*/  USHF.R.S32.HI UR5, URZ, 0x7, UR5 ;  /* 0x000000073f057899 */ /* 0x000fc80008011405 */
[----:B------:R-:W-:-:S04]  /*8690*/  UIADD3 UR37, UR5, UR37, URZ ;  /* 0x0000002505257290 */ /* 0x000fc8000fffe03f */
[----:B------:R-:W-:Y:S02]  /*86a0*/  USHF.R.U32.HI UR4, URZ, 0x1, UR37 ;  /* 0x000000013f047899 */ /* 0x000fe40008011625 */
[----:B------:R-:W-:Y:S02]  /*86b0*/  UISETP.GT.U32.AND UP0, UPT, UR37, 0x1, UPT ;  /* 0x000000012500788c */ /* 0x000fe4000bf04070 */
[----:B------:R-:W-:Y:S02]  /*86c0*/  ULOP3.LUT UR4, UR4, 0x1, URZ, 0xc0, !UPT ;  /* 0x0000000104047892 */ /* 0x000fe4000f8ec03f */
[----:B------:R-:W-:Y:S02]  /*86d0*/  UISETP.LT.U32.AND UP1, UPT, UR5, 0x2, UP0 ;  /* 0x000000020500788c */ /* 0x000fe40008721070 */
[----:B------:R-:W-:Y:S02]  /*86e0*/  UISETP.NE.U32.AND UP2, UPT, UR4, 0x1, UPT ;  /* 0x000000010400788c */ /* 0x000fe4000bf45070 */
[----:B------:R-:W-:-:S02]  /*86f0*/  ULOP3.LUT UR37, UR37, 0x1, URZ, 0xc0, !UPT ;  /* 0x0000000125257892 */ /* 0x000fc4000f8ec03f */
[----:B------:R-:W-:Y:S02]  /*8700*/  UISETP.GT.U32.AND UP0, UPT, UR5, 0x1, !UP2 ;  /* 0x000000010500788c */ /* 0x000fe4000d704070 */
[----:B------:R-:W-:Y:S02]  /*8710*/  USEL UR5, URZ, 0x1, !UP1 ;  /* 0x000000013f057887 */ /* 0x000fe4000c800000 */
[----:B------:R-:W-:-:S04]  /*8720*/  USEL UR4, URZ, 0x1, !UP0 ;  /* 0x000000013f047887 */ /* 0x000fc8000c000000 */
[----:B------:R-:W-:Y:S01]  /*8730*/  ULOP3.LUT UR38, UR4, UR38, UR5, 0x96, !UPT ;  /* 0x0000002604267292 */ /* 0x000fe2000f8e9605 */
[----:B------:R-:W-:Y:S11]  /*8740*/  @P0 BRA `(.L_x_109) ;  /* 0xffffffac00ac0947 */ /* 0x000ff6000383ffff */
[----:B------:R-:W-:-:S04]  /*8750*/  DEPBAR.LE SB0, 0x0 ;  /* 0x000080000000791a */ /* 0x000fc80000000000 */
[----:B------:R-:W-:Y:S05]  /*8760*/  @!P1 BRA `(.L_x_110) ;  /* 0x0000000000049947 */ /* 0x000fea0003800000 */
[----:B------:R-:W-:Y:S01]  /*8770*/  BPT.TRAP 0x1 ;  /* 0x000000040000795c */ /* 0x000fe20000300000 */
.L_x_110:
[----:B------:R-:W-:-:S04]  /*8780*/  ULEA UR47, UR56, UR47, 0x3 ;  /* 0x0000002f382f7291 */ /* 0x000fc8000f8e183f */
[----:B------:R-:W-:-:S04]  /*8790*/  UIADD3 UR47, UR47, 0x384c0, URZ ;  /* 0x000384c02f2f7890 */ /* 0x000fc8000fffe03f */
[----:B------:R-:W-:-:S09]  /*87a0*/  UPRMT UR47, UR43, 0x654, UR47 ;  /* 0x000006542b2f7896 */ /* 0x000fd2000800002f */
[----:B-----5:R-:W-:Y:S01]  /*87b0*/  SYNCS.ARRIVE.TRANS64.RED.A1T0 RZ, [UR47], RZ ;  /* 0x000000ffffff79a7 */ /* 0x020fe2000810042f */
[----:B------:R-:W-:Y:S05]  /*87c0*/  EXIT ;  /* 0x000000000000794d */ /* 0x000fea0003800000 */
.L_x_19:
[----:B------:R-:W-:-:S08]  /*87d0*/  NOP ;  /* 0x0000000000007918 */ /* 0x000fd00000000000 */
[----:B----45:R-:W1:-:S00]  /*87e0*/  USETMAXREG.DEALLOC.CTAPOOL 0x28 ;  /* 0x00000028000079c8 */ /* 0x030e4000080e0500 */
[----:B------:R-:W-:-:S06]  /*87f0*/  UISETP.NE.AND UP1, UPT, UR55, 0x3, UPT ;  /* 0x000000033700788c */ /* 0x000fcc000bf25270 */
[----:B------:R-:W-:-:S13]  /*8800*/  PLOP3.LUT P1, PT, PT, PT, UP1, 0x80, 0x0 ;  /* 0x000000000000781c */ /* 0x000fda0003f2f018 */
[----:B-1----:R-:W-:Y:S05]  /*8810*/  @!P1 BRA `(.L_x_111) ;  /* 0x0000003800949947 */ /* 0x002fea0003800000 */
[----:B------:R-:W-:-:S13]  /*8820*/  ISETP.NE.AND P0, PT, RZ, UR55, PT ;  /* 0x00000037ff007c0c */ /* 0x000fda000bf05270 */
[----:B------:R-:W-:Y:S05]  /*8830*/  @!P0 BRA `(.L_x_112) ;  /* 0x0000001c00b08947 */ /* 0x000fea0003800000 */
[----:B------:R-:W-:-:S06]  /*8840*/  UISETP.NE.AND UP0, UPT, UR55, 0x2, UPT ;  /* 0x000000023700788c */ /* 0x000fcc000bf05270 */
[----:B------:R-:W-:-:S13]  /*8850*/  PLOP3.LUT P0, PT, PT, PT, UP0, 0x80, 0x0 ;  /* 0x000000000000781c */ /* 0x000fda0003f0f008 */
[----:B--2---:R-:W-:Y:S05]  /*8860*/  @P0 EXIT ;  /* 0x000000000000094d */ /* 0x004fea0003800000 */
[----:B------:R-:W1:Y:S01]  /*8870*/  S2UR UR4, SR_CTAID.Y ;  /* 0x00000000000479c3 */ /* 0x000e620000002600 */
[----:B------:R-:W-:Y:S01]  /*8880*/  ELECT P0, URZ, PT ;  /* 0x00000000003f782f */ /* 0x000fe20003800000 */
[----:B------:R-:W-:Y:S01]  /*8890*/  BSSY B0, `(.L_x_113) ;  /* 0x000001d000007945 */ /* 0x000fe20003800000 */
[----:B-1----:R-:W-:-:S11]  /*88a0*/  UIMAD UR4, UR4, UR41, UR40 ;  /* 0x00000029040472a4 */ /* 0x002fd6000f8e0228 */
[----:B------:R-:W-:Y:S05]  /*88b0*/  @!P0 BRA `(.L_x_114) ;  /* 0x0000000000688947 */ /* 0x000fea0003800000 */
[----:B------:R-:W1:Y:S01]  /*88c0*/  LDC.64 R4, c[0x0][0x600] ;  /* 0x00018000ff047b82 */ /* 0x000e620000000a00 */
[----:B------:R-:W-:Y:S02]  /*88d0*/  UMOV UR5, 0x400 ;  /* 0x0000040000057882 */ /* 0x000fe40000000000 */
[----:B------:R-:W-:-:S05]  /*88e0*/  ULEA UR5, UR42, UR5, 0x18 ;  /* 0x000000052a057291 */ /* 0x000fca000f8ec03f */
[----:B------:R-:W1:Y:S08]  /*88f0*/  LDC.64 R6, c[0x0][0x608] ;  /* 0x00018200ff067b82 */ /* 0x000e700000000a00 */
[----:B------:R-:W2:Y:S08]  /*8900*/  LDC.64 R32, c[0x0][0x610] ;  /* 0x00018400ff207b82 */ /* 0x000eb00000000a00 */
[----:B------:R-:W2:Y:S01]  /*8910*/  LDC.64 R34, c[0x0][0x618] ;  /* 0x00018600ff227b82 */ /* 0x000ea20000000a00 */
[----:B-1----:R1:W-:Y:S07]  /*8920*/  STS.128 [UR5+0x38680], R4 ;  /* 0x03868004ff007988 */ /* 0x0023ee0008000c05 */
[----:B------:R-:W3:Y:S08]  /*8930*/  LDC.64 R28, c[0x0][0x620] ;  /* 0x00018800ff1c7b82 */ /* 0x000ef00000000a00 */
[----:B------:R-:W3:Y:S01]  /*8940*/  LDC.64 R30, c[0x0][0x628] ;  /* 0x00018a00ff1e7b82 */ /* 0x000ee20000000a00 */
[----:B--2---:R2:W-:Y:S07]  /*8950*/  STS.128 [UR5+0x38690], R32 ;  /* 0x03869020ff007988 */ /* 0x0045ee0008000c05 */
[----:B------:R-:W4:Y:S08]  /*8960*/  LDC.64 R24, c[0x0][0x630] ;  /* 0x00018c00ff187b82 */ /* 0x000f300000000a00 */
[----:B------:R-:W4:Y:S08]  /*8970*/  LDC.64 R26, c[0x0][0x638] ;  /* 0x00018e00ff1a7b82 */ /* 0x000f300000000a00 */
[----:B------:R-:W5:Y:S01]  /*8980*/  LDC.64 R20, c[0x0][0x640] ;  /* 0x00019000ff147b82 */ /* 0x000f620000000a00 */
[----:B---3--:R2:W-:Y:S07]  /*8990*/  STS.128 [UR5+0x386a0], R28 ;  /* 0x0386a01cff007988 */ /* 0x0085ee0008000c05 */
[----:B------:R-:W5:Y:S08]  /*89a0*/  LDC.64 R22, c[0x0][0x648] ;  /* 0x00019200ff167b82 */ /* 0x000f700000000a00 */
[----:B------:R-:W3:Y:S01]  /*89b0*/  LDC.64 R12, c[0x0][0x650] ;  /* 0x00019400ff0c7b82 */ /* 0x000ee20000000a00 */
[----:B----4-:R2:W-:Y:S07]  /*89c0*/  STS.128 [UR5+0x386b0], R24 ;  /* 0x0386b018ff007988 */ /* 0x0105ee0008000c05 */
[----:B------:R-:W3:Y:S08]  /*89d0*/  LDC.64 R14, c[0x0][0x658] ;  /* 0x00019600ff0e7b82 */ /* 0x000ef00000000a00 */
[----:B------:R-:W4:Y:S01]  /*89e0*/  LDC.64 R8, c[0x0][0x660] ;  /* 0x00019800ff087b82 */ /* 0x000f220000000a00 */
[----:B-----5:R2:W-:Y:S07]  /*89f0*/  STS.128 [UR5+0x386c0], R20 ;  /* 0x0386c014ff007988 */ /* 0x0205ee0008000c05 */
[----:B------:R-:W4:Y:S08]  /*8a00*/  LDC.64 R10, c[0x0][0x668] ;  /* 0x00019a00ff0a7b82 */ /* 0x000f300000000a00 */
[----:B-1----:R-:W1:Y:S01]  /*8a10*/  LDC.64 R4, c[0x0][0x670] ;  /* 0x00019c00ff047b82 */ /* 0x002e620000000a00 */
[----:B---3--:R2:W-:Y:S07]  /*8a20*/  STS.128 [UR5+0x386d0], R12 ;  /* 0x0386d00cff007988 */ /* 0x0085ee0008000c05 */
[----:B------:R-:W1:Y:S01]  /*8a30*/  LDC.64 R6, c[0x0][0x678] ;  /* 0x00019e00ff067b82 */ /* 0x000e620000000a00 */
[----:B----4-:R2:W-:Y:S04]  /*8a40*/  STS.128 [UR5+0x386e0], R8 ;  /* 0x0386e008ff007988 */ /* 0x0105e80008000c05 */
[----:B-1----:R2:W-:Y:S02]  /*8a50*/  STS.128 [UR5+0x386f0], R4 ;  /* 0x0386f004ff007988 */ /* 0x0025e40008000c05 */
.L_x_114:
[----:B------:R-:W-:Y:S05]  /*8a60*/  BSYNC B0 ;  /* 0x0000000000007941 */ /* 0x000fea0003800000 */
.L_x_113:
[----:B------:R-:W-:Y:S01]  /*8a70*/  ELECT P0, URZ, PT ;  /* 0x00000000003f782f */ /* 0x000fe20003800000 */
[----:B------:R-:W-:Y:S01]  /*8a80*/  NOP ;  /* 0x0000000000007918 */ /* 0x000fe20000000000 */
[----:B------:R-:W-:Y:S01]  /*8a90*/  ULDC UR5, c[0x0][0x884] ;  /* 0x0002210000057ab9 */ /* 0x000fe20000000800 */
[----:B------:R-:W-:Y:S01]  /*8aa0*/  ULDC.64 UR44, c[0x0][0x800] ;  /* 0x00020000002c7ab9 */ /* 0x000fe20000000a00 */
[----:B------:R-:W-:Y:S01]  /*8ab0*/  ULEA UR4, UR5, UR4, 0x1 ;  /* 0x0000000405047291 */ /* 0x000fe2000f8e083f */
[----:B------:R-:W-:Y:S03]  /*8ac0*/  BSSY B0, `(.L_x_115) ;  /* 0x0000033000007945 */ /* 0x000fe60003800000 */
[----:B------:R-:W-:-:S05]  /*8ad0*/  UIMAD.WIDE UR44, UR4, 0x80, UR44 ;  /* 0x00000080042c78a5 */ /* 0x000fca000f8e022c */
[----:B------:R-:W-:Y:S07]  /*8ae0*/  @!P0 BRA `(.L_x_116) ;  /* 0x0000000000c08947 */ /* 0x000fee0003800000 */
[----:B------:R-:W-:Y:S01]  /*8af0*/  ULDC.64 UR4, c[0x0][0x808] ;  /* 0x0002020000047ab9 */ /* 0x000fe20000000a00 */
[----:B------:R-:W-:Y:S01]  /*8b00*/  ULDC.64 UR6, c[0x0][0x810] ;  /* 0x0002040000067ab9 */ /* 0x000fe20000000a00 */
[----:B------:R-:W-:Y:S02]  /*8b10*/  ISETP.NE.U32.AND P0, PT, RZ, UR4, PT ;  /* 0x00000004ff007c0c */ /* 0x000fe4000bf05070 */
[----:B------:R-:W-:Y:S02]  /*8b20*/  ISETP.NE.U32.AND P1, PT, RZ, UR6, PT ;  /* 0x00000006ff007c0c */ /* 0x000fe4000bf25070 */
[----:B------:R-:W-:Y:S02]  /*8b30*/  ISETP.NE.AND.EX P0, PT, RZ, UR5, PT, P0 ;  /* 0x00000005ff007c0c */ /* 0x000fe4000bf05300 */
[----:B------:R-:W-:-:S11]  /*8b40*/  ISETP.NE.AND.EX P1, PT, RZ, UR7, PT, P1 ;  /* 0x00000007ff007c0c */ /* 0x000fd6000bf25310 */
[----:B------:R-:W-:Y:S05]  /*8b50*/  @!P0 BRA `(.L_x_117) ;  /* 0x0000000000188947 */ /* 0x000fea0003800000 */
[----:B--2---:R-:W-:-:S04]  /*8b60*/  LEA R4, P0, R18, UR4, 0x3 ;  /* 0x0000000412047c11 */ /* 0x004fc8000f8018ff */
[----:B------:R-:W-:-:S06]  /*8b70*/  LEA.HI.X R5, R18, UR5, R3, 0x3, P0 ;  /* 0x0000000512057c11 */ /* 0x000fcc00080f1c03 */
[----:B------:R-:W2:Y:S01]  /*8b80*/  LDG.E.64 R4, desc[UR58][R4.64] ;  /* 0x0000003a04047981 */ /* 0x000ea2000c1e1b00 */
[----:B------:R-:W-:Y:S02]  /*8b90*/  UMOV UR4, 0x400 ;  /* 0x0000040000047882 */ /* 0x000fe40000000000 */
[----:B------:R-:W-:-:S09]  /*8ba0*/  ULEA UR4, UR42, UR4, 0x18 ;  /* 0x000000042a047291 */ /* 0x000fd2000f8ec03f */
[----:B--2---:R1:W-:Y:S03]  /*8bb0*/  STS.64 [UR4+0x38680], R4 ;  /* 0x03868004ff007988 */ /* 0x0043e60008000a04 */
.L_x_117:
[----:B------:R-:W-:Y:S05]  /*8bc0*/  @!P1 BRA `(.L_x_116) ;  /* 0x0000000000889947 */ /* 0x000fea0003800000 */
[----:B-12---:R-:W-:-:S04]  /*8bd0*/  LEA R4, P0, R18, UR6, 0x3 ;  /* 0x0000000612047c11 */ /* 0x006fc8000f8018ff */
[----:B------:R-:W-:-:S06]  /*8be0*/  LEA.HI.X R5, R18, UR7, R3, 0x3, P0 ;  /* 0x0000000712057c11 */ /* 0x000fcc00080f1c03 */
[----:B------:R-:W2:Y:S01]  /*8bf0*/  LDG.E.64 R4, desc[UR58][R4.64] ;  /* 0x0000003a04047981 */ /* 0x000ea2000c1e1b00 */
[----:B------:R-:W-:Y:S02]  /*8c00*/  UMOV UR4, 0x400 ;  /* 0x0000040000047882 */ /* 0x000fe40000000000 */
[----:B------:R-:W-:-:S04]  /*8c10*/  ULEA UR4, UR42, UR4, 0x18 ;  /* 0x000000042a047291 */ /* 0x000fc8000f8ec03f */
[----:B------:R-:W-:-:S05]  /*8c20*/  UIADD3 UR5, UR4, 0x38680, URZ ;  /* 0x0003868004057890 */ /* 0x000fca000fffe03f */
[----:B------:R-:W1:Y:S01]  /*8c30*/  LDS R3, [UR4+0x3869c] ;  /* 0x03869c04ff037984 */ /* 0x000e620008000800 */
[----:B------:R-:W-:-:S03]  /*8c40*/  IMAD.U32 R8, RZ, RZ, UR5 ;  /* 0x00000005ff087e24 */ /* 0x000fc6000f8e00ff */
[----:B------:R-:W-:Y:S02]  /*8c50*/  STS [UR4+0x386b0], RZ ;  /* 0x0386b0ffff007988 */ /* 0x000fe40008000804 */
[----:B------:R-:W-:-:S05]  /*8c60*/  SHF.R.U64 R8, R8, 0x4, RZ ;  /* 0x0000000408087819 */ /* 0x000fca00000012ff */
[----:B------:R-:W-:Y:S04]  /*8c70*/  STS [UR4+0x38690], R8 ;  /* 0x03869008ff007988 */ /* 0x000fe80008000804 */
[----:B------:R-:W-:Y:S01]  /*8c80*/  STS [UR4+0x38694], R8 ;  /* 0x03869408ff007988 */ /* 0x000fe20008000804 */
[----:B--2---:R-:W-:Y:S01]  /*8c90*/  SHF.L.U64.HI R11, R4, 0x1, R5 ;  /* 0x00000001040b7819 */ /* 0x004fe20000010205 */
[----:B------:R-:W-:-:S03]  /*8ca0*/  VIADD R5, R0, 0xffffffff ;  /* 0xffffffff00057836 */ /* 0x000fc60000000000 */
[----:B------:R-:W-:-:S04]  /*8cb0*/  LOP3.LUT R11, R11, 0x1fffffff, RZ, 0xc0, !PT ;  /* 0x1fffffff0b0b7812 */ /* 0x000fc800078ec0ff */
[----:B------:R-:W-:-:S04]  /*8cc0*/  SHF.R.U32.HI R6, RZ, 0x4, R11 ;  /* 0x00000004ff067819 */ /* 0x000fc8000001160b */
[----:B-1----:R-:W-:-:S05]  /*8cd0*/  LOP3.LUT R3, R3, 0xf, R6, 0xb8, !PT ;  /* 0x0000000f03037812 */ /* 0x002fca00078eb806 */
[----:B------:R1:W-:Y:S04]  /*8ce0*/  STS [UR4+0x3869c], R3 ;  /* 0x03869c03ff007988 */ /* 0x0003e80008000804 */
[----:B------:R-:W2:Y:S01]  /*8cf0*/  LDS R6, [UR4+0x3869c] ;  /* 0x03869c04ff067984 */ /* 0x000ea20008000800 */
[----:B-1----:R-:W-:Y:S01]  /*8d00*/  IMAD.SHL.U32 R3, R4, 0x2, RZ ;  /* 0x0000000204037824 */ /* 0x002fe200078e00ff */
[----:B------:R-:W-:-:S04]  /*8d10*/  IADD3 R4, R2, -0x1, RZ ;  /* 0xffffffff02047810 */ /* 0x000fc80007ffe0ff */
[----:B------:R-:W-:-:S04]  /*8d20*/  LOP3.LUT R2, R3, 0xfffffffe, RZ, 0xc0, !PT ;  /* 0xfffffffe03027812 */ /* 0x000fc800078ec0ff */
[----:B------:R-:W-:-:S05]  /*8d30*/  SHF.R.U64 R2, R2, 0x4, R11 ;  /* 0x0000000402027819 */ /* 0x000fca000000120b */
[----:B------:R-:W-:Y:S01]  /*8d40*/  STS [UR4+0x3868c], R2 ;  /* 0x03868c02ff007988 */ /* 0x000fe20008000804 */
[----:B--2---:R-:W-:-:S05]  /*8d50*/  LOP3.LUT R6, R6, 0xf0, RZ, 0xb8, !PT ;  /* 0x000000f006067812 */ /* 0x004fca00078eb8ff */
[----:B------:R1:W-:Y:S04]  /*8d60*/  STS [UR4+0x3869c], R6 ;  /* 0x03869c06ff007988 */ /* 0x0003e80008000804 */
[----:B------:R-:W2:Y:S01]  /*8d70*/  LDS R9, [UR4+0x3869c] ;  /* 0x03869c04ff097984 */ /* 0x000ea20008000800 */
[----:B-1----:R-:W-:-:S05]  /*8d80*/  CS2R R6, SRZ ;  /* 0x0000000000067805 */ /* 0x002fca000001ff00 */
[----:B------:R-:W-:Y:S01]  /*8d90*/  STS.128 [UR4+0x386a0], R4 ;  /* 0x0386a004ff007988 */ /* 0x000fe20008000c04 */
[----:B--2---:R-:W-:-:S05]  /*8da0*/  LOP3.LUT R9, R9, 0xf00, RZ, 0xb8, !PT ;  /* 0x00000f0009097812 */ /* 0x004fca00078eb8ff */
[----:B------:R-:W-:Y:S04]  /*8db0*/  STS.64 [UR4+0x38698], R8 ;  /* 0x03869808ff007988 */ /* 0x000fe80008000a04 */
[----:B------:R-:W1:Y:S02]  /*8dc0*/  LDS R10, [UR4+0x3869c] ;  /* 0x03869c04ff0a7984 */ /* 0x000e640008000800 */
[----:B-1----:R-:W-:-:S05]  /*8dd0*/  LOP3.LUT R0, R10, 0xf000, RZ, 0xb8, !PT ;  /* 0x0000f0000a007812 */ /* 0x002fca00078eb8ff */
[----:B------:R3:W-:Y:S02]  /*8de0*/  STS [UR4+0x3869c], R0 ;  /* 0x03869c00ff007988 */ /* 0x0007e40008000804 */
.L_x_116:
[----:B------:R-:W-:Y:S05]  /*8df0*/  BSYNC B0 ;  /* 0x0000000000007941 */ /* 0x000fea0003800000 */
.L_x_115:
[----:B---3--:R-:W3:Y:S01]  /*8e00*/  S2R R0, SR_LANEID ;  /* 0x0000000000007919 */ /* 0x008ee20000000000 */
[----:B------:R-:W-:Y:S01]  /*8e10*/  ELECT P0, URZ, PT ;  /* 0x00000000003f782f */ /* 0x000fe20003800000 */
[----:B------:R-:W-:Y:S01]  /*8e20*/  NOP ;  /* 0x0000000000007918 */ /* 0x000fe20000000000 */
[----:B------:R-:W-:Y:S01]  /*8e30*/  UMOV UR38, URZ ;  /* 0x0000003f00267c82 */ /* 0x000fe20008000000 */
[----:B------:R-:W-:Y:S10]  /*8e40*/  BSSY B0, `(.L_x_118) ;  /* 0x0000004000007945 */ /* 0x000ff40003800000 */
[----:B------:R-:W-:Y:S05]  /*8e50*/  @!P0 BRA `(.L_x_119) ;  /* 0x0000000000088947 */ /* 0x000fea0003800000 */
[----:B------:R0:W-:Y:S01]  /*8e60*/  UTMACMDFLUSH ;  /* 0x00000000000079b7 */ /* 0x0001e20000000000 */
[----:B------:R-:W-:-:S04]  /*8e70*/  DEPBAR.LE SB0, 0x0 ;  /* 0x000080000000791a */ /* 0x000fc80000000000 */
.L_x_119:
[----:B------:R-:W-:Y:S05]  /*8e80*/  BSYNC B0 ;  /* 0x0000000000007941 */ /* 0x000fea0003800000 */
.L_x_118:
[----:B------:R-:W-:Y:S01]  /*8e90*/  UMOV UR35, 0x400 ;  /* 0x0000040000237882 */ /* 0x000fe20000000000 */
[----:B-123--:R-:W-:Y:S01]  /*8ea0*/  IMAD.SHL.U32 R4, R0, 0x4, RZ ;  /* 0x0000000400047824 */ /* 0x00efe200078e00ff */
[----:B------:R-:W-:-:S04]  /*8eb0*/  ULEA UR35, UR42, UR35, 0x18 ;  /* 0x000000232a237291 */ /* 0x000fc8000f8ec03f */
[----:B------:R-:W-:Y:S01]  /*8ec0*/  UIADD3 UR34, UR35, 0x38680, URZ ;  /* 0x0003868023227890 */ /* 0x000fe2000fffe03f */
[----:B------:R-:W-:Y:S01]  /*8ed0*/  IADD3 R2, P0, R4, UR44, RZ ;  /* 0x0000002c04027c10 */ /* 0x000fe2000ff1e0ff */
[----:B------:R-:W-:-:S04]  /*8ee0*/  IMAD.MOV.U32 R0, RZ, RZ, RZ ;  /* 0x000000ffff007224 */ /* 0x000fc800078e00ff */
[----:B------:R-:W-:-:S03]  /*8ef0*/  IMAD.X R3, RZ, RZ, UR45, P0 ;  /* 0x0000002dff037e24 */ /* 0x000fc600080e06ff */
[----:B------:R-:W1:Y:S01]  /*8f00*/  LDS R5, [R4+UR34] ;  /* 0x0000002204057984 */ /* 0x000e620008000800 */
[----:B------:R-:W-:-:S03]  /*8f10*/  SHF.L.U32 R0, R0, 0x1f, RZ ;  /* 0x0000001f00007819 */ /* 0x000fc600000006ff */
[----:B-1----:R1:W2:Y:S02]  /*8f20*/  ATOMG.E.EXCH.STRONG.GPU PT, RZ, [R2], R5 ;  /* 0x0000000502ff73a8 */ /* 0x0022a400041ee100 */
[----:B--2---:R-:W2:Y:S01]  /*8f30*/  SYNCS.PHASECHK.TRANS64.TRYWAIT P0, [UR35+0x384e8], R0 ;  /* 0x0384e800ff0075a7 */ /* 0x004ea20008000163 */
[----:B------:R-:W-:Y:S02]  /*8f40*/  ULOP3.LUT UR33, UR54, 0x1, URZ, 0xfc, !UPT ;  /* 0x0000000136217892 */ /* 0x000fe4000f8efc3f */
[----:B------:R-:W-:Y:S01]  /*8f50*/  ULOP3.LUT UR37, UR52, 0x2, URZ, 0xfc, !UPT ;  /* 0x0000000234257892 */ /* 0x000fe2000f8efc3f */
[----:B-12---:R-:W-:Y:S11]  /*8f60*/  @!P0 BRA `(.L_x_120) ;  /* 0x0000005800ac8947 */ /* 0x006ff60003800000 */
.L_x_273:
[----:B------:R-:W-:Y:S01]  /*8f70*/  IMAD.MOV.U32 R2, RZ, RZ, 0x1 ;  /* 0x00000001ff027424 */ /* 0x000fe200078e00ff */
[----:B------:R-:W-:Y:S01]  /*8f80*/  ULDC UR32, c[0x0][0x598] ;  /* 0x0001660000207ab9 */ /* 0x000fe20000000800 */
[----:B------:R-:W-:Y:S01]  /*8f90*/  IMAD.MOV.U32 R12, RZ, RZ, RZ ;  /* 0x000000ffff0c7224 */ /* 0x000fe200078e00ff */
[----:B------:R-:W-:Y:S01]  /*8fa0*/  ULDC UR36, c[0x0][0x580] ;  /* 0x0001600000247ab9 */ /* 0x000fe20000000800 */
[----:B------:R-:W-:Y:S01]  /*8fb0*/  ULDC.64 UR4, c[0x0][0x590] ;  /* 0x0001640000047ab9 */ /* 0x000fe20000000a00 */
[----:B------:R-:W-:-:S05]  /*8fc0*/  ULDC.64 UR6, c[0x0][0x588] ;  /* 0x0001620000067ab9 */ /* 0x000fca0000000a00 */
.L_x_181:
[----:B------:R-:W-:-:S06]  /*8fd0*/  UISETP.NE.AND UP0, UPT, UR33, 0x3, UPT ;  /* 0x000000032100788c */ /* 0x000fcc000bf05270 */
[----:B------:R-:W-:-:S13]  /*8fe0*/  PLOP3.LUT P1, PT, PT, PT, UP0, 0x80, 0x0 ;  /* 0x000000000000781c */ /* 0x000fda0003f2f008 */
[----:B---345:R-:W-:Y:S05]  /*8ff0*/  @!P1 BRA `(.L_x_121) ;  /* 0x0000000000049947 */ /* 0x038fea0003800000 */
[----:B------:R-:W-:Y:S01]  /*9000*/  BPT.TRAP 0x1 ;  /* 0x000000040000795c */ /* 0x000fe20000300000 */
.L_x_121:
[----:B------:R-:W-:Y:S01]  /*9010*/  ULEA UR8, UR38, UR35, 0x3 ;  /* 0x0000002326087291 */ /* 0x000fe2000f8e183f */
[----:B-1----:R-:W-:-:S08]  /*9020*/  SHF.L.U32 R0, R12, 0x1f, RZ ;  /* 0x0000001f0c007819 */ /* 0x002fd000000006ff */
[----:B------:R-:W1:Y:S02]  /*9030*/  SYNCS.PHASECHK.TRANS64.TRYWAIT P0, [UR8+0x38400], R0 ;  /* 0x03840000ff0075a7 */ /* 0x000e640008000148 */
[----:B-1----:R-:W-:Y:S05]  /*9040*/  @!P0 BRA `(.L_x_122) ;  /* 0x00000058008c8947 */ /* 0x002fea0003800000 */
.L_x_274:
[----:B------:R-:W-:-:S09]  /*9050*/  ULEA UR9, UR38, UR35, 0x4 ;  /* 0x0000002326097291 */ /* 0x000fd2000f8e203f */
[----:B------:R-:W2:Y:S01]  /*9060*/  LDS.128 R4, [UR9+0x384f0] ;  /* 0x0384f009ff047984 */ /* 0x000ea20008000c00 */
[----:B------:R-:W-:Y:S01]  /*9070*/  @!PT LDS RZ, [RZ] ;  /* 0x00000000fffff984 */ /* 0x000fe20000000800 */
[----:B------:R-:W-:Y:S01]  /*9080*/  @!PT LDS RZ, [RZ] ;  /* 0x00000000fffff984 */ /* 0x000fe20000000800 */
[----:B------:R-:W-:Y:S01]  /*9090*/  @!PT LDS RZ, [RZ] ;  /* 0x00000000fffff984 */ /* 0x000fe20000000800 */
[----:B------:R-:W-:Y:S01]  /*90a0*/  @!PT LDS RZ, [RZ] ;  /* 0x00000000fffff984 */ /* 0x000fe20000000800 */
[----:B------:R3:W-:Y:S06]  /*90b0*/  MEMBAR.ALL.CTA ;  /* 0x0000000000007992 */ /* 0x0007ec0000008000 */
[----:B---3--:R-:W3:Y:S01]  /*90c0*/  FENCE.VIEW.ASYNC.S ;  /* 0x00000000000073c6 */ /* 0x008ee20000000000 */
[----:B------:R-:W-:Y:S05]  /*90d0*/  @!P1 BRA `(.L_x_123) ;  /* 0x0000000000049947 */ /* 0x000fea0003800000 */
[----:B------:R-:W-:Y:S01]  /*90e0*/  BPT.TRAP 0x1 ;  /* 0x000000040000795c */ /* 0x000fe20000300000 */
.L_x_123:
[----:B------:R-:W-:Y:S01]  /*90f0*/  UIADD3 UR8, UR8, 0x38440, URZ ;  /* 0x0003844008087890 */ /* 0x000fe2000fffe03f */
[----:B------:R-:W-:Y:S02]  /*9100*/  R2UR UR10, R16 ;  /* 0x00000000100a72ca */ /* 0x000fe400000e0000 */
[----:B------:R-:W-:Y:S01]  /*9110*/  R2UR UR11, R17 ;  /* 0x00000000110b72ca */ /* 0x000fe200000e0000 */
[----:B------:R-:W-:Y:S01]  /*9120*/  UPRMT UR8, UR42, 0x654, UR8 ;  /* 0x000006542a087896 */ /* 0x000fe20008000008 */
[----:B------:R-:W-:Y:S02]  /*9130*/  LOP3.LUT P1, RZ, R2, 0xff, RZ, 0xc0, !PT ;  /* 0x000000ff02ff7812 */ /* 0x000fe4000782c0ff */
[----:B------:R-:W-:-:S04]  /*9140*/  ISETP.NE.U32.AND P0, PT, RZ, UR4, PT ;  /* 0x00000004ff007c0c */ /* 0x000fc8000bf05070 */
[----:B------:R-:W-:Y:S02]  /*9150*/  ISETP.NE.AND.EX P0, PT, RZ, UR5, PT, P0 ;  /* 0x00000005ff007c0c */ /* 0x000fe4000bf05300 */
[----:B---3--:R-:W-:Y:S01]  /*9160*/  SYNCS.ARRIVE.TRANS64.RED.A1T0 RZ, [UR8], RZ ;  /* 0x000000ffffff79a7 */ /* 0x008fe20008100408 */
[----:B------:R-:W-:Y:S02]  /*9170*/  USHF.L.U32 UR10, UR10, 0x7, URZ ;  /* 0x000000070a0a7899 */ /* 0x000fe4000800063f */
[----:B------:R-:W-:Y:S02]  /*9180*/  USHF.L.U32 UR11, UR11, 0x8, URZ ;  /* 0x000000080b0b7899 */ /* 0x000fe4000800063f */
[----:B------:R-:W-:Y:S10]  /*9190*/  @!P1 BRA `(.L_x_124) ;  /* 0x00000000000c9947 */ /* 0x000ff40003800000 */
[----:B------:R-:W-:-:S04]  /*91a0*/  DEPBAR {5,4,3,2,1,0} ;  /* 0x0000003f0000791a */ /* 0x000fc80000000000 */
[----:B------:R3:W-:Y:S02]  /*91b0*/  UTMACCTL.IV [UR44] ;  /* 0x000000002c0079b9 */ /* 0x0007e40008000000 */
[----:B---3--:R-:W-:Y:S01]  /*91c0*/  NOP ;  /* 0x0000000000007918 */ /* 0x008fe20000000000 */
.L_x_124:
[----:B------:R-:W-:Y:S05]  /*91d0*/  @!P0 BRA `(.L_x_125) ;  /* 0x0000000000188947 */ /* 0x000fea0003800000 */
[----:B-1----:R-:W1:Y:S02]  /*91e0*/  LDC.64 R2, c[0x0][0x590] ;  /* 0x00016400ff027b82 */ /* 0x002e640000000a00 */
[----:B-1----:R-:W-:-:S06]  /*91f0*/  IMAD.WIDE R2, R18, 0x8, R2 ;  /* 0x0000000812027825 */ /* 0x002fcc00078e0202 */
[----:B------:R-:W3:Y:S04]  /*9200*/  LDG.E.64 R2, desc[UR58][R2.64] ;  /* 0x0000003a02027981 */ /* 0x000ee8000c1e1b00 */
[----:B---3--:R-:W3:Y:S02]  /*9210*/  LD.E R0, desc[UR58][R2.64] ;  /* 0x0000003a02007980 */ /* 0x008ee4000c101900 */
[----:B---3--:R-:W-:Y:S01]  /*9220*/  FSETP.NEU.AND P0, PT, R0, RZ, PT ;  /* 0x000000ff0000720b */ /* 0x008fe20003f0d000 */
[----:B------:R-:W-:-:S12]  /*9230*/  BRA `(.L_x_126) ;  /* 0x0000000000247947 */ /* 0x000fd80003800000 */
.L_x_125:
[----:B------:R-:W-:Y:S02]  /*9240*/  ISETP.NE.U32.AND P1, PT, RZ, UR6, PT ;  /* 0x00000006ff007c0c */ /* 0x000fe4000bf25070 */
[----:B------:R-:W-:Y:S02]  /*9250*/  FSETP.NEU.AND P0, PT, RZ, UR36, PT ;  /* 0x00000024ff007c0b */ /* 0x000fe4000bf0d000 */
[----:B------:R-:W-:-:S13]  /*9260*/  ISETP.NE.AND.EX P1, PT, RZ, UR7, PT, P1 ;  /* 0x00000007ff007c0c */ /* 0x000fda000bf25310 */
[----:B------:R-:W-:Y:S05]  /*9270*/  @!P1 BRA `(.L_x_126) ;  /* 0x0000000000149947 */ /* 0x000fea0003800000 */
[----:B-1----:R-:W1:Y:S01]  /*9280*/  LDC.64 R2, c[0x0][0x588] ;  /* 0x00016200ff027b82 */ /* 0x002e620000000a00 */
[----:B------:R-:W-:-:S04]  /*9290*/  IMAD R9, R18, UR32, RZ ;  /* 0x0000002012097c24 */ /* 0x000fc8000f8e02ff */
[----:B-1----:R-:W-:-:S06]  /*92a0*/  IMAD.WIDE R2, R9, 0x4, R2 ;  /* 0x0000000409027825 */ /* 0x002fcc00078e0202 */
[----:B------:R-:W3:Y:S02]  /*92b0*/  LDG.E R2, desc[UR58][R2.64] ;  /* 0x0000003a02027981 */ /* 0x000ee4000c1e1900 */
[----:B---3--:R-:W-:-:S13]  /*92c0*/  FSETP.NEU.AND P0, PT, R2, RZ, PT ;  /* 0x000000ff0200720b */ /* 0x008fda0003f0d000 */
.L_x_126:
[----:B------:R-:W-:Y:S01]  /*92d0*/  UISETP.NE.AND UP0, UPT, UR37, 0x3, UPT ;  /* 0x000000032500788c */ /* 0x000fe2000bf05270 */
[----:B------:R-:W-:-:S05]  /*92e0*/  ELECT P1, URZ, PT ;  /* 0x00000000003f782f */ /* 0x000fca0003820000 */
[----:B------:R-:W-:Y:S02]  /*92f0*/  PLOP3.LUT P2, PT, PT, PT, UP0, 0x80, 0x0 ;  /* 0x000000000000781c */ /* 0x000fe40003f4f008 */
[----:B------:R-:W-:-:S11]  /*9300*/  PLOP3.LUT P0, PT, P0, P1, PT, 0x2a, 0x0 ;  /* 0x000000000000781c */ /* 0x000fd60000702572 */
[----:B------:R-:W-:Y:S05]  /*9310*/  @!P2 BRA `(.L_x_127) ;  /* 0x000000000004a947 */ /* 0x000fea0003800000 */
[----:B------:R-:W-:Y:S01]  /*9320*/  BPT.TRAP 0x1 ;  /* 0x000000040000795c */ /* 0x000fe20000300000 */
.L_x_127:
[----:B-1----:R-:W-:-:S05]  /*9330*/  IMAD.MOV.U32 R0, RZ, RZ, 0x1 ;  /* 0x00000001ff007424 */ /* 0x002fca00078e00ff */
[----:B------:R-:W-:-:S04]  /*9340*/  SHF.L.U32 R0, R0, 0x1f, RZ ;  /* 0x0000001f00007819 */ /* 0x000fc800000006ff */
[----:B------:R-:W1:Y:S02]  /*9350*/  SYNCS.PHASECHK.TRANS64.TRYWAIT P1, [UR35+0x384c0], R0 ;  /* 0x0384c000ff0075a7 */ /* 0x000e640008020163 */
[----:B-1----:R-:W-:Y:S05]  /*9360*/  @!P1 BRA `(.L_x_128) ;  /* 0x0000005400dc9947 */ /* 0x002fea0003800000 */
.L_x_275:
[----:B------:R-:W-:Y:S04]  /*9370*/  BSSY B0, `(.L_x_129) ;  /* 0x0000010000007945 */ /* 0x000fe80003800000 */
[----:B------:R-:W-:Y:S05]  /*9380*/  @P0 BRA `(.L_x_130) ;  /* 0x0000000000380947 */ /* 0x000fea0003800000 */
[----:B------:R-:W-:Y:S02]  /*9390*/  UIADD3 UR8, UR35, 0x30000, URZ ;  /* 0x0003000023087890 */ /* 0x000fe4000fffe03f */
[----:B------:R-:W-:Y:S02]  /*93a0*/  UIADD3 UR9, UR35, 0x384a0, URZ ;  /* 0x000384a023097890 */ /* 0x000fe4000fffe03f */
[----:B------:R-:W-:Y:S02]  /*93b0*/  UIADD3 UR14, UR10, 0x40, URZ ;  /* 0x000000400a0e7890 */ /* 0x000fe4000fffe03f */
[----:B------:R-:W-:Y:S01]  /*93c0*/  UIADD3 UR12, UR35, 0x31000, URZ ;  /* 0x00031000230c7890 */ /* 0x000fe2000fffe03f */
[----:B------:R-:W-:Y:S01]  /*93d0*/  UMOV UR16, 0x0 ;  /* 0x0000000000107882 */ /* 0x000fe20000000000 */
[----:B------:R-:W-:Y:S01]  /*93e0*/  UMOV UR17, 0x10000000 ;  /* 0x1000000000117882 */ /* 0x000fe20000000000 */
[----:B------:R-:W-:Y:S01]  /*93f0*/  UMOV UR15, UR11 ;  /* 0x0000000b000f7c82 */ /* 0x000fe20008000000 */
[----:B------:R-:W-:Y:S01]  /*9400*/  UMOV UR13, UR9 ;  /* 0x00000009000d7c82 */ /* 0x000fe20008000000 */
[----:B------:R3:W-:Y:S04]  /*9410*/  UTMALDG.2D [UR8], [UR44], desc[UR16] ;  /* 0x000010082c0075b4 */ /* 0x0007e80008009000 */
[----:B------:R3:W-:Y:S02]  /*9420*/  UTMALDG.2D [UR12], [UR44], desc[UR16] ;  /* 0x0000100c2c0075b4 */ /* 0x0007e40008009000 */
[----:B---3--:R-:W-:Y:S05]  /*9430*/  @!P2 BRA `(.L_x_131) ;  /* 0x000000000004a947 */ /* 0x008fea0003800000 */
[----:B------:R-:W-:Y:S01]  /*9440*/  BPT.TRAP 0x1 ;  /* 0x000000040000795c */ /* 0x000fe20000300000 */
.L_x_131:
[----:B------:R-:W3:Y:S02]  /*9450*/  LDC R2, c[0x0][0x828] ;  /* 0x00020a00ff027b82 */ /* 0x000ee40000000800 */
[----:B---3--:R3:W-:Y:S02]  /*9460*/  SYNCS.ARRIVE.TRANS64.RED.A0TR RZ, [UR35+0x384a0], R2 ;  /* 0x0384a002ffff79a7 */ /* 0x0087e40008300423 */
.L_x_130:
[----:B------:R-:W-:Y:S05]  /*9470*/  BSYNC B0 ;  /* 0x0000000000007941 */ /* 0x000fea0003800000 */
.L_x_129:
[----:B------:R-:W-:Y:S05]  /*9480*/  @!P2 BRA `(.L_x_132) ;  /* 0x000000000004a947 */ /* 0x000fea0003800000 */
[----:B------:R-:W-:Y:S01]  /*9490*/  BPT.TRAP 0x1 ;  /* 0x000000040000795c */ /* 0x000fe20000300000 */
.L_x_132:
[----:B------:R-:W-:-:S04]  /*94a0*/  UIADD3 UR21, UR35, 0x384a0, URZ ;  /* 0x000384a023157890 */ /* 0x000fc8000fffe03f */
[----:B------:R-:W-:-:S09]  /*94b0*/  UPRMT UR8, UR42, 0x654, UR21 ;  /* 0x000006542a087896 */ /* 0x000fd20008000015 */
[----:B------:R-:W-:Y:S01]  /*94c0*/  SYNCS.ARRIVE.TRANS64.RED.A1T0 RZ, [UR8], RZ ;  /* 0x000000ffffff79a7 */ /* 0x000fe20008100408 */
[----:B------:R-:W-:Y:S05]  /*94d0*/  @!P2 BRA `(.L_x_133) ;  /* 0x000000000004a947 */ /* 0x000fea0003800000 */
[----:B------:R-:W-:Y:S01]  /*94e0*/  BPT.TRAP 0x1 ;  /* 0x000000040000795c */ /* 0x000fe20000300000 */
.L_x_133:
[----:B------:R-:W4:Y:S02]  /*94f0*/  SYNCS.PHASECHK.TRANS64.TRYWAIT P1, [UR35+0x384c8], R0 ;  /* 0x0384c800ff0075a7 */ /* 0x000f240008020163 */
[----:B----4-:R-:W-:Y:S05]  /*9500*/  @!P1 BRA `(.L_x_134) ;  /* 0x00000054008c9947 */ /* 0x010fea0003800000 */
.L_x_276:
[----:B------:R-:W-:Y:S04]  /*9510*/  BSSY B0, `(.L_x_135) ;  /* 0x0000012000007945 */ /* 0x000fe80003800000 */
[----:B------:R-:W-:Y:S05]  /*9520*/  @P0 BRA `(.L_x_136) ;  /* 0x0000000000400947 */ /* 0x000fea0003800000 */
[----:B------:R-:W-:Y:S02]  /*9530*/  UIADD3 UR15, UR11, 0x20, URZ ;  /* 0x000000200b0f7890 */ /* 0x000fe4000fffe03f */
        /* <DEDUP_REMOVED lines=8> */
[----:B------:R-:W-:Y:S01]  /*95c0*/  UMOV UR19, UR15 ;  /* 0x0000000f00137c82 */ /* 0x000fe20008000000 */
[----:B------:R4:W-:Y:S03]  /*95d0*/  UTMALDG.2D [UR12], [UR44], desc[UR22] ;  /* 0x0000160c2c0075b4 */ /* 0x0009e60008009000 */
[----:B------:R4:W-:Y:S02]  /*95e0*/  UTMALDG.2D [UR16], [UR44], desc[UR22] ;  /* 0x000016102c0075b4 */ /* 0x0009e40008009000 */
[----:B----4-:R-:W-:Y:S05]  /*95f0*/  @!P2 BRA `(.L_x_137) ;  /* 0x000000000004a947 */ /* 0x010fea0003800000 */
[----:B------:R-:W-:Y:S01]  /*9600*/  BPT.TRAP 0x1 ;  /* 0x000000040000795c */ /* 0x000fe20000300000 */
.L_x_137:
[----:B---3--:R-:W3:Y:S02]  /*9610*/  LDC R2, c[0x0][0x828] ;  /* 0x00020a00ff027b82 */ /* 0x008ee40000000800 */
[----:B---3--:R4:W-:Y:S02]  /*9620*/  SYNCS.ARRIVE.TRANS64.RED.A0TR RZ, [UR35+0x384a8], R2 ;  /* 0x0384a802ffff79a7 */ /* 0x0089e40008300423 */
.L_x_136:
[----:B------:R-:W-:Y:S05]  /*9630*/  BSYNC B0 ;  /* 0x0000000000007941 */ /* 0x000fea0003800000 */
.L_x_135:
[----:B------:R-:W-:Y:S05]  /*9640*/  @!P2 BRA `(.L_x_138) ;  /* 0x000000000004a947 */ /* 0x000fea0003800000 */
[----:B------:R-:W-:Y:S01]  /*9650*/  BPT.TRAP 0x1 ;  /* 0x000000040000795c */ /* 0x000fe20000300000 */
.L_x_138:
[----:B------:R-:W-:-:S04]  /*9660*/  UIADD3 UR13, UR35, 0x384a8, URZ ;  /* 0x000384a8230d7890 */ /* 0x000fc8000fffe03f */
[----:B------:R-:W-:-:S09]  /*9670*/  UPRMT UR9, UR42, 0x654, UR13 ;  /* 0x000006542a097896 */ /* 0x000fd2000800000d */
[----:B------:R-:W-:Y:S01]  /*9680*/  SYNCS.ARRIVE.TRANS64.RED.A1T0 RZ, [UR9], RZ ;  /* 0x000000ffffff79a7 */ /* 0x000fe20008100409 */
[----:B------:R-:W-:Y:S05]  /*9690*/  @!P2 BRA `(.L_x_139) ;  /* 0x000000000004a947 */ /* 0x000fea0003800000 */
[----:B------:R-:W-:Y:S01]  /*96a0*/  BPT.TRAP 0x1 ;  /* 0x000000040000795c */ /* 0x000fe20000300000 */
.L_x_139:
[----:B------:R-:W5:Y:S02]  /*96b0*/  SYNCS.PHASECHK.TRANS64.TRYWAIT P1, [UR35+0x384d0], R0 ;  /* 0x0384d000ff0075a7 */ /* 0x000f640008020163 */
[----:B-----5:R-:W-:Y:S05]  /*96c0*/  @!P1 BRA `(.L_x_140) ;  /* 0x0000005400349947 */ /* 0x020fea0003800000 */
.L_x_277:
        /* <DEDUP_REMOVED lines=14> */
[----:B-1----:R-:W-:Y:S05]  /*97b0*/  @!P2 BRA `(.L_x_143) ;  /* 0x000000000004a947 */ /* 0x002fea0003800000 */
[----:B------:R-:W-:Y:S01]  /*97c0*/  BPT.TRAP 0x1 ;  /* 0x000000040000795c */ /* 0x000fe20000300000 */
.L_x_143:
[----:B---34-:R-:W1:Y:S02]  /*97d0*/  LDC R2, c[0x0][0x828] ;  /* 0x00020a00ff027b82 */ /* 0x018e640000000800 */
[----:B-1----:R1:W-:Y:S02]  /*97e0*/  SYNCS.ARRIVE.TRANS64.RED.A0TR RZ, [UR35+0x384b0], R2 ;  /* 0x0384b002ffff79a7 */ /* 0x0023e40008300423 */
.L_x_142:
[----:B------:R-:W-:Y:S05]  /*97f0*/  BSYNC B0 ;  /* 0x0000000000007941 */ /* 0x000fea0003800000 */
.L_x_141:
[----:B------:R-:W-:Y:S05]  /*9800*/  @!P2 BRA `(.L_x_144) ;  /* 0x000000000004a947 */ /* 0x000fea0003800000 */
[----:B------:R-:W-:Y:S01]  /*9810*/  BPT.TRAP 0x1 ;  /* 0x000000040000795c */ /* 0x000fe20000300000 */
.L_x_144:
[----:B------:R-:W-:-:S04]  /*9820*/  UIADD3 UR17, UR35, 0x384b0, URZ ;  /* 0x000384b023117890 */ /* 0x000fc8000fffe03f */
[----:B------:R-:W-:-:S09]  /*9830*/  UPRMT UR39, UR42, 0x654, UR17 ;  /* 0x000006542a277896 */ /* 0x000fd20008000011 */
[----:B------:R-:W-:Y:S01]  /*9840*/  SYNCS.ARRIVE.TRANS64.RED.A1T0 RZ, [UR39], RZ ;  /* 0x000000ffffff79a7 */ /* 0x000fe20008100427 */
[----:B------:R-:W-:Y:S05]  /*9850*/  @!P2 BRA `(.L_x_145) ;  /* 0x000000000004a947 */ /* 0x000fea0003800000 */
[----:B------:R-:W-:Y:S01]  /*9860*/  BPT.TRAP 0x1 ;  /* 0x000000040000795c */ /* 0x000fe20000300000 */
.L_x_145:
[----:B------:R-:W5:Y:S02]  /*9870*/  SYNCS.PHASECHK.TRANS64.TRYWAIT P1, [UR35+0x384d8], R0 ;  /* 0x0384d800ff0075a7 */ /* 0x000f640008020163 */
[----:B-----5:R-:W-:Y:S05]  /*9880*/  @!P1 BRA `(.L_x_146) ;  /* 0x0000005000dc9947 */ /* 0x020fea0003800000 */
.L_x_278:
        /* <DEDUP_REMOVED lines=16> */
.L_x_149:
[----:B---34-:R-:W1:Y:S02]  /*9990*/  LDC R2, c[0x0][0x828] ;  /* 0x00020a00ff027b82 */ /* 0x018e640000000800 */
[----:B-1----:R1:W-:Y:S02]  /*99a0*/  SYNCS.ARRIVE.TRANS64.RED.A0TR RZ, [UR35+0x384b8], R2 ;  /* 0x0384b802ffff79a7 */ /* 0x0023e40008300423 */
.L_x_148:
[----:B------:R-:W-:Y:S05]  /*99b0*/  BSYNC B0 ;  /* 0x0000000000007941 */ /* 0x000fea0003800000 */
.L_x_147:
[----:B------:R-:W-:Y:S05]  /*99c0*/  @!P2 BRA `(.L_x_150) ;  /* 0x000000000004a947 */ /* 0x000fea0003800000 */
[----:B------:R-:W-:Y:S01]  /*99d0*/  BPT.TRAP 0x1 ;  /* 0x000000040000795c */ /* 0x000fe20000300000 */
.L_x_150:
[----:B------:R-:W-:-:S04]  /*99e0*/  UIADD3 UR29, UR35, 0x384b8, URZ ;  /* 0x000384b8231d7890 */ /* 0x000fc8000fffe03f */
[----:B------:R-:W-:-:S09]  /*99f0*/  UPRMT UR43, UR42, 0x654, UR29 ;  /* 0x000006542a2b7896 */ /* 0x000fd2000800001d */
[----:B------:R-:W-:Y:S01]  /*9a00*/  SYNCS.ARRIVE.TRANS64.RED.A1T0 RZ, [UR43], RZ ;  /* 0x000000ffffff79a7 */ /* 0x000fe2000810042b */
[----:B------:R-:W-:Y:S05]  /*9a10*/  @!P2 BRA `(.L_x_151) ;  /* 0x000000000004a947 */ /* 0x000fea0003800000 */
[----:B------:R-:W-:Y:S01]  /*9a20*/  BPT.TRAP 0x1 ;  /* 0x000000040000795c */ /* 0x000fe20000300000 */
.L_x_151:
[----:B-1-34-:R-:W-:-:S04]  /*9a30*/  SHF.L.U32 R2, RZ, 0x1f, RZ ;  /* 0x0000001fff027819 */ /* 0x01afc800000006ff */
[----:B------:R-:W1:Y:S02]  /*9a40*/  SYNCS.PHASECHK.TRANS64.TRYWAIT P1, [UR35+0x384c0], R2 ;  /* 0x0384c002ff0075a7 */ /* 0x000e640008020163 */
[----:B-1----:R-:W-:Y:S05]  /*9a50*/  @!P1 BRA `(.L_x_152) ;  /* 0x0000005000809947 */ /* 0x002fea0003800000 */
.L_x_279:
        /* <DEDUP_REMOVED lines=13> */
[----:B---3--:R-:W-:Y:S05]  /*9b30*/  @!P2 BRA `(.L_x_155) ;  /* 0x000000000004a947 */ /* 0x008fea0003800000 */
[----:B------:R-:W-:Y:S01]  /*9b40*/  BPT.TRAP 0x1 ;  /* 0x000000040000795c */ /* 0x000fe20000300000 */
.L_x_155:
[----:B-1----:R-:W1:Y:S02]  /*9b50*/  LDC R3, c[0x0][0x828] ;  /* 0x00020a00ff037b82 */ /* 0x002e640000000800 */
[----:B-1----:R3:W-:Y:S02]  /*9b60*/  SYNCS.ARRIVE.TRANS64.RED.A0TR RZ, [UR35+0x384a0], R3 ;  /* 0x0384a003ffff79a7 */ /* 0x0027e40008300423 */
.L_x_154:
[----:B------:R-:W-:Y:S05]  /*9b70*/  BSYNC B0 ;  /* 0x0000000000007941 */ /* 0x000fea0003800000 */
.L_x_153:
[----:B------:R-:W-:Y:S05]  /*9b80*/  @!P2 BRA `(.L_x_156) ;  /* 0x000000000004a947 */ /* 0x000fea0003800000 */
[----:B------:R-:W-:Y:S01]  /*9b90*/  BPT.TRAP 0x1 ;  /* 0x000000040000795c */ /* 0x000fe20000300000 */
.L_x_156:
[----:B------:R-:W-:Y:S01]  /*9ba0*/  SYNCS.ARRIVE.TRANS64.RED.A1T0 RZ, [UR8], RZ ;  /* 0x000000ffffff79a7 */ /* 0x000fe20008100408 */
[----:B------:R-:W-:Y:S05]  /*9bb0*/  @!P2 BRA `(.L_x_157) ;  /* 0x000000000004a947 */ /* 0x000fea0003800000 */
[----:B------:R-:W-:Y:S01]  /*9bc0*/  BPT.TRAP 0x1 ;  /* 0x000000040000795c */ /* 0x000fe20000300000 */
.L_x_157:
[----:B------:R-:W4:Y:S02]  /*9bd0*/  SYNCS.PHASECHK.TRANS64.TRYWAIT P1, [UR35+0x384c8], R2 ;  /* 0x0384c802ff0075a7 */ /* 0x000f240008020163 */
[----:B----4-:R-:W-:Y:S05]  /*9be0*/  @!P1 BRA `(.L_x_158) ;  /* 0x0000005000349947 */ /* 0x010fea0003800000 */
.L_x_280:
        /* <DEDUP_REMOVED lines=15> */
.L_x_161:
[----:B-1-3--:R-:W1:Y:S02]  /*9ce0*/  LDC R3, c[0x0][0x828] ;  /* 0x00020a00ff037b82 */ /* 0x00ae640000000800 */
[----:B-1----:R4:W-:Y:S02]  /*9cf0*/  SYNCS.ARRIVE.TRANS64.RED.A0TR RZ, [UR35+0x384a8], R3 ;  /* 0x0384a803ffff79a7 */ /* 0x0029e40008300423 */
.L_x_160:
[----:B------:R-:W-:Y:S05]  /*9d00*/  BSYNC B0 ;  /* 0x0000000000007941 */ /* 0x000fea0003800000 */
.L_x_159:
[----:B------:R-:W-:Y:S05]  /*9d10*/  @!P2 BRA `(.L_x_162) ;  /* 0x000000000004a947 */ /* 0x000fea0003800000 */
[----:B------:R-:W-:Y:S01]  /*9d20*/  BPT.TRAP 0x1 ;  /* 0x000000040000795c */ /* 0x000fe20000300000 */
.L_x_162:
[----:B------:R-:W-:Y:S01]  /*9d30*/  SYNCS.ARRIVE.TRANS64.RED.A1T0 RZ, [UR9], RZ ;  /* 0x000000ffffff79a7 */ /* 0x000fe20008100409 */
[----:B------:R-:W-:Y:S05]  /*9d40*/  @!P2 BRA `(.L_x_163) ;  /* 0x000000000004a947 */ /* 0x000fea0003800000 */
[----:B------:R-:W-:Y:S01]  /*9d50*/  BPT.TRAP 0x1 ;  /* 0x000000040000795c */ /* 0x000fe20000300000 */
.L_x_163:
[----:B------:R-:W5:Y:S02]  /*9d60*/  SYNCS.PHASECHK.TRANS64.TRYWAIT P1, [UR35+0x384d0], R2 ;  /* 0x0384d002ff0075a7 */ /* 0x000f640008020163 */
[----:B-----5:R-:W-:Y:S05]  /*9d70*/  @!P1 BRA `(.L_x_164) ;  /* 0x0000004c00e89947 */ /* 0x020fea0003800000 */
.L_x_281:
        /* <DEDUP_REMOVED lines=15> */
.L_x_167:
[----:B---34-:R-:W1:Y:S02]  /*9e70*/  LDC R3, c[0x0][0x828] ;  /* 0x00020a00ff037b82 */ /* 0x018e640000000800 */
[----:B-1----:R1:W-:Y:S02]  /*9e80*/  SYNCS.ARRIVE.TRANS64.RED.A0TR RZ, [UR35+0x384b0], R3 ;  /* 0x0384b003ffff79a7 */ /* 0x0023e40008300423 */
.L_x_166:
[----:B------:R-:W-:Y:S05]  /*9e90*/  BSYNC B0 ;  /* 0x0000000000007941 */ /* 0x000fea0003800000 */
.L_x_165:
[----:B------:R-:W-:Y:S05]  /*9ea0*/  @!P2 BRA `(.L_x_168) ;  /* 0x000000000004a947 */ /* 0x000fea0003800000 */
[----:B------:R-:W-:Y:S01]  /*9eb0*/  BPT.TRAP 0x1 ;  /* 0x000000040000795c */ /* 0x000fe20000300000 */
.L_x_168:
[----:B------:R-:W-:Y:S01]  /*9ec0*/  SYNCS.ARRIVE.TRANS64.RED.A1T0 RZ, [UR39], RZ ;  /* 0x000000ffffff79a7 */ /* 0x000fe20008100427 */
[----:B------:R-:W-:Y:S05]  /*9ed0*/  @!P2 BRA `(.L_x_169) ;  /* 0x000000000004a947 */ /* 0x000fea0003800000 */
[----:B------:R-:W-:Y:S01]  /*9ee0*/  BPT.TRAP 0x1 ;  /* 0x000000040000795c */ /* 0x000fe20000300000 */
.L_x_169:
[----:B------:R-:W5:Y:S02]  /*9ef0*/  SYNCS.PHASECHK.TRANS64.TRYWAIT P1, [UR35+0x384d8], R2 ;  /* 0x0384d802ff0075a7 */ /* 0x000f640008020163 */
[----:B-----5:R-:W-:Y:S05]  /*9f00*/  @!P1 BRA `(.L_x_170) ;  /* 0x0000004c009c9947 */ /* 0x020fea0003800000 */
.L_x_282:
        /* <DEDUP_REMOVED lines=15> */
.L_x_173:
[----:B------:R-:W1:Y:S02]  /*a000*/  LDC R2, c[0x0][0x828] ;  /* 0x00020a00ff027b82 */ /* 0x000e640000000800 */
[----:B-1----:R1:W-:Y:S02]  /*a010*/  SYNCS.ARRIVE.TRANS64.RED.A0TR RZ, [UR35+0x384b8], R2 ;  /* 0x0384b802ffff79a7 */ /* 0x0023e40008300423 */
.L_x_172:
[----:B------:R-:W-:Y:S05]  /*a020*/  BSYNC B0 ;  /* 0x0000000000007941 */ /* 0x000fea0003800000 */
.L_x_171:
[----:B------:R-:W-:Y:S05]  /*a030*/  @!P2 BRA `(.L_x_174) ;  /* 0x000000000004a947 */ /* 0x000fea0003800000 */
[----:B------:R-:W-:Y:S01]  /*a040*/  BPT.TRAP 0x1 ;  /* 0x000000040000795c */ /* 0x000fe20000300000 */
.L_x_174:
[----:B--2---:R-:W-:Y:S01]  /*a050*/  ISETP.NE.AND P0, PT, R7, RZ, PT ;  /* 0x000000ff0700720c */ /* 0x004fe20003f05270 */
[----:B------:R-:W-:Y:S01]  /*a060*/  SYNCS.ARRIVE.TRANS64.RED.A1T0 RZ, [UR43], RZ ;  /* 0x000000ffffff79a7 */ /* 0x000fe2000810042b */
[CC--:B------:R-:W-:Y:S02]  /*a070*/  ISETP.NE.AND P3, PT, R18.reuse, R6.reuse, PT ;  /* 0x000000061200720c */ /* 0x0c0fe40003f65270 */
[----:B------:R-:W-:-:S13]  /*a080*/  ISETP.EQ.OR P0, PT, R18, R6, !P0 ;  /* 0x000000061200720c */ /* 0x000fda0004702670 */
[----:B------:R-:W-:Y:S05]  /*a090*/  @P0 BRA `(.L_x_175) ;  /* 0x0000000400040947 */ /* 0x000fea0003800000 */
[----:B------:R-:W-:Y:S01]  /*a0a0*/  ELECT P0, URZ, PT ;  /* 0x00000000003f782f */ /* 0x000fe20003800000 */
[----:B------:R-:W-:-:S12]  /*a0b0*/  BSSY B0, `(.L_x_176) ;  /* 0x0000032000007945 */ /* 0x000fd80003800000 */
[----:B------:R-:W-:Y:S05]  /*a0c0*/  @!P0 BRA `(.L_x_177) ;  /* 0x0000000000c08947 */ /* 0x000fea0003800000 */
[----:B-1-34-:R-:W1:Y:S08]  /*a0d0*/  LDC.64 R2, c[0x0][0x290] ;  /* 0x0000a400ff027b82 */ /* 0x01ae700000000a00 */
[----:B------:R-:W2:Y:S08]  /*a0e0*/  LDC.64 R14, c[0x0][0x808] ;  /* 0x00020200ff0e7b82 */ /* 0x000eb00000000a00 */
[----:B------:R-:W3:Y:S01]  /*a0f0*/  LDC.64 R16, c[0x0][0x810] ;  /* 0x00020400ff107b82 */ /* 0x000ee20000000a00 */
[----:B-1----:R-:W-:-:S05]  /*a100*/  IMAD.WIDE R2, R6, 0xc, R2 ;  /* 0x0000000c06027825 */ /* 0x002fca00078e0202 */
[----:B------:R1:W5:Y:S04]  /*a110*/  LDG.E R10, desc[UR58][R2.64] ;  /* 0x0000003a020a7981 */ /* 0x000368000c1e1900 */
[----:B------:R1:W5:Y:S01]  /*a120*/  LDG.E R13, desc[UR58][R2.64+0x4] ;  /* 0x0000043a020d7981 */ /* 0x000362000c1e1900 */
[----:B--2---:R-:W-:Y:S02]  /*a130*/  ISETP.NE.U32.AND P0, PT, R14, RZ, PT ;  /* 0x000000ff0e00720c */ /* 0x004fe40003f05070 */
[----:B------:R-:W-:Y:S02]  /*a140*/  SHF.R.S32.HI R8, RZ, 0x1f, R6 ;  /* 0x0000001fff087819 */ /* 0x000fe40000011406 */
[----:B------:R-:W-:Y:S02]  /*a150*/  ISETP.NE.AND.EX P0, PT, R15, RZ, PT, P0 ;  /* 0x000000ff0f00720c */ /* 0x000fe40003f05300 */
[----:B---3--:R-:W-:-:S04]  /*a160*/  ISETP.NE.U32.AND P1, PT, R16, RZ, PT ;  /* 0x000000ff1000720c */ /* 0x008fc80003f25070 */
[----:B------:R-:W-:-:S07]  /*a170*/  ISETP.NE.AND.EX P1, PT, R17, RZ, PT, P1 ;  /* 0x000000ff1100720c */ /* 0x000fce0003f25310 */
[----:B-1----:R-:W-:Y:S06]  /*a180*/  @!P0 BRA `(.L_x_178) ;  /* 0x0000000000108947 */ /* 0x002fec0003800000 */
[----:B------:R-:W-:-:S04]  /*a190*/  LEA R2, P0, R6, R14, 0x3 ;  /* 0x0000000e06027211 */ /* 0x000fc800078018ff */
[----:B------:R-:W-:-:S06]  /*a1a0*/  LEA.HI.X R3, R6, R15, R8, 0x3, P0 ;  /* 0x0000000f06037211 */ /* 0x000fcc00000f1c08 */
[----:B------:R-:W2:Y:S04]  /*a1b0*/  LDG.E.64 R2, desc[UR58][R2.64] ;  /* 0x0000003a02027981 */ /* 0x000ea8000c1e1b00 */
[----:B--2---:R1:W-:Y:S02]  /*a1c0*/  STS.64 [UR34], R2 ;  /* 0x00000002ff007988 */ /* 0x0043e40008000a22 */
.L_x_178:
[----:B------:R-:W-:Y:S05]  /*a1d0*/  @!P1 BRA `(.L_x_177) ;  /* 0x00000000007c9947 */ /* 0x000fea0003800000 */
[----:B-1----:R-:W-:-:S04]  /*a1e0*/  LEA R2, P0, R6, R16, 0x3 ;  /* 0x0000001006027211 */ /* 0x002fc800078018ff */
[----:B------:R-:W-:Y:S02]  /*a1f0*/  LEA.HI.X R3, R6, R17, R8, 0x3, P0 ;  /* 0x0000001106037211 */ /* 0x000fe400000f1c08 */
[----:B------:R-:W1:Y:S04]  /*a200*/  LDS R8, [UR34+0x1c] ;  /* 0x00001c22ff087984 */ /* 0x000e680008000800 */
[----:B------:R-:W2:Y:S01]  /*a210*/  LDG.E.64 R2, desc[UR58][R2.64] ;  /* 0x0000003a02027981 */ /* 0x000ea2000c1e1b00 */
        /* <DEDUP_REMOVED lines=13> */
[----:B------:R1:W-:Y:S04]  /*a2f0*/  STS [UR34+0x1c], R8 ;  /* 0x00001c08ff007988 */ /* 0x0003e80008000822 */
[----:B------:R-:W2:Y:S01]  /*a300*/  LDS R11, [UR34+0x1c] ;  /* 0x00001c22ff0b7984 */ /* 0x000ea20008000800 */
[----:B-1---5:R-:W-:Y:S02]  /*a310*/  IADD3 R8, R10, -0x1, RZ ;  /* 0xffffffff0a087810 */ /* 0x022fe40007ffe0ff */
[----:B--2---:R-:W-:-:S05]  /*a320*/  LOP3.LUT R11, R11, 0xf0, RZ, 0xb8, !PT ;  /* 0x000000f00b0b7812 */ /* 0x004fca00078eb8ff */
[----:B------:R1:W-:Y:S04]  /*a330*/  STS [UR34+0x1c], R11 ;  /* 0x00001c0bff007988 */ /* 0x0003e80008000822 */
[----:B------:R-:W2:Y:S01]  /*a340*/  LDS R9, [UR34+0x1c] ;  /* 0x00001c22ff097984 */ /* 0x000ea20008000800 */
[----:B-1----:R-:W-:Y:S02]  /*a350*/  CS2R R10, SRZ ;  /* 0x00000000000a7805 */ /* 0x002fe4000001ff00 */
[----:B--2---:R-:W-:Y:S01]  /*a360*/  LOP3.LUT R17, R9, 0xf00, RZ, 0xb8, !PT ;  /* 0x00000f0009117812 */ /* 0x004fe200078eb8ff */
[----:B------:R-:W-:-:S04]  /*a370*/  VIADD R9, R13, 0xffffffff ;  /* 0xffffffff0d097836 */ /* 0x000fc80000000000 */
[----:B------:R-:W-:Y:S04]  /*a380*/  STS.64 [UR34+0x18], R16 ;  /* 0x00001810ff007988 */ /* 0x000fe80008000a22 */
[----:B------:R-:W1:Y:S04]  /*a390*/  LDS R15, [UR34+0x1c] ;  /* 0x00001c22ff0f7984 */ /* 0x000e680008000800 */
[----:B------:R2:W-:Y:S01]  /*a3a0*/  STS.128 [UR34+0x20], R8 ;  /* 0x00002008ff007988 */ /* 0x0005e20008000c22 */
[----:B-1----:R-:W-:-:S05]  /*a3b0*/  LOP3.LUT R2, R15, 0xf000, RZ, 0xb8, !PT ;  /* 0x0000f0000f027812 */ /* 0x002fca00078eb8ff */
[----:B------:R2:W-:Y:S02]  /*a3c0*/  STS [UR34+0x1c], R2 ;  /* 0x00001c02ff007988 */ /* 0x0005e40008000822 */
.L_x_177:
[----:B------:R-:W-:Y:S05]  /*a3d0*/  BSYNC B0 ;  /* 0x0000000000007941 */ /* 0x000fea0003800000 */
.L_x_176:
[----:B-12---:R-:W1:Y:S01]  /*a3e0*/  S2R R2, SR_LANEID ;  /* 0x0000000000027919 */ /* 0x006e620000000000 */
[----:B------:R-:W-:Y:S01]  /*a3f0*/  NOP ;  /* 0x0000000000007918 */ /* 0x000fe20000000000 */
[----:B------:R-:W-:Y:S01]  /*a400*/  ELECT P0, URZ, PT ;  /* 0x00000000003f782f */ /* 0x000fe20003800000 */
[----:B------:R-:W-:Y:S01]  /*a410*/  BSSY B0, `(.L_x_179) ;  /* 0x0000008000007945 */ /* 0x000fe20003800000 */
[----:B-1----:R-:W-:-:S05]  /*a420*/  IMAD.SHL.U32 R8, R2, 0x4, RZ ;  /* 0x0000000402087824 */ /* 0x002fca00078e00ff */
[----:B------:R1:W2:Y:S01]  /*a430*/  LDS R9, [R8+UR34] ;  /* 0x0000002208097984 */ /* 0x0002a20008000800 */
[----:B------:R-:W-:-:S05]  /*a440*/  IADD3 R2, P1, R8, UR44, RZ ;  /* 0x0000002c08027c10 */ /* 0x000fca000ff3e0ff */
[----:B---34-:R-:W-:Y:S01]  /*a450*/  IMAD.X R3, RZ, RZ, UR45, P1 ;  /* 0x0000002dff037e24 */ /* 0x018fe200088e06ff */
[----:B------:R-:W-:Y:S07]  /*a460*/  @!P0 BRA `(.L_x_180) ;  /* 0x0000000000088947 */ /* 0x000fee0003800000 */
[----:B------:R0:W-:Y:S01]  /*a470*/  UTMACMDFLUSH ;  /* 0x00000000000079b7 */ /* 0x0001e20000000000 */
[----:B------:R-:W-:-:S04]  /*a480*/  DEPBAR.LE SB0, 0x0 ;  /* 0x000080000000791a */ /* 0x000fc80000000000 */
.L_x_180:
[----:B------:R-:W-:Y:S05]  /*a490*/  BSYNC B0 ;  /* 0x0000000000007941 */ /* 0x000fea0003800000 */
.L_x_179:
[----:B--2---:R2:W5:Y:S02]  /*a4a0*/  ATOMG.E.EXCH.STRONG.GPU PT, RZ, [R2], R9 ;  /* 0x0000000902ff73a8 */ /* 0x00456400041ee100 */
.L_x_175:
[----:B------:R-:W-:Y:S01]  /*a4b0*/  UIADD3 UR38, UR38, 0x1, URZ ;  /* 0x0000000126267890 */ /* 0x000fe2000fffe03f */
[----:B------:R-:W-:Y:S01]  /*a4c0*/  ISETP.NE.AND P0, PT, R7, RZ, PT ;  /* 0x000000ff0700720c */ /* 0x000fe20003f05270 */
[----:B------:R-:W-:Y:S01]  /*a4d0*/  IMAD.MOV.U32 R16, RZ, RZ, R4 ;  /* 0x000000ffff107224 */ /* 0x000fe200078e0004 */
[----:B-12---:R-:W-:Y:S01]  /*a4e0*/  SEL R2, RZ, 0x1, !P3 ;  /* 0x00000001ff027807 */ /* 0x006fe20005800000 */
[----:B------:R-:W-:Y:S01]  /*a4f0*/  UISETP.NE.AND UP0, UPT, UR38, 0x8, UPT ;  /* 0x000000082600788c */ /* 0x000fe2000bf05270 */
[----:B------:R-:W-:Y:S02]  /*a500*/  IMAD.MOV.U32 R17, RZ, RZ, R5 ;  /* 0x000000ffff117224 */ /* 0x000fe400078e0005 */
[----:B------:R-:W-:Y:S01]  /*a510*/  IMAD.MOV.U32 R18, RZ, RZ, R6 ;  /* 0x000000ffff127224 */ /* 0x000fe200078e0006 */
[----:B------:R-:W-:Y:S02]  /*a520*/  USEL UR8, URZ, 0x1, UP0 ;  /* 0x000000013f087887 */ /* 0x000fe40008000000 */
[----:B------:R-:W-:-:S04]  /*a530*/  USEL UR38, UR38, URZ, UP0 ;  /* 0x0000003f26267287 */ /* 0x000fc80008000000 */
[----:B------:R-:W-:Y:S01]  /*a540*/  LOP3.LUT R12, R12, UR8, RZ, 0x3c, !PT ;  /* 0x000000080c0c7c12 */ /* 0x000fe2000f8e3cff */
[----:B------:R-:W-:Y:S07]  /*a550*/  @P0 BRA `(.L_x_181) ;  /* 0xffffffe8009c0947 */ /* 0x000fee000383ffff */
[----:B-----5:R-:W-:Y:S01]  /*a560*/  ELECT P0, URZ, PT ;  /* 0x00000000003f782f */ /* 0x020fe20003800000 */
[----:B------:R-:W-:-:S12]  /*a570*/  BSSY B0, `(.L_x_182) ;  /* 0x0000017000007945 */ /* 0x000fd80003800000 */
[----:B------:R-:W-:Y:S05]  /*a580*/  @!P0 BRA `(.L_x_183) ;  /* 0x0000000000548947 */ /* 0x000fea0003800000 */
[----:B------:R-:W-:Y:S05]  /*a590*/  @!P2 BRA `(.L_x_184) ;  /* 0x000000000004a947 */ /* 0x000fea0003800000 */
[----:B------:R-:W-:Y:S01]  /*a5a0*/  BPT.TRAP 0x1 ;  /* 0x000000040000795c */ /* 0x000fe20000300000 */
.L_x_184:
[----:B------:R-:W1:Y:S02]  /*a5b0*/  SYNCS.PHASECHK.TRANS64.TRYWAIT P0, [UR35+0x384c0], R0 ;  /* 0x0384c000ff0075a7 */ /* 0x000e640008000163 */
[----:B-1----:R-:W-:Y:S05]  /*a5c0*/  @!P0 BRA `(.L_x_185) ;  /* 0x0000004800048947 */ /* 0x002fea0003800000 */
.L_x_283:
[----:B------:R-:W-:Y:S05]  /*a5d0*/  @!P2 BRA `(.L_x_186) ;  /* 0x000000000004a947 */ /* 0x000fea0003800000 */
[----:B------:R-:W-:Y:S01]  /*a5e0*/  BPT.TRAP 0x1 ;  /* 0x000000040000795c */ /* 0x000fe20000300000 */
.L_x_186:
[----:B------:R-:W2:Y:S02]  /*a5f0*/  SYNCS.PHASECHK.TRANS64.TRYWAIT P0, [UR35+0x384c8], R0 ;  /* 0x0384c800ff0075a7 */ /* 0x000ea40008000163 */
[----:B--2---:R-:W-:Y:S05]  /*a600*/  @!P0 BRA `(.L_x_187) ;  /* 0x00000048000c8947 */ /* 0x004fea0003800000 */
.L_x_284:
[----:B------:R-:W-:Y:S05]  /*a610*/  @!P2 BRA `(.L_x_188) ;  /* 0x000000000004a947 */ /* 0x000fea0003800000 */
[----:B------:R-:W-:Y:S01]  /*a620*/  BPT.TRAP 0x1 ;  /* 0x000000040000795c */ /* 0x000fe20000300000 */
.L_x_188:
[----:B------:R-:W2:Y:S02]  /*a630*/  SYNCS.PHASECHK.TRANS64.TRYWAIT P0, [UR35+0x384d0], R0 ;  /* 0x0384d000ff0075a7 */ /* 0x000ea40008000163 */
[----:B--2---:R-:W-:Y:S05]  /*a640*/  @!P0 BRA `(.L_x_189) ;  /* 0x0000004800148947 */ /* 0x004fea0003800000 */
.L_x_285:
[----:B------:R-:W-:Y:S05]  /*a650*/  @!P2 BRA `(.L_x_190) ;  /* 0x000000000004a947 */ /* 0x000fea0003800000 */
[----:B------:R-:W-:Y:S01]  /*a660*/  BPT.TRAP 0x1 ;  /* 0x000000040000795c */ /* 0x000fe20000300000 */
.L_x_190:
[----:B-1----:R-:W-:-:S05]  /*a670*/  IMAD.MOV.U32 R0, RZ, RZ, 0x1 ;  /* 0x00000001ff007424 */ /* 0x002fca00078e00ff */
[----:B------:R-:W-:-:S07]  /*a680*/  SHF.L.U32 R0, R0, 0x1f, RZ ;  /* 0x0000001f00007819 */ /* 0x000fce00000006ff */
.L_x_191:
[----:B-1-34-:R-:W-:-:S04]  /*a690*/  IMAD.U32 R3, RZ, RZ, UR35 ;  /* 0x00000023ff037e24 */ /* 0x01afc8000f8e00ff */
[----:B------:R1:W2:Y:S03]  /*a6a0*/  SYNCS.PHASECHK.TRANS64.TRYWAIT P0, [R3+URZ+0x384d8], R0 ;  /* 0x0384d800030075a7 */ /* 0x0002a6000800017f */
[----:B--2---:R-:W-:Y:S05]  /*a6b0*/  @!P0 NANOSLEEP.SYNCS 0x989680 ;  /* 0x009896800000895d */ /* 0x004fea0003900000 */
[----:B------:R-:W2:Y:S02]  /*a6c0*/  @!P0 SYNCS.PHASECHK.TRANS64 P0, [R3+URZ+0x384d8], R0 ;  /* 0x0384d800030085a7 */ /* 0x000ea4000800007f */
[----:B--2---:R-:W-:Y:S05]  /*a6d0*/  @!P0 BRA `(.L_x_191) ;  /* 0xfffffffc00ec8947 */ /* 0x004fea000383ffff */
.L_x_183:
[----:B------:R-:W-:Y:S05]  /*a6e0*/  BSYNC B0 ;  /* 0x0000000000007941 */ /* 0x000fea0003800000 */
.L_x_182:
[----:B------:R-:W-:Y:S05]  /*a6f0*/  EXIT ;  /* 0x000000000000794d */ /* 0x000fea0003800000 */
.L_x_112:
[----:B------:R-:W1:Y:S01]  /*a700*/  S2UR UR4, SR_CTAID.Y ;  /* 0x00000000000479c3 */ /* 0x000e620000002600 */
[----:B------:R-:W3:Y:S01]  /*a710*/  S2R R32, SR_LANEID ;  /* 0x0000000000207919 */ /* 0x000ee20000000000 */
[----:B------:R-:W-:Y:S01]  /*a720*/  ELECT P0, URZ, PT ;  /* 0x00000000003f782f */ /* 0x000fe20003800000 */
[----:B------:R-:W-:Y:S01]  /*a730*/  BSSY B0, `(.L_x_192) ;  /* 0x0000037000007945 */ /* 0x000fe20003800000 */
[----:B------:R-:W-:Y:S01]  /*a740*/  ULDC.64 UR16, c[0x0][0x508] ;  /* 0x0001420000107ab9 */ /* 0x000fe20000000a00 */
[----:B-1----:R-:W-:-:S04]  /*a750*/  UIMAD UR4, UR4, UR41, UR40 ;  /* 0x00000029040472a4 */ /* 0x002fc8000f8e0228 */
[----:B------:R-:W-:-:S06]  /*a760*/  UIMAD.WIDE UR16, UR4, 0x80, UR16 ;  /* 0x00000080041078a5 */ /* 0x000fcc000f8e0210 */
[----:B------:R-:W-:Y:S06]  /*a770*/  @!P0 BRA `(.L_x_193) ;  /* 0x0000000000c88947 */ /* 0x000fec0003800000 */
[----:B------:R-:W1:Y:S01]  /*a780*/  LDC.64 R20, c[0x0][0x300] ;  /* 0x0000c000ff147b82 */ /* 0x000e620000000a00 */
[----:B------:R-:W-:Y:S02]  /*a790*/  UMOV UR4, 0x400 ;  /* 0x0000040000047882 */ /* 0x000fe40000000000 */
[----:B--2---:R-:W-:-:S05]  /*a7a0*/  ULEA UR4, UR42, UR4, 0x18 ;  /* 0x000000042a047291 */ /* 0x004fca000f8ec03f */
[----:B------:R-:W1:Y:S08]  /*a7b0*/  LDC.64 R22, c[0x0][0x308] ;  /* 0x0000c200ff167b82 */ /* 0x000e700000000a00 */
[----:B------:R-:W2:Y:S08]  /*a7c0*/  LDC.64 R12, c[0x0][0x310] ;  /* 0x0000c400ff0c7b82 */ /* 0x000eb00000000a00 */
[----:B------:R-:W2:Y:S08]  /*a7d0*/  LDC.64 R14, c[0x0][0x318] ;  /* 0x0000c600ff0e7b82 */ /* 0x000eb00000000a00 */
[----:B------:R-:W4:Y:S01]  /*a7e0*/  LDC.64 R8, c[0x0][0x320] ;  /* 0x0000c800ff087b82 */ /* 0x000f220000000a00 */
[----:B-1----:R1:W-:Y:S07]  /*a7f0*/  STS.128 [UR4+0x38580], R20 ;  /* 0x03858014ff007988 */ /* 0x0023ee0008000c04 */
[----:B------:R-:W4:Y:S08]  /*a800*/  LDC.64 R10, c[0x0][0x328] ;  /* 0x0000ca00ff0a7b82 */ /* 0x000f300000000a00 */
[----:B------:R-:W5:Y:S01]  /*a810*/  LDC.64 R4, c[0x0][0x330] ;  /* 0x0000cc00ff047b82 */ /* 0x000f620000000a00 */
[----:B--2---:R2:W-:Y:S07]  /*a820*/  STS.128 [UR4+0x38590], R12 ;  /* 0x0385900cff007988 */ /* 0x0045ee0008000c04 */
[----:B------:R-:W5:Y:S01]  /*a830*/  LDC.64 R6, c[0x0][0x338] ;  /* 0x0000ce00ff067b82 */ /* 0x000f620000000a00 */
[----:B----4-:R4:W-:Y:S07]  /*a840*/  STS.128 [UR4+0x385a0], R8 ;  /* 0x0385a008ff007988 */ /* 0x0109ee0008000c04 */
[----:B------:R-:W3:Y:S08]  /*a850*/  LDC.64 R28, c[0x0][0x340] ;  /* 0x0000d000ff1c7b82 */ /* 0x000ef00000000a00 */
[----:B------:R-:W3:Y:S01]  /*a860*/  LDC.64 R30, c[0x0][0x348] ;  /* 0x0000d200ff1e7b82 */ /* 0x000ee20000000a00 */
[----:B-----5:R5:W-:Y:S07]  /*a870*/  STS.128 [UR4+0x385b0], R4 ;  /* 0x0385b004ff007988 */ /* 0x020bee0008000c04 */
[----:B------:R-:W4:Y:S08]  /*a880*/  LDC.64 R24, c[0x0][0x350] ;  /* 0x0000d400ff187b82 */ /* 0x000f300000000a00 */
[----:B------:R-:W4:Y:S08]  /*a890*/  LDC.64 R26, c[0x0][0x358] ;  /* 0x0000d600ff1a7b82 */ /* 0x000f300000000a00 */
[----:B-1----:R-:W1:Y:S01]  /*a8a0*/  LDC.64 R20, c[0x0][0x360] ;  /* 0x0000d800ff147b82 */ /* 0x002e620000000a00 */
[----:B---3--:R3:W-:Y:S07]  /*a8b0*/  STS.128 [UR4+0x385c0], R28 ;  /* 0x0385c01cff007988 */ /* 0x0087ee0008000c04 */
[----:B------:R-:W1:Y:S08]  /*a8c0*/  LDC.64 R22, c[0x0][0x368] ;  /* 0x0000da00ff167b82 */ /* 0x000e700000000a00 */
[----:B--2---:R-:W2:Y:S01]  /*a8d0*/  LDC.64 R12, c[0x0][0x370] ;  /* 0x0000dc00ff0c7b82 */ /* 0x004ea20000000a00 */
[----:B----4-:R4:W-:Y:S07]  /*a8e0*/  STS.128 [UR4+0x385d0], R24 ;  /* 0x0385d018ff007988 */ /* 0x0109ee0008000c04 */
[----:B------:R-:W2:Y:S08]  /*a8f0*/  LDC.64 R14, c[0x0][0x378] ;  /* 0x0000de00ff0e7b82 */ /* 0x000eb00000000a00 */
[----:B------:R-:W3:Y:S01]  /*a900*/  LDC.64 R8, c[0x0][0x400] ;  /* 0x00010000ff087b82 */ /* 0x000ee20000000a00 */
[----:B-1----:R1:W-:Y:S07]  /*a910*/  STS.128 [UR4+0x385e0], R20 ;  /* 0x0385e014ff007988 */ /* 0x0023ee0008000c04 */
[----:B------:R-:W3:Y:S08]  /*a920*/  LDC.64 R10, c[0x0][0x408] ;  /* 0x00010200ff0a7b82 */ /* 0x000ef00000000a00 */
[----:B-----5:R-:W5:Y:S01]  /*a930*/  LDC.64 R4, c[0x0][0x410] ;  /* 0x00010400ff047b82 */ /* 0x020f620000000a00 */
[----:B--2---:R2:W-:Y:S07]  /*a940*/  STS.128 [UR4+0x385f0], R12 ;  /* 0x0385f00cff007988 */ /* 0x0045ee0008000c04 */
[----:B------:R-:W5:Y:S01]  /*a950*/  LDC.64 R6, c[0x0][0x418] ;  /* 0x00010600ff067b82 */ /* 0x000f620000000a00 */
[----:B---3--:R3:W-:Y:S07]  /*a960*/  STS.128 [UR4+0x38600], R8 ;  /* 0x03860008ff007988 */ /* 0x0087ee0008000c04 */
[----:B------:R-:W2:Y:S08]  /*a970*/  LDC.64 R28, c[0x0][0x420] ;  /* 0x00010800ff1c7b82 */ /* 0x000eb00000000a00 */
[----:B------:R-:W2:Y:S01]  /*a980*/  LDC.64 R30, c[0x0][0x428] ;  /* 0x00010a00ff1e7b82 */ /* 0x000ea20000000a00 */
[----:B-----5:R5:W-:Y:S07]  /*a990*/  STS.128 [UR4+0x38610], R4 ;  /* 0x03861004ff007988 */ /* 0x020bee0008000c04 */
[----:B----4-:R-:W4:Y:S08]  /*a9a0*/  LDC.64 R24, c[0x0][0x430] ;  /* 0x00010c00ff187b82 */ /* 0x010f300000000a00 */
[----:B------:R-:W4:Y:S08]  /*a9b0*/  LDC.64 R26, c[0x0][0x438] ;  /* 0x00010e00ff1a7b82 */ /* 0x000f300000000a00 */
[----:B-1----:R-:W1:Y:S01]  /*a9c0*/  LDC.64 R20, c[0x0][0x440] ;  /* 0x00011000ff147b82 */ /* 0x002e620000000a00 */
[----:B--2---:R2:W-:Y:S07]  /*a9d0*/  STS.128 [UR4+0x38620], R28 ;  /* 0x0386201cff007988 */ /* 0x0045ee0008000c04 */
[----:B------:R-:W1:Y:S08]  /*a9e0*/  LDC.64 R22, c[0x0][0x448] ;  /* 0x00011200ff167b82 */ /* 0x000e700000000a00 */
[----:B------:R-:W2:Y:S01]  /*a9f0*/  LDC.64 R12, c[0x0][0x450] ;  /* 0x00011400ff0c7b82 */ /* 0x000ea20000000a00 */
[----:B----4-:R4:W-:Y:S07]  /*aa00*/  STS.128 [UR4+0x38630], R24 ;  /* 0x03863018ff007988 */ /* 0x0109ee0008000c04 */
[----:B------:R-:W2:Y:S08]  /*aa10*/  LDC.64 R14, c[0x0][0x458] ;  /* 0x00011600ff0e7b82 */ /* 0x000eb00000000a00 */
[----:B---3--:R-:W3:Y:S01]  /*aa20*/  LDC.64 R8, c[0x0][0x460] ;  /* 0x00011800ff087b82 */ /* 0x008ee20000000a00 */
[----:B-1----:R4:W-:Y:S07]  /*aa30*/  STS.128 [UR4+0x38640], R20 ;  /* 0x03864014ff007988 */ /* 0x0029ee0008000c04 */
[----:B------:R-:W3:Y:S08]  /*aa40*/  LDC.64 R10, c[0x0][0x468] ;  /* 0x00011a00ff0a7b82 */ /* 0x000ef00000000a00 */
[----:B-----5:R-:W1:Y:S01]  /*aa50*/  LDC.64 R4, c[0x0][0x470] ;  /* 0x00011c00ff047b82 */ /* 0x020e620000000a00 */
[----:B--2---:R4:W-:Y:S07]  /*aa60*/  STS.128 [UR4+0x38650], R12 ;  /* 0x0386500cff007988 */ /* 0x0049ee0008000c04 */
[----:B------:R-:W1:Y:S01]  /*aa70*/  LDC.64 R6, c[0x0][0x478] ;  /* 0x00011e00ff067b82 */ /* 0x000e620000000a00 */
[----:B---3--:R4:W-:Y:S04]  /*aa80*/  STS.128 [UR4+0x38660], R8 ;  /* 0x03866008ff007988 */ /* 0x0089e80008000c04 */
[----:B-1----:R4:W-:Y:S02]  /*aa90*/  STS.128 [UR4+0x38670], R4 ;  /* 0x03867004ff007988 */ /* 0x0029e40008000c04 */
.L_x_193:
[----:B--2---:R-:W-:Y:S05]  /*aaa0*/  BSYNC B0 ;  /* 0x0000000000007941 */ /* 0x004fea0003800000 */
.L_x_192:
[----:B------:R-:W-:Y:S01]  /*aab0*/  ELECT P0, URZ, PT ;  /* 0x00000000003f782f */ /* 0x000fe20003800000 */
[----:B------:R-:W-:Y:S01]  /*aac0*/  NOP ;  /* 0x0000000000007918 */ /* 0x000fe20000000000 */
[----:B------:R-:W-:Y:S11]  /*aad0*/  BSSY B0, `(.L_x_194) ;  /* 0x0000050000007945 */ /* 0x000ff60003800000 */
[----:B------:R-:W-:Y:S05]  /*aae0*/  @!P0 BRA `(.L_x_195) ;  /* 0x0000000400388947 */ /* 0x000fea0003800000 */
[C---:B----4-:R-:W-:Y:S01]  /*aaf0*/  IMAD.SHL.U32 R12, R18.reuse, 0x8, RZ ;  /* 0x00000008120c7824 */ /* 0x050fe200078e00ff */
[----:B------:R-:W-:Y:S01]  /*ab00*/  ULDC.64 UR4, c[0x0][0x518] ;  /* 0x0001460000047ab9 */ /* 0x000fe20000000a00 */
[----:B------:R-:W-:Y:S01]  /*ab10*/  ULDC.64 UR6, c[0x0][0x528] ;  /* 0x00014a0000067ab9 */ /* 0x000fe20000000a00 */
[----:B------:R-:W-:Y:S02]  /*ab20*/  SHF.L.U64.HI R3, R18, 0x3, R3 ;  /* 0x0000000312037819 */ /* 0x000fe40000010203 */
[C---:B------:R-:W-:Y:S02]  /*ab30*/  IADD3 R10, P0, R12.reuse, UR4, RZ ;  /* 0x000000040c0a7c10 */ /* 0x040fe4000ff1e0ff */
[----:B------:R-:W-:Y:S02]  /*ab40*/  IADD3 R8, P1, R12, UR6, RZ ;  /* 0x000000060c087c10 */ /* 0x000fe4000ff3e0ff */
[C---:B------:R-:W-:Y:S01]  /*ab50*/  IADD3.X R11, R3.reuse, UR5, RZ, P0, !PT ;  /* 0x00000005030b7c10 */ /* 0x040fe200087fe4ff */
[----:B------:R-:W-:Y:S01]  /*ab60*/  ULDC.64 UR4, c[0x0][0x510] ;  /* 0x0001440000047ab9 */ /* 0x000fe20000000a00 */
[----:B------:R-:W-:Y:S01]  /*ab70*/  IADD3.X R9, R3, UR7, RZ, P1, !PT ;  /* 0x0000000703097c10 */ /* 0x000fe20008ffe4ff */
[----:B------:R-:W-:-:S03]  /*ab80*/  ULDC.64 UR6, c[0x0][0x520] ;  /* 0x0001480000067ab9 */ /* 0x000fc60000000a00 */
[----:B------:R-:W2:Y:S04]  /*ab90*/  LDG.E.64 R10, desc[UR58][R10.64] ;  /* 0x0000003a0a0a7981 */ /* 0x000ea8000c1e1b00 */
[----:B------:R-:W4:Y:S01]  /*aba0*/  LDG.E.64 R8, desc[UR58][R8.64] ;  /* 0x0000003a08087981 */ /* 0x000f22000c1e1b00 */
[C---:B------:R-:W-:Y:S02]  /*abb0*/  IADD3 R14, P0, R12.reuse, UR4, RZ ;  /* 0x000000040c0e7c10 */ /* 0x040fe4000ff1e0ff */
[----:B------:R-:W-:Y:S02]  /*abc0*/  IADD3 R12, P1, R12, UR6, RZ ;  /* 0x000000060c0c7c10 */ /* 0x000fe4000ff3e0ff */
[C---:B------:R-:W-:Y:S02]  /*abd0*/  IADD3.X R15, R3.reuse, UR5, RZ, P0, !PT ;  /* 0x00000005030f7c10 */ /* 0x040fe400087fe4ff */
[----:B------:R-:W-:-:S04]  /*abe0*/  IADD3.X R13, R3, UR7, RZ, P1, !PT ;  /* 0x00000007030d7c10 */ /* 0x000fc80008ffe4ff */
[----:B------:R-:W5:Y:S04]  /*abf0*/  LDG.E.64 R14, desc[UR58][R14.64] ;  /* 0x0000003a0e0e7981 */ /* 0x000f68000c1e1b00 */
[----:B------:R-:W3:Y:S01]  /*ac00*/  LDG.E.64 R12, desc[UR58][R12.64] ;  /* 0x0000003a0c0c7981 */ /* 0x000ee2000c1e1b00 */
[----:B------:R-:W-:Y:S02]  /*ac10*/  UMOV UR4, 0x400 ;  /* 0x0000040000047882 */ /* 0x000fe40000000000 */
[----:B------:R-:W-:-:S04]  /*ac20*/  ULEA UR4, UR42, UR4, 0x18 ;  /* 0x000000042a047291 */ /* 0x000fc8000f8ec03f */
[----:B------:R-:W-:Y:S02]  /*ac30*/  UIADD3 UR6, UR4, 0x38600, URZ ;  /* 0x0003860004067890 */ /* 0x000fe4000fffe03f */
[----:B------:R-:W-:-:S03]  /*ac40*/  UIADD3 UR5, UR4, 0x38580, URZ ;  /* 0x0003858004057890 */ /* 0x000fc6000fffe03f */
[----:B------:R-:W1:Y:S01]  /*ac50*/  LDS R4, [UR4+0x3859c] ;  /* 0x03859c04ff047984 */ /* 0x000e620008000800 */
[----:B------:R-:W-:Y:S02]  /*ac60*/  IMAD.U32 R22, RZ, RZ, UR6 ;  /* 0x00000006ff167e24 */ /* 0x000fe4000f8e00ff */
[----:B------:R-:W-:Y:S01]  /*ac70*/  MOV R20, UR5 ;  /* 0x0000000500147c02 */ /* 0x000fe20008000f00 */
[----:B------:R-:W5:Y:S02]  /*ac80*/  LDS R5, [UR4+0x3861c] ;  /* 0x03861c04ff057984 */ /* 0x000f640008000800 */
[----:B------:R-:W-:Y:S02]  /*ac90*/  SHF.R.U64 R22, R22, 0x4, RZ ;  /* 0x0000000416167819 */ /* 0x000fe400000012ff */
[----:B------:R-:W-:Y:S01]  /*aca0*/  SHF.R.U64 R20, R20, 0x4, RZ ;  /* 0x0000000414147819 */ /* 0x000fe200000012ff */
[----:B------:R-:W-:Y:S04]  /*acb0*/  STS [UR4+0x385b0], RZ ;  /* 0x0385b0ffff007988 */ /* 0x000fe80008000804 */
[----:B------:R-:W-:Y:S04]  /*acc0*/  STS [UR4+0x38590], R20 ;  /* 0x03859014ff007988 */ /* 0x000fe80008000804 */
[----:B------:R-:W-:Y:S04]  /*acd0*/  STS [UR4+0x38594], R20 ;  /* 0x03859414ff007988 */ /* 0x000fe80008000804 */
[----:B------:R-:W-:Y:S04]  /*ace0*/  STS [UR4+0x38610], R22 ;  /* 0x03861016ff007988 */ /* 0x000fe80008000804 */
[----:B------:R-:W-:Y:S04]  /*acf0*/  STS [UR4+0x38614], R22 ;  /* 0x03861416ff007988 */ /* 0x000fe80008000804 */
[----:B------:R-:W-:Y:S01]  /*ad00*/  STS [UR4+0x38630], RZ ;  /* 0x038630ffff007988 */ /* 0x000fe20008000804 */
[----:B--2---:R-:W-:-:S02]  /*ad10*/  SHF.L.U64.HI R11, R10, 0x1, R11 ;  /* 0x000000010a0b7819 */ /* 0x004fc4000001020b */
[----:B----4-:R-:W-:Y:S02]  /*ad20*/  SHF.L.U64.HI R3, R8, 0x1, R9 ;  /* 0x0000000108037819 */ /* 0x010fe40000010209 */
[----:B------:R-:W-:Y:S02]  /*ad30*/  LOP3.LUT R11, R11, 0x1fffffff, RZ, 0xc0, !PT ;  /* 0x1fffffff0b0b7812 */ /* 0x000fe400078ec0ff */
[----:B------:R-:W-:Y:S02]  /*ad40*/  LOP3.LUT R3, R3, 0x1fffffff, RZ, 0xc0, !PT ;  /* 0x1fffffff03037812 */ /* 0x000fe400078ec0ff */
[----:B------:R-:W-:Y:S02]  /*ad50*/  SHF.R.U32.HI R7, RZ, 0x4, R11 ;  /* 0x00000004ff077819 */ /* 0x000fe4000001160b */
[----:B------:R-:W-:Y:S02]  /*ad60*/  SHF.R.U32.HI R6, RZ, 0x4, R3 ;  /* 0x00000004ff067819 */ /* 0x000fe40000011603 */
[----:B-1----:R-:W-:Y:S01]  /*ad70*/  LOP3.LUT R4, R4, 0xf, R7, 0xb8, !PT ;  /* 0x0000000f04047812 */ /* 0x002fe200078eb807 */
[----:B-----5:R-:W-:Y:S01]  /*ad80*/  STS.64 [UR4+0x38580], R14 ;  /* 0x0385800eff007988 */ /* 0x020fe20008000a04 */
[----:B------:R-:W-:-:S03]  /*ad90*/  LOP3.LUT R6, R5, 0xf, R6, 0xb8, !PT ;  /* 0x0000000f05067812 */ /* 0x000fc600078eb806 */
[----:B------:R1:W-:Y:S04]  /*ada0*/  STS [UR4+0x3859c], R4 ;  /* 0x03859c04ff007988 */ /* 0x0003e80008000804 */
[----:B------:R-:W-:Y:S04]  /*adb0*/  STS [UR4+0x3861c], R6 ;  /* 0x03861c06ff007988 */ /* 0x000fe80008000804 */
[----:B------:R-:W2:Y:S01]  /*adc0*/  LDS R5, [UR4+0x3859c] ;  /* 0x03859c04ff057984 */ /* 0x000ea20008000800 */
[----:B-1----:R-:W-:-:S03]  /*add0*/  VIADD R4, R19, 0xffffffff ;  /* 0xffffffff13047836 */ /* 0x002fc60000000000 */
[----:B------:R-:W1:Y:S04]  /*ade0*/  LDS R7, [UR4+0x3861c] ;  /* 0x03861c04ff077984 */ /* 0x000e680008000800 */
[----:B---3--:R-:W-:Y:S01]  /*adf0*/  STS.64 [UR4+0x38600], R12 ;  /* 0x0386000cff007988 */ /* 0x008fe20008000a04 */
[----:B--2---:R-:W-:Y:S02]  /*ae00*/  LOP3.LUT R5, R5, 0xf0, RZ, 0xb8, !PT ;  /* 0x000000f005057812 */ /* 0x004fe400078eb8ff */
[----:B-1----:R-:W-:-:S03]  /*ae10*/  LOP3.LUT R7, R7, 0xf0, RZ, 0xb8, !PT ;  /* 0x000000f007077812 */ /* 0x002fc600078eb8ff */
[----:B------:R1:W-:Y:S04]  /*ae20*/  STS [UR4+0x3859c], R5 ;  /* 0x03859c05ff007988 */ /* 0x0003e80008000804 */
[----:B------:R2:W-:Y:S04]  /*ae30*/  STS [UR4+0x3861c], R7 ;  /* 0x03861c07ff007988 */ /* 0x0005e80008000804 */
[----:B------:R-:W3:Y:S01]  /*ae40*/  LDS R21, [UR4+0x3859c] ;  /* 0x03859c04ff157984 */ /* 0x000ee20008000800 */
[----:B-1----:R-:W-:Y:S02]  /*ae50*/  VIADD R5, R2, 0xffffffff ;  /* 0xffffffff02057836 */ /* 0x002fe40000000000 */
[----:B------:R-:W-:Y:S01]  /*ae60*/  IMAD.SHL.U32 R2, R10, 0x2, RZ ;  /* 0x000000020a027824 */ /* 0x000fe200078e00ff */
[----:B------:R-:W1:Y:S01]  /*ae70*/  LDS R23, [UR4+0x3861c] ;  /* 0x03861c04ff177984 */ /* 0x000e620008000800 */
[----:B--2---:R-:W-:-:S03]  /*ae80*/  CS2R R6, SRZ ;  /* 0x0000000000067805 */ /* 0x004fc6000001ff00 */
[----:B------:R-:W-:Y:S02]  /*ae90*/  LOP3.LUT R2, R2, 0xfffffffe, RZ, 0xc0, !PT ;  /* 0xfffffffe02027812 */ /* 0x000fe400078ec0ff */
[----:B------:R2:W-:Y:S02]  /*aea0*/  STS.128 [UR4+0x385a0], R4 ;  /* 0x0385a004ff007988 */ /* 0x0005e40008000c04 */
[----:B------:R-:W-:-:S05]  /*aeb0*/  SHF.R.U64 R11, R2, 0x4, R11 ;  /* 0x00000004020b7819 */ /* 0x000fca000000120b */
[----:B------:R-:W-:Y:S01]  /*aec0*/  STS [UR4+0x3858c], R11 ;  /* 0x03858c0bff007988 */ /* 0x000fe20008000804 */
[----:B--2---:R-:W-:Y:S02]  /*aed0*/  VIADD R5, R0, 0xffffffff ;  /* 0xffffffff00057836 */ /* 0x004fe40000000000 */
[----:B------:R-:W-:-:S03]  /*aee0*/  IMAD.SHL.U32 R0, R8, 0x2, RZ ;  /* 0x0000000208007824 */ /* 0x000fc600078e00ff */
[----:B------:R-:W-:Y:S02]  /*aef0*/  STS.128 [UR4+0x38620], R4 ;  /* 0x03862004ff007988 */ /* 0x000fe40008000c04 */
[----:B------:R-:W-:-:S04]  /*af00*/  LOP3.LUT R0, R0, 0xfffffffe, RZ, 0xc0, !PT ;  /* 0xfffffffe00007812 */ /* 0x000fc800078ec0ff */
[----:B------:R-:W-:Y:S02]  /*af10*/  SHF.R.U64 R3, R0, 0x4, R3 ;  /* 0x0000000400037819 */ /* 0x000fe40000001203 */
[----:B---3--:R-:W-:-:S03]  /*af20*/  LOP3.LUT R21, R21, 0xf00, RZ, 0xb8, !PT ;  /* 0x00000f0015157812 */ /* 0x008fc600078eb8ff */
[----:B------:R-:W-:Y:S01]  /*af30*/  STS [UR4+0x3860c], R3 ;  /* 0x03860c03ff007988 */ /* 0x000fe20008000804 */
[----:B-1----:R-:W-:-:S03]  /*af40*/  LOP3.LUT R23, R23, 0xf00, RZ, 0xb8, !PT ;  /* 0x00000f0017177812 */ /* 0x002fc600078eb8ff */
[----:B------:R-:W-:Y:S04]  /*af50*/  STS.64 [UR4+0x38598], R20 ;  /* 0x03859814ff007988 */ /* 0x000fe80008000a04 */
[----:B------:R-:W-:Y:S04]  /*af60*/  STS.64 [UR4+0x38618], R22 ;  /* 0x03861816ff007988 */ /* 0x000fe80008000a04 */
[----:B------:R-:W1:Y:S04]  /*af70*/  LDS R24, [UR4+0x3859c] ;  /* 0x03859c04ff187984 */ /* 0x000e680008000800 */
[----:B------:R-:W2:Y:S01]  /*af80*/  LDS R9, [UR4+0x3861c] ;  /* 0x03861c04ff097984 */ /* 0x000ea20008000800 */
[----:B-1----:R-:W-:-:S02]  /*af90*/  LOP3.LUT R0, R24, 0xf000, RZ, 0xb8, !PT ;  /* 0x0000f00018007812 */ /* 0x002fc400078eb8ff */
[----:B--2---:R-:W-:-:S03]  /*afa0*/  LOP3.LUT R9, R9, 0xf000, RZ, 0xb8, !PT ;  /* 0x0000f00009097812 */ /* 0x004fc600078eb8ff */
[----:B------:R1:W-:Y:S04]  /*afb0*/  STS [UR4+0x3859c], R0 ;  /* 0x03859c00ff007988 */ /* 0x0003e80008000804 */
[----:B------:R1:W-:Y:S02]  /*afc0*/  STS [UR4+0x3861c], R9 ;  /* 0x03861c09ff007988 */ /* 0x0003e40008000804 */
.L_x_195:
[----:B------:R-:W-:Y:S05]  /*afd0*/  BSYNC B0 ;  /* 0x0000000000007941 */ /* 0x000fea0003800000 */
.L_x_194:
[----:B------:R-:W-:Y:S01]  /*afe0*/  ELECT P0, URZ, PT ;  /* 0x00000000003f782f */ /* 0x000fe20003800000 */
[----:B------:R-:W-:Y:S01]  /*aff0*/  NOP ;  /* 0x0000000000007918 */ /* 0x000fe20000000000 */
[----:B------:R-:W-:Y:S11]  /*b000*/  BSSY B0, `(.L_x_196) ;  /* 0x0000004000007945 */ /* 0x000ff60003800000 */
[----:B------:R-:W-:Y:S05]  /*b010*/  @!P0 BRA `(.L_x_197) ;  /* 0x0000000000088947 */ /* 0x000fea0003800000 */
[----:B------:R0:W-:Y:S01]  /*b020*/  UTMACMDFLUSH ;  /* 0x00000000000079b7 */ /* 0x0001e20000000000 */
[----:B------:R-:W-:-:S04]  /*b030*/  DEPBAR.LE SB0, 0x0 ;  /* 0x000080000000791a */ /* 0x000fc80000000000 */
.L_x_197:
[----:B------:R-:W-:Y:S05]  /*b040*/  BSYNC B0 ;  /* 0x0000000000007941 */ /* 0x000fea0003800000 */
.L_x_196:
[----:B------:R-:W-:Y:S01]  /*b050*/  UMOV UR4, 0x400 ;  /* 0x0000040000047882 */ /* 0x000fe20000000000 */
[----:B---3--:R-:W-:Y:S01]  /*b060*/  IMAD.SHL.U32 R32, R32, 0x4, RZ ;  /* 0x0000000420207824 */ /* 0x008fe200078e00ff */
[----:B------:R-:W-:Y:S01]  /*b070*/  ULEA UR22, UR42, UR4, 0x18 ;  /* 0x000000042a167291 */ /* 0x000fe2000f8ec03f */
[----:B------:R-:W-:-:S03]  /*b080*/  ULDC UR18, c[0x0][0x884] ;  /* 0x0002210000127ab9 */ /* 0x000fc60000000800 */
[----:B------:R-:W-:Y:S01]  /*b090*/  UIADD3 UR28, UR22, 0x38580, URZ ;  /* 0x00038580161c7890 */ /* 0x000fe2000fffe03f */
[----:B----4-:R-:W-:Y:S01]  /*b0a0*/  IADD3 R4, P0, R32, UR16, RZ ;  /* 0x0000001020047c10 */ /* 0x010fe2000ff1e0ff */
[----:B------:R-:W-:Y:S01]  /*b0b0*/  UIMAD.WIDE UR18, UR18, 0x80, UR16 ;  /* 0x00000080121278a5 */ /* 0x000fe2000f8e0210 */
[----:B------:R-:W-:-:S03]  /*b0c0*/  IMAD.MOV.U32 R6, RZ, RZ, 0x1 ;  /* 0x00000001ff067424 */ /* 0x000fc600078e00ff */
[----:B------:R-:W-:Y:S02]  /*b0d0*/  IMAD.X R5, RZ, RZ, UR17, P0 ;  /* 0x00000011ff057e24 */ /* 0x000fe400080e06ff */
[----:B------:R-:W-:Y:S01]  /*b0e0*/  IADD3 R2, P1, R32, UR18, RZ ;  /* 0x0000001220027c10 */ /* 0x000fe2000ff3e0ff */
[----:B------:R-:W2:Y:S04]  /*b0f0*/  LDS R7, [R32+UR28] ;  /* 0x0000001c20077984 */ /* 0x000ea80008000800 */
[----:B-1----:R-:W1:Y:S01]  /*b100*/  LDS R9, [R32+UR28+0x80] ;  /* 0x0000801c20097984 */ /* 0x002e620008000800 */
[----:B------:R-:W-:Y:S01]  /*b110*/  IMAD.X R3, RZ, RZ, UR19, P1 ;  /* 0x00000013ff037e24 */ /* 0x000fe200088e06ff */
[----:B------:R-:W-:Y:S01]  /*b120*/  LOP3.LUT P1, RZ, R33, 0x7f, RZ, 0xc0, !PT ;  /* 0x0000007f21ff7812 */ /* 0x000fe2000782c0ff */
[----:B------:R-:W-:Y:S01]  /*b130*/  IMAD.MOV.U32 R8, RZ, RZ, 0x1 ;  /* 0x00000001ff087424 */ /* 0x000fe200078e00ff */
[----:B------:R-:W-:Y:S01]  /*b140*/  BSSY B0, `(.L_x_198) ;  /* 0x00000f5000007945 */ /* 0x000fe20003800000 */
[----:B------:R-:W-:Y:S01]  /*b150*/  MOV R0, RZ ;  /* 0x000000ff00007202 */ /* 0x000fe20000000f00 */
[----:B------:R-:W-:Y:S01]  /*b160*/  IMAD.MOV.U32 R20, RZ, RZ, 0x1 ;  /* 0x00000001ff147424 */ /* 0x000fe200078e00ff */
[----:B------:R-:W-:Y:S01]  /*b170*/  ISETP.EQ.OR P2, PT, R34, RZ, P1 ;  /* 0x000000ff2200720c */ /* 0x000fe20000f42670 */
[----:B------:R-:W-:-:S02]  /*b180*/  IMAD.MOV.U32 R21, RZ, RZ, RZ ;  /* 0x000000ffff157224 */ /* 0x000fc400078e00ff */
[----:B------:R-:W-:Y:S01]  /*b190*/  IMAD.MOV.U32 R22, RZ, RZ, RZ ;  /* 0x000000ffff167224 */ /* 0x000fe200078e00ff */
[----:B------:R-:W-:Y:S02]  /*b1a0*/  ULOP3.LUT UR30, UR54, 0x1, URZ, 0xfc, !UPT ;  /* 0x00000001361e7892 */ /* 0x000fe4000f8efc3f */
[----:B------:R-:W-:Y:S02]  /*b1b0*/  ULOP3.LUT UR23, UR53, 0x2, URZ, 0xfc, !UPT ;  /* 0x0000000235177892 */ /* 0x000fe4000f8efc3f */
[----:B------:R-:W-:Y:S01]  /*b1c0*/  UIADD3 UR29, UR22, 0x38600, URZ ;  /* 0x00038600161d7890 */ /* 0x000fe2000fffe03f */
[----:B--2---:R-:W5:Y:S04]  /*b1d0*/  ATOMG.E.EXCH.STRONG.GPU PT, RZ, [R4], R7 ;  /* 0x0000000704ff73a8 */ /* 0x004f6800041ee100 */
[----:B-1----:R1:W5:Y:S02]  /*b1e0*/  ATOMG.E.EXCH.STRONG.GPU PT, RZ, [R2], R9 ;  /* 0x0000000902ff73a8 */ /* 0x00236400041ee100 */
[----:B-1----:R-:W-:-:S02]  /*b1f0*/  PRMT R2, R6, 0x7610, R2 ;  /* 0x0000761006027816 */ /* 0x002fc40000000002 */
[----:B------:R-:W-:-:S07]  /*b200*/  PRMT R3, R8, 0x7610, R3 ;  /* 0x0000761008037816 */ /* 0x000fce0000000003 */
.L_x_218:
[----:B------:R-:W-:Y:S01]  /*b210*/  LOP3.LUT P0, RZ, R3, 0xff, RZ, 0xc0, !PT ;  /* 0x000000ff03ff7812 */ /* 0x000fe2000780c0ff */
[----:B-----5:R-:W-:Y:S01]  /*b220*/  VIADD R4, R19, 0x7f ;  /* 0x0000007f13047836 */ /* 0x020fe20000000000 */
[----:B------:R-:W-:Y:S05]  /*b230*/  YIELD ;  /* 0x0000000000007946 */ /* 0x000fea0003800000 */
[----:B------:R-:W-:Y:S01]  /*b240*/  SHF.R.S32.HI R5, RZ, 0x1f, R4 ;  /* 0x0000001fff057819 */ /* 0x000fe20000011404 */
[----:B------:R-:W-:Y:S03]  /*b250*/  BSSY B1, `(.L_x_199) ;  /* 0x0000008000017945 */ /* 0x000fe60003800000 */
[----:B------:R-:W-:-:S02]  /*b260*/  LEA.HI R5, R5, R4, RZ, 0x7 ;  /* 0x0000000405057211 */ /* 0x000fc400078f38ff */
[----:B------:R-:W-:Y:S05]  /*b270*/  @!P0 BRA `(.L_x_200) ;  /* 0x0000000000148947 */ /* 0x000fea0003800000 */
[----:B------:R-:W-:-:S04]  /*b280*/  DEPBAR {5,4,3,2,1,0} ;  /* 0x0000003f0000791a */ /* 0x000fc80000000000 */
[----:B------:R1:W-:Y:S01]  /*b290*/  UTMACCTL.IV [UR16] ;  /* 0x00000000100079b9 */ /* 0x0003e20008000000 */
[----:B------:R-:W-:-:S04]  /*b2a0*/  DEPBAR {5,4,3,2,1,0} ;  /* 0x0000003f0000791a */ /* 0x000fc80000000000 */
[----:B------:R1:W-:Y:S02]  /*b2b0*/  UTMACCTL.IV [UR18] ;  /* 0x00000000120079b9 */ /* 0x0003e40008000000 */
[----:B-1----:R-:W-:Y:S01]  /*b2c0*/  NOP ;  /* 0x0000000000007918 */ /* 0x002fe20000000000 */
.L_x_200:
[----:B------:R-:W-:Y:S05]  /*b2d0*/  BSYNC B1 ;  /* 0x0000000000017941 */ /* 0x000fea0003800000 */
.L_x_199:
[----:B------:R-:W-:Y:S01]  /*b2e0*/  UMOV UR4, 0xffffffff ;  /* 0xffffffff00047882 */ /* 0x000fe20000000000 */
[----:B------:R-:W-:Y:S02]  /*b2f0*/  SHF.R.S32.HI R7, RZ, 0x7, R5 ;  /* 0x00000007ff077819 */ /* 0x000fe40000011405 */
[----:B------:R-:W-:Y:S05]  /*b300*/  BRA.DIV UR4, `(.L_x_201) ;  /* 0x0000003a04fc7947 */ /* 0x000fea000b800000 */
[----:B-----5:R-:W-:-:S13]  /*b310*/  ELECT P6, URZ, PT ;  /* 0x00000000003f782f */ /* 0x020fda00038c0000 */
.L_x_288:
[----:B------:R-:W-:Y:S01]  /*b320*/  ISETP.LT.OR P6, PT, R19, 0x1, !P6 ;  /* 0x000000011300780c */ /* 0x000fe200077c1670 */
[----:B------:R-:W-:-:S12]  /*b330*/  BSSY B1, `(.L_x_202) ;  /* 0x0000038000017945 */ /* 0x000fd80003800000 */
[----:B------:R-:W-:Y:S05]  /*b340*/  @P6 BRA `(.L_x_203) ;  /* 0x0000000000d86947 */ /* 0x000fea0003800000 */
[----:B------:R-:W-:Y:S01]  /*b350*/  IMAD.SHL.U32 R16, R16, 0x80, RZ ;  /* 0x0000008010107824 */ /* 0x000fe200078e00ff */
[----:B------:R-:W-:Y:S01]  /*b360*/  MOV R10, RZ ;  /* 0x000000ff000a7202 */ /* 0x000fe20000000f00 */
[----:B------:R-:W-:Y:S02]  /*b370*/  IMAD.SHL.U32 R17, R17, 0x100, RZ ;  /* 0x0000010011117824 */ /* 0x000fe400078e00ff */
[----:B------:R-:W-:Y:S02]  /*b380*/  VIADD R9, R7, 0x1 ;  /* 0x0000000107097836 */ /* 0x000fe40000000000 */
[----:B------:R-:W-:Y:S02]  /*b390*/  IMAD.MOV.U32 R3, RZ, RZ, R20 ;  /* 0x000000ffff037224 */ /* 0x000fe400078e0014 */
[----:B------:R-:W-:-:S07]  /*b3a0*/  IMAD.MOV.U32 R4, RZ, RZ, R0 ;  /* 0x000000ffff047224 */ /* 0x000fce00078e0000 */
.L_x_207:
[----:B--2---:R-:W-:Y:S01]  /*b3b0*/  LEA R8, R4, UR22, 0x3 ;  /* 0x0000001604087c11 */ /* 0x004fe2000f8e18ff */
[----:B------:R-:W-:Y:S05]  /*b3c0*/  YIELD ;  /* 0x0000000000007946 */ /* 0x000fea0003800000 */
[----:B------:R-:W-:Y:S01]  /*b3d0*/  SHF.L.U32 R5, R3, 0x1f, RZ ;  /* 0x0000001f03057819 */ /* 0x000fe200000006ff */
[----:B------:R-:W1:Y:S03]  /*b3e0*/  @!P1 LDC R6, c[0x0][0x500] ;  /* 0x00014000ff069b82 */ /* 0x000e660000000800 */
[----:B------:R-:W2:Y:S02]  /*b3f0*/  SYNCS.PHASECHK.TRANS64.TRYWAIT P0, [R8+URZ+0x38490], R5 ;  /* 0x03849005080075a7 */ /* 0x000ea4000800017f */
[----:B--2---:R-:W-:Y:S05]  /*b400*/  @!P0 BRA `(.L_x_204) ;  /* 0x0000003800dc8947 */ /* 0x004fea0003800000 */
.L_x_289:
[----:B------:R-:W-:Y:S01]  /*b410*/  UPRMT UR4, UR23, 0x9910, URZ ;  /* 0x0000991017047896 */ /* 0x000fe2000800003f */
[----:B-1----:R1:W-:Y:S03]  /*b420*/  @!P1 SYNCS.ARRIVE.TRANS64 RZ, [R8+URZ+0x38480], R6 ;  /* 0x0384800608ff99a7 */ /* 0x0023e6000800003f */
[----:B------:R-:W-:-:S06]  /*b430*/  UISETP.NE.AND UP0, UPT, UR4, 0x2, UPT ;  /* 0x000000020400788c */ /* 0x000fcc000bf05270 */
[----:B------:R-:W-:-:S13]  /*b440*/  PLOP3.LUT P0, PT, PT, PT, UP0, 0x80, 0x0 ;  /* 0x000000000000781c */ /* 0x000fda0003f0f008 */
[----:B-1----:R-:W-:Y:S05]  /*b450*/  @P0 BRA `(.L_x_205) ;  /* 0x0000000000040947 */ /* 0x002fea0003800000 */
[----:B------:R-:W-:Y:S01]  /*b460*/  BPT.TRAP 0x1 ;  /* 0x000000040000795c */ /* 0x000fe20000300000 */
.L_x_205:
[----:B------:R-:W-:Y:S05]  /*b470*/  @P2 BRA `(.L_x_206) ;  /* 0x0000000000042947 */ /* 0x000fea0003800000 */
[----:B------:R-:W-:Y:S01]  /*b480*/  BPT.TRAP 0x1 ;  /* 0x000000040000795c */ /* 0x000fe20000300000 */
.L_x_206:
[----:B------:R-:W-:Y:S01]  /*b490*/  R2UR UR4, R4 ;  /* 0x00000000040472ca */ /* 0x000fe200000e0000 */
[----:B------:R-:W-:Y:S01]  /*b4a0*/  VIADD R9, R9, 0xffffffff ;  /* 0xffffffff09097836 */ /* 0x000fe20000000000 */
[----:B------:R-:W-:Y:S01]  /*b4b0*/  R2UR UR5, R8 ;  /* 0x00000000080572ca */ /* 0x000fe200000e0000 */
[----:B------:R-:W-:Y:S01]  /*b4c0*/  VIADD R4, R4, 0x1 ;  /* 0x0000000104047836 */ /* 0x000fe20000000000 */
[----:B------:R-:W-:Y:S01]  /*b4d0*/  R2UR UR6, R10 ;  /* 0x000000000a0672ca */ /* 0x000fe200000e0000 */
[----:B------:R-:W-:Y:S01]  /*b4e0*/  UMOV UR20, 0x0 ;  /* 0x0000000000147882 */ /* 0x000fe20000000000 */
[----:B------:R-:W-:Y:S01]  /*b4f0*/  R2UR UR7, R16 ;  /* 0x00000000100772ca */ /* 0x000fe200000e0000 */
[----:B------:R-:W-:Y:S01]  /*b500*/  UMOV UR21, 0x10000000 ;  /* 0x1000000000157882 */ /* 0x000fe20000000000 */
[----:B------:R-:W-:Y:S01]  /*b510*/  R2UR UR27, R17 ;  /* 0x00000000111b72ca */ /* 0x000fe200000e0000 */
[----:B------:R-:W-:Y:S01]  /*b520*/  VIADD R10, R10, 0x80 ;  /* 0x000000800a0a7836 */ /* 0x000fe20000000000 */
[----:B------:R-:W-:-:S02]  /*b530*/  ISETP.GT.AND P3, PT, R9, 0x1, PT ;  /* 0x000000010900780c */ /* 0x000fc40003f64270 */
[C---:B------:R-:W-:Y:S01]  /*b540*/  ISETP.NE.AND P0, PT, R4.reuse, 0x2, PT ;  /* 0x000000020400780c */ /* 0x040fe20003f05270 */
[----:B------:R-:W-:Y:S02]  /*b550*/  ULEA UR12, UR4, UR22, 0x10 ;  /* 0x00000016040c7291 */ /* 0x000fe4000f8e803f */
[----:B------:R-:W-:Y:S01]  /*b560*/  ULEA UR4, UR4, UR22, 0xf ;  /* 0x0000001604047291 */ /* 0x000fe2000f8e783f */
[----:B------:R-:W-:Y:S01]  /*b570*/  SEL R6, RZ, 0x1, P0 ;  /* 0x00000001ff067807 */ /* 0x000fe20000000000 */
[----:B------:R-:W-:Y:S01]  /*b580*/  UIADD3 UR5, UR5, 0x38480, URZ ;  /* 0x0003848005057890 */ /* 0x000fe2000fffe03f */
[----:B------:R-:W-:Y:S01]  /*b590*/  SEL R4, R4, RZ, P0 ;  /* 0x000000ff04047207 */ /* 0x000fe20000000000 */
[----:B------:R-:W-:Y:S01]  /*b5a0*/  UIADD3 UR10, UR6, 0x40, URZ ;  /* 0x00000040060a7890 */ /* 0x000fe2000fffe03f */
[----:B------:R-:W-:Y:S01]  /*b5b0*/  LOP3.LUT R3, R3, R6, RZ, 0x3c, !PT ;  /* 0x0000000603037212 */ /* 0x000fe200078e3cff */
[----:B------:R-:W-:Y:S02]  /*b5c0*/  UIADD3 UR8, UR4, 0x4000, URZ ;  /* 0x0000400004087890 */ /* 0x000fe4000fffe03f */
[----:B------:R-:W-:-:S02]  /*b5d0*/  UIADD3 UR24, UR12, 0x10000, URZ ;  /* 0x000100000c187890 */ /* 0x000fc4000fffe03f */
[----:B------:R-:W-:Y:S01]  /*b5e0*/  UIADD3 UR12, UR12, 0x18000, URZ ;  /* 0x000180000c0c7890 */ /* 0x000fe2000fffe03f */
[----:B------:R1:W-:Y:S01]  /*b5f0*/  UTMALDG.2D [UR4], [UR16], desc[UR20] ;  /* 0x00001404100075b4 */ /* 0x0003e20008009000 */
[----:B------:R-:W-:Y:S01]  /*b600*/  UMOV UR11, UR7 ;  /* 0x00000007000b7c82 */ /* 0x000fe20008000000 */
[----:B------:R-:W-:Y:S01]  /*b610*/  UMOV UR9, UR5 ;  /* 0x0000000500097c82 */ /* 0x000fe20008000000 */
[----:B------:R-:W-:Y:S01]  /*b620*/  UMOV UR26, UR6 ;  /* 0x00000006001a7c82 */ /* 0x000fe20008000000 */
[----:B------:R-:W-:Y:S01]  /*b630*/  UMOV UR25, UR5 ;  /* 0x0000000500197c82 */ /* 0x000fe20008000000 */
[----:B------:R-:W-:Y:S01]  /*b640*/  UMOV UR15, UR27 ;  /* 0x0000001b000f7c82 */ /* 0x000fe20008000000 */
[----:B------:R-:W-:Y:S01]  /*b650*/  UMOV UR13, UR5 ;  /* 0x00000005000d7c82 */ /* 0x000fe20008000000 */
[----:B------:R-:W-:Y:S01]  /*b660*/  UMOV UR14, UR10 ;  /* 0x0000000a000e7c82 */ /* 0x000fe20008000000 */
[----:B------:R1:W-:Y:S01]  /*b670*/  UTMALDG.2D [UR8], [UR16], desc[UR20] ;  /* 0x00001408100075b4 */ /* 0x0003e20008009000 */
[----:B------:R1:W-:Y:S01]  /*b680*/  UTMALDG.2D [UR24], [UR18], desc[UR20] ;  /* 0x00001418120075b4 */ /* 0x0003e20008009000 */
[----:B------:R1:W-:Y:S02]  /*b690*/  UTMALDG.2D [UR12], [UR18], desc[UR20] ;  /* 0x0000140c120075b4 */ /* 0x0003e40008009000 */
[----:B-1----:R-:W-:Y:S05]  /*b6a0*/  @P3 BRA `(.L_x_207) ;  /* 0xfffffffc00403947 */ /* 0x002fea000383ffff */
.L_x_203:
[----:B------:R-:W-:Y:S05]  /*b6b0*/  BSYNC B1 ;  /* 0x0000000000017941 */ /* 0x000fea0003800000 */
.L_x_202:
[----:B------:R-:W-:Y:S01]  /*b6c0*/  IMAD.IADD R0, R7, 0x1, R0 ;  /* 0x0000000107007824 */ /* 0x000fe200078e0200 */
[----:B------:R-:W-:-:S04]  /*b6d0*/  LOP3.LUT P0, RZ, R2, 0xff, RZ, 0xc0, !PT ;  /* 0x000000ff02ff7812 */ /* 0x000fc8000780c0ff */
[----:B------:R-:W-:-:S04]  /*b6e0*/  SHF.R.U32.HI R2, RZ, 0x1, R0 ;  /* 0x00000001ff027819 */ /* 0x000fc80000011600 */
[----:B------:R-:W-:-:S04]  /*b6f0*/  LOP3.LUT R2, R2, 0x1, RZ, 0xc0, !PT ;  /* 0x0000000102027812 */ /* 0x000fc800078ec0ff */
[----:B------:R-:W-:Y:S01]  /*b700*/  ISETP.NE.U32.AND P3, PT, R2, 0x1, PT ;  /* 0x000000010200780c */ /* 0x000fe20003f65070 */
[----:B------:R-:W-:Y:S01]  /*b710*/  IMAD.U32 R2, RZ, RZ, UR30 ;  /* 0x0000001eff027e24 */ /* 0x000fe2000f8e00ff */
[----:B------:R-:W-:Y:S01]  /*b720*/  @P0 SYNCS.ARRIVE.TRANS64.A1T0 RZ, [UR22+0x384e8], RZ ;  /* 0x0384e8ffffff09a7 */ /* 0x000fe20008100016 */
[----:B------:R-:W-:Y:S02]  /*b730*/  ISETP.GT.U32.AND P0, PT, R0, 0x1, PT ;  /* 0x000000010000780c */ /* 0x000fe40003f04070 */
[C---:B------:R-:W-:Y:S02]  /*b740*/  ISETP.GT.U32.AND P3, PT, R7.reuse, 0x1, !P3 ;  /* 0x000000010700780c */ /* 0x040fe40005f64070 */
[----:B------:R-:W-:Y:S02]  /*b750*/  ISETP.NE.AND P4, PT, R2, 0x3, PT ;  /* 0x000000030200780c */ /* 0x000fe40003f85270 */
[----:B------:R-:W-:Y:S02]  /*b760*/  ISETP.LT.U32.AND P0, PT, R7, 0x2, P0 ;  /* 0x000000020700780c */ /* 0x000fe40000701070 */
[----:B------:R-:W-:-:S02]  /*b770*/  SEL R2, RZ, 0x1, !P3 ;  /* 0x00000001ff027807 */ /* 0x000fc40005800000 */
[----:B------:R-:W-:Y:S02]  /*b780*/  SEL R3, RZ, 0x1, !P0 ;  /* 0x00000001ff037807 */ /* 0x000fe40004000000 */
[----:B------:R-:W-:Y:S02]  /*b790*/  LOP3.LUT R0, R0, 0x1, RZ, 0xc0, !PT ;  /* 0x0000000100007812 */ /* 0x000fe400078ec0ff */
[----:B------:R-:W-:-:S03]  /*b7a0*/  LOP3.LUT R20, R2, R20, R3, 0x96, !PT ;  /* 0x0000001402147212 */ /* 0x000fc600078e9603 */
[----:B------:R-:W-:Y:S05]  /*b7b0*/  @!P4 BRA `(.L_x_208) ;  /* 0x000000000004c947 */ /* 0x000fea0003800000 */
[----:B------:R-:W-:Y:S01]  /*b7c0*/  BPT.TRAP 0x1 ;  /* 0x000000040000795c */ /* 0x000fe20000300000 */
.L_x_208:
[C---:B------:R-:W-:Y:S01]  /*b7d0*/  LEA R3, R21.reuse, UR22, 0x3 ;  /* 0x0000001615037c11 */ /* 0x040fe2000f8e18ff */
[----:B------:R-:W-:Y:S01]  /*b7e0*/  BSSY B1, `(.L_x_209) ;  /* 0x0000005000017945 */ /* 0x000fe20003800000 */
[----:B------:R-:W-:Y:S02]  /*b7f0*/  SHF.L.U32 R2, R22, 0x1f, RZ ;  /* 0x0000001f16027819 */ /* 0x000fe400000006ff */
[----:B--2---:R-:W-:Y:S02]  /*b800*/  LEA R8, R21, UR22, 0x4 ;  /* 0x0000001615087c11 */ /* 0x004fe4000f8e20ff */
[----:B------:R-:W1:Y:S02]  /*b810*/  SYNCS.PHASECHK.TRANS64.TRYWAIT P0, [R3+URZ+0x38400], R2 ;  /* 0x03840002030075a7 */ /* 0x000e64000800017f */
[----:B-1----:R-:W-:Y:S05]  /*b820*/  @!P0 BRA `(.L_x_210) ;  /* 0x0000003400e88947 */ /* 0x002fea0003800000 */
.L_x_290:
[----:B------:R-:W-:Y:S05]  /*b830*/  BSYNC B1 ;  /* 0x0000000000017941 */ /* 0x000fea0003800000 */
.L_x_209:
[----:B------:R-:W2:Y:S01]  /*b840*/  LDS.128 R8, [R8+0x384f0] ;  /* 0x0384f00008087984 */ /* 0x000ea20000000c00 */
[----:B------:R-:W-:Y:S01]  /*b850*/  @!PT LDS RZ, [RZ] ;  /* 0x00000000fffff984 */ /* 0x000fe20000000800 */
[----:B------:R-:W-:Y:S01]  /*b860*/  @!PT LDS RZ, [RZ] ;  /* 0x00000000fffff984 */ /* 0x000fe20000000800 */
[----:B------:R-:W-:Y:S01]  /*b870*/  @!PT LDS RZ, [RZ] ;  /* 0x00000000fffff984 */ /* 0x000fe20000000800 */
[----:B------:R-:W-:Y:S01]  /*b880*/  @!PT LDS RZ, [RZ] ;  /* 0x00000000fffff984 */ /* 0x000fe20000000800 */
[----:B------:R3:W-:Y:S06]  /*b890*/  MEMBAR.ALL.CTA ;  /* 0x0000000000007992 */ /* 0x0007ec0000008000 */
[----:B---3--:R-:W3:Y:S01]  /*b8a0*/  FENCE.VIEW.ASYNC.S ;  /* 0x00000000000073c6 */ /* 0x008ee20000000000 */
[----:B--2---:R-:W-:Y:S02]  /*b8b0*/  IMAD.MOV.U32 R17, RZ, RZ, R9 ;  /* 0x000000ffff117224 */ /* 0x004fe400078e0009 */
[----:B------:R-:W-:Y:S01]  /*b8c0*/  IMAD.MOV.U32 R16, RZ, RZ, R8 ;  /* 0x000000ffff107224 */ /* 0x000fe200078e0008 */
[----:B---3--:R-:W-:Y:S06]  /*b8d0*/  @!P4 BRA `(.L_x_211) ;  /* 0x000000000004c947 */ /* 0x008fec0003800000 */
[----:B------:R-:W-:Y:S01]  /*b8e0*/  BPT.TRAP 0x1 ;  /* 0x000000040000795c */ /* 0x000fe20000300000 */
.L_x_211:
[----:B------:R-:W2:Y:S01]  /*b8f0*/  S2R R5, SR_CgaCtaId ;  /* 0x0000000000057919 */ /* 0x000ea20000008800 */
[----:B------:R-:W-:Y:S02]  /*b900*/  ISETP.NE.AND P0, PT, R11, RZ, PT ;  /* 0x000000ff0b00720c */ /* 0x000fe40003f05270 */
[----:B-1----:R-:W-:Y:S02]  /*b910*/  IADD3 R2, R3, 0x38440, RZ ;  /* 0x0003844003027810 */ /* 0x002fe40007ffe0ff */
[CC--:B------:R-:W-:Y:S02]  /*b920*/  ISETP.EQ.OR P0, PT, R10.reuse, R18.reuse, !P0 ;  /* 0x000000120a00720c */ /* 0x0c0fe40004702670 */
[----:B------:R-:W-:Y:S02]  /*b930*/  ISETP.NE.AND P3, PT, R10, R18, PT ;  /* 0x000000120a00720c */ /* 0x000fe40003f65270 */
[----:B--2---:R-:W-:-:S04]  /*b940*/  PRMT R2, R5, 0x654, R2 ;  /* 0x0000065405027816 */ /* 0x004fc80000000002 */
[----:B------:R1:W-:Y:S05]  /*b950*/  SYNCS.ARRIVE.TRANS64.RED.A1T0 RZ, [R2+URZ], RZ ;  /* 0x000000ff02ff79a7 */ /* 0x0003ea000810043f */
[----:B------:R-:W-:Y:S05]  /*b960*/  @P0 BRA `(.L_x_212) ;  /* 0x0000000400a40947 */ /* 0x000fea0003800000 */
[----:B-1----:R-:W1:Y:S02]  /*b970*/  LDC.64 R2, c[0x0][0x290] ;  /* 0x0000a400ff027b82 */ /* 0x002e640000000a00 */
[----:B-1----:R-:W-:-:S05]  /*b980*/  IMAD.WIDE R2, R10, 0xc, R2 ;  /* 0x0000000c0a027825 */ /* 0x002fca00078e0202 */
[----:B------:R1:W5:Y:S01]  /*b990*/  LDG.E R19, desc[UR58][R2.64+0x8] ;  /* 0x0000083a02137981 */ /* 0x000362000c1e1900 */
[----:B------:R-:W-:-:S03]  /*b9a0*/  UMOV UR4, 0xffffffff ;  /* 0xffffffff00047882 */ /* 0x000fc60000000000 */
[----:B------:R-:W-:Y:S05]  /*b9b0*/  BRA.DIV UR4, `(.L_x_213) ;  /* 0x0000003604987947 */ /* 0x000fea000b800000 */
[----:B------:R-:W-:-:S13]  /*b9c0*/  ELECT P6, URZ, PT ;  /* 0x00000000003f782f */ /* 0x000fda00038c0000 */
.L_x_293:
[----:B------:R-:W-:Y:S04]  /*b9d0*/  BSSY B1, `(.L_x_214) ;  /* 0x000004f000017945 */ /* 0x000fe80003800000 */
[----:B------:R-:W-:Y:S05]  /*b9e0*/  @!P6 BRA `(.L_x_215) ;  /* 0x000000040034e947 */ /* 0x000fea0003800000 */
[C---:B------:R-:W-:Y:S01]  /*b9f0*/  IMAD.SHL.U32 R4, R10.reuse, 0x8, RZ ;  /* 0x000000080a047824 */ /* 0x040fe200078e00ff */
[----:B------:R-:W-:Y:S01]  /*ba00*/  SHF.R.S32.HI R5, RZ, 0x1f, R10 ;  /* 0x0000001fff057819 */ /* 0x000fe2000001140a */
[----:B------:R-:W-:Y:S01]  /*ba10*/  ULDC.64 UR4, c[0x0][0x510] ;  /* 0x0001440000047ab9 */ /* 0x000fe20000000a00 */
[----:B------:R-:W-:Y:S01]  /*ba20*/  ULDC.64 UR6, c[0x0][0x520] ;  /* 0x0001480000067ab9 */ /* 0x000fe20000000a00 */
[----:B------:R-:W2:Y:S01]  /*ba30*/  LDG.E R18, desc[UR58][R2.64] ;  /* 0x0000003a02127981 */ /* 0x000ea2000c1e1900 */
[----:B------:R-:W-:Y:S02]  /*ba40*/  SHF.L.U64.HI R5, R10, 0x3, R5 ;  /* 0x000000030a057819 */ /* 0x000fe40000010205 */
[C---:B------:R-:W-:Y:S02]  /*ba50*/  IADD3 R12, P0, R4.reuse, UR4, RZ ;  /* 0x00000004040c7c10 */ /* 0x040fe4000ff1e0ff */
[C---:B------:R-:W-:Y:S02]  /*ba60*/  IADD3 R8, P4, R4.reuse, UR6, RZ ;  /* 0x0000000604087c10 */ /* 0x040fe4000ff9e0ff */
[C---:B------:R-:W-:Y:S01]  /*ba70*/  IADD3.X R13, R5.reuse, UR5, RZ, P0, !PT ;  /* 0x00000005050d7c10 */ /* 0x040fe200087fe4ff */
[----:B------:R-:W-:Y:S01]  /*ba80*/  ULDC.64 UR4, c[0x0][0x518] ;  /* 0x0001460000047ab9 */ /* 0x000fe20000000a00 */
[----:B------:R-:W-:Y:S01]  /*ba90*/  IADD3.X R9, R5, UR7, RZ, P4, !PT ;  /* 0x0000000705097c10 */ /* 0x000fe2000a7fe4ff */
[----:B-1----:R1:W3:Y:S04]  /*baa0*/  LDG.E R2, desc[UR58][R2.64+0x4] ;  /* 0x0000043a02027981 */ /* 0x0022e8000c1e1900 */
[----:B------:R-:W4:Y:S04]  /*bab0*/  LDG.E.64 R12, desc[UR58][R12.64] ;  /* 0x0000003a0c0c7981 */ /* 0x000f28000c1e1b00 */
[----:B------:R-:W2:Y:S01]  /*bac0*/  LDG.E.64 R8, desc[UR58][R8.64] ;  /* 0x0000003a08087981 */ /* 0x000ea2000c1e1b00 */
[----:B------:R-:W-:-:S04]  /*bad0*/  IADD3 R6, P0, R4, UR4, RZ ;  /* 0x0000000404067c10 */ /* 0x000fc8000ff1e0ff */
[----:B------:R-:W-:Y:S01]  /*bae0*/  IADD3.X R7, R5, UR5, RZ, P0, !PT ;  /* 0x0000000505077c10 */ /* 0x000fe200087fe4ff */
[----:B------:R-:W-:-:S05]  /*baf0*/  ULDC.64 UR4, c[0x0][0x528] ;  /* 0x00014a0000047ab9 */ /* 0x000fca0000000a00 */
[----:B------:R-:W3:Y:S01]  /*bb00*/  LDG.E.64 R6, desc[UR58][R6.64] ;  /* 0x0000003a06067981 */ /* 0x000ee2000c1e1b00 */
[----:B------:R-:W-:-:S04]  /*bb10*/  IADD3 R4, P0, R4, UR4, RZ ;  /* 0x0000000404047c10 */ /* 0x000fc8000ff1e0ff */
[----:B------:R-:W-:-:S06]  /*bb20*/  IADD3.X R5, R5, UR5, RZ, P0, !PT ;  /* 0x0000000505057c10 */ /* 0x000fcc00087fe4ff */
[----:B------:R-:W3:Y:S04]  /*bb30*/  LDG.E.64 R4, desc[UR58][R4.64] ;  /* 0x0000003a04047981 */ /* 0x000ee8000c1e1b00 */
[----:B----4-:R-:W-:Y:S04]  /*bb40*/  STS.64 [UR28], R12 ;  /* 0x0000000cff007988 */ /* 0x010fe80008000a1c */
[----:B--2---:R-:W-:Y:S04]  /*bb50*/  STS.64 [UR29], R8 ;  /* 0x00000008ff007988 */ /* 0x004fe80008000a1d */
[----:B------:R-:W2:Y:S01]  /*bb60*/  LDS R14, [UR28+0x1c] ;  /* 0x00001c1cff0e7984 */ /* 0x000ea20008000800 */
[----:B---3--:R-:W-:-:S04]  /*bb70*/  SHF.L.U64.HI R24, R6, 0x1, R7 ;  /* 0x0000000106187819 */ /* 0x008fc80000010207 */
[----:B------:R-:W-:-:S04]  /*bb80*/  LOP3.LUT R24, R24, 0x1fffffff, RZ, 0xc0, !PT ;  /* 0x1fffffff18187812 */ /* 0x000fc800078ec0ff */
[----:B------:R-:W-:-:S04]  /*bb90*/  SHF.R.U32.HI R7, RZ, 0x4, R24 ;  /* 0x00000004ff077819 */ /* 0x000fc80000011618 */
[----:B--2---:R-:W-:-:S05]  /*bba0*/  LOP3.LUT R14, R14, 0xf, R7, 0xb8, !PT ;  /* 0x0000000f0e0e7812 */ /* 0x004fca00078eb807 */
[----:B------:R-:W-:Y:S04]  /*bbb0*/  STS [UR28+0x1c], R14 ;  /* 0x00001c0eff007988 */ /* 0x000fe8000800081c */
[----:B------:R-:W2:Y:S02]  /*bbc0*/  LDS R7, [UR28+0x1c] ;  /* 0x00001c1cff077984 */ /* 0x000ea40008000800 */
[----:B--2---:R-:W-:-:S05]  /*bbd0*/  LOP3.LUT R7, R7, 0xf0, RZ, 0xb8, !PT ;  /* 0x000000f007077812 */ /* 0x004fca00078eb8ff */
[----:B------:R-:W-:Y:S04]  /*bbe0*/  STS [UR28+0x1c], R7 ;  /* 0x00001c07ff007988 */ /* 0x000fe8000800081c */
[----:B------:R-:W2:Y:S01]  /*bbf0*/  LDS R9, [UR28+0x1c] ;  /* 0x00001c1cff097984 */ /* 0x000ea20008000800 */
[----:B------:R-:W-:-:S05]  /*bc00*/  IMAD.U32 R8, RZ, RZ, UR28 ;  /* 0x0000001cff087e24 */ /* 0x000fca000f8e00ff */
[----:B------:R-:W-:Y:S02]  /*bc10*/  SHF.R.U64 R8, R8, 0x4, RZ ;  /* 0x0000000408087819 */ /* 0x000fe400000012ff */
[----:B--2---:R-:W-:-:S05]  /*bc20*/  LOP3.LUT R9, R9, 0xf00, RZ, 0xb8, !PT ;  /* 0x00000f0009097812 */ /* 0x004fca00078eb8ff */
[----:B------:R-:W-:Y:S04]  /*bc30*/  STS.64 [UR28+0x18], R8 ;  /* 0x00001808ff007988 */ /* 0x000fe80008000a1c */
[----:B------:R-:W1:Y:S01]  /*bc40*/  LDS R25, [UR28+0x1c] ;  /* 0x00001c1cff197984 */ /* 0x000e620008000800 */
[----:B------:R-:W-:Y:S01]  /*bc50*/  IMAD.SHL.U32 R23, R6, 0x2, RZ ;  /* 0x0000000206177824 */ /* 0x000fe200078e00ff */
[----:B------:R-:W-:-:S04]  /*bc60*/  CS2R R14, SRZ ;  /* 0x00000000000e7805 */ /* 0x000fc8000001ff00 */
[----:B------:R-:W-:Y:S01]  /*bc70*/  LOP3.LUT R23, R23, 0xfffffffe, RZ, 0xc0, !PT ;  /* 0xfffffffe17177812 */ /* 0x000fe200078ec0ff */
[----:B-----5:R-:W-:Y:S02]  /*bc80*/  VIADD R12, R19, 0xffffffff ;  /* 0xffffffff130c7836 */ /* 0x020fe40000000000 */
[----:B------:R-:W-:Y:S01]  /*bc90*/  VIADD R13, R18, 0xffffffff ;  /* 0xffffffff120d7836 */ /* 0x000fe20000000000 */
[----:B------:R-:W-:Y:S01]  /*bca0*/  SHF.R.U64 R23, R23, 0x4, R24 ;  /* 0x0000000417177819 */ /* 0x000fe20000001218 */
[----:B------:R-:W-:Y:S04]  /*bcb0*/  STS [UR28+0x10], R8 ;  /* 0x00001008ff007988 */ /* 0x000fe8000800081c */
[----:B------:R-:W-:Y:S04]  /*bcc0*/  STS [UR28+0x14], R8 ;  /* 0x00001408ff007988 */ /* 0x000fe8000800081c */
[----:B------:R-:W-:Y:S04]  /*bcd0*/  STS.128 [UR28+0x20], R12 ;  /* 0x0000200cff007988 */ /* 0x000fe80008000c1c */
[----:B------:R-:W-:Y:S04]  /*bce0*/  STS [UR28+0xc], R23 ;  /* 0x00000c17ff007988 */ /* 0x000fe8000800081c */
[----:B------:R-:W-:Y:S01]  /*bcf0*/  STS [UR28+0x30], RZ ;  /* 0x000030ffff007988 */ /* 0x000fe2000800081c */
[----:B-1----:R-:W-:-:S05]  /*bd00*/  LOP3.LUT R3, R25, 0xf000, RZ, 0xb8, !PT ;  /* 0x0000f00019037812 */ /* 0x002fca00078eb8ff */
[----:B------:R-:W-:Y:S04]  /*bd10*/  STS [UR28+0x1c], R3 ;  /* 0x00001c03ff007988 */ /* 0x000fe8000800081c */
[----:B------:R-:W1:Y:S01]  /*bd20*/  LDS R6, [UR29+0x1c] ;  /* 0x00001c1dff067984 */ /* 0x000e620008000800 */
[----:B------:R-:W-:-:S04]  /*bd30*/  SHF.L.U64.HI R18, R4, 0x1, R5 ;  /* 0x0000000104127819 */ /* 0x000fc80000010205 */
[----:B------:R-:W-:-:S04]  /*bd40*/  LOP3.LUT R18, R18, 0x1fffffff, RZ, 0xc0, !PT ;  /* 0x1fffffff12127812 */ /* 0x000fc800078ec0ff */
[----:B------:R-:W-:-:S04]  /*bd50*/  SHF.R.U32.HI R5, RZ, 0x4, R18 ;  /* 0x00000004ff057819 */ /* 0x000fc80000011612 */
[----:B-1----:R-:W-:-:S05]  /*bd60*/  LOP3.LUT R5, R6, 0xf, R5, 0xb8, !PT ;  /* 0x0000000f06057812 */ /* 0x002fca00078eb805 */
[----:B------:R-:W-:Y:S04]  /*bd70*/  STS [UR29+0x1c], R5 ;  /* 0x00001c05ff007988 */ /* 0x000fe8000800081d */
[----:B------:R-:W1:Y:S02]  /*bd80*/  LDS R8, [UR29+0x1c] ;  /* 0x00001c1dff087984 */ /* 0x000e640008000800 */
[----:B-1----:R-:W-:-:S05]  /*bd90*/  LOP3.LUT R8, R8, 0xf0, RZ, 0xb8, !PT ;  /* 0x000000f008087812 */ /* 0x002fca00078eb8ff */
[----:B------:R-:W-:Y:S04]  /*bda0*/  STS [UR29+0x1c], R8 ;  /* 0x00001c08ff007988 */ /* 0x000fe8000800081d */
[----:B------:R-:W1:Y:S01]  /*bdb0*/  LDS R7, [UR29+0x1c] ;  /* 0x00001c1dff077984 */ /* 0x000e620008000800 */
[----:B------:R-:W-:-:S05]  /*bdc0*/  IMAD.U32 R6, RZ, RZ, UR29 ;  /* 0x0000001dff067e24 */ /* 0x000fca000f8e00ff */
[----:B------:R-:W-:Y:S02]  /*bdd0*/  SHF.R.U64 R6, R6, 0x4, RZ ;  /* 0x0000000406067819 */ /* 0x000fe400000012ff */
[----:B-1----:R-:W-:-:S05]  /*bde0*/  LOP3.LUT R7, R7, 0xf00, RZ, 0xb8, !PT ;  /* 0x00000f0007077812 */ /* 0x002fca00078eb8ff */
[----:B------:R-:W-:Y:S04]  /*bdf0*/  STS.64 [UR29+0x18], R6 ;  /* 0x00001806ff007988 */ /* 0x000fe80008000a1d */
[----:B------:R-:W1:Y:S01]  /*be00*/  LDS R9, [UR29+0x1c] ;  /* 0x00001c1dff097984 */ /* 0x000e620008000800 */
[----:B------:R-:W-:Y:S02]  /*be10*/  IMAD.SHL.U32 R3, R4, 0x2, RZ ;  /* 0x0000000204037824 */ /* 0x000fe400078e00ff */
[----:B------:R-:W-:-:S03]  /*be20*/  VIADD R13, R2, 0xffffffff ;  /* 0xffffffff020d7836 */ /* 0x000fc60000000000 */
[----:B------:R-:W-:-:S04]  /*be30*/  LOP3.LUT R3, R3, 0xfffffffe, RZ, 0xc0, !PT ;  /* 0xfffffffe03037812 */ /* 0x000fc800078ec0ff */
[----:B------:R-:W-:Y:S01]  /*be40*/  SHF.R.U64 R3, R3, 0x4, R18 ;  /* 0x0000000403037819 */ /* 0x000fe20000001212 */
[----:B------:R2:W-:Y:S04]  /*be50*/  STS.128 [UR29+0x20], R12 ;  /* 0x0000200cff007988 */ /* 0x0005e80008000c1d */
[----:B------:R2:W-:Y:S04]  /*be60*/  STS [UR29+0xc], R3 ;  /* 0x00000c03ff007988 */ /* 0x0005e8000800081d */
[----:B------:R2:W-:Y:S04]  /*be70*/  STS [UR29+0x10], R6 ;  /* 0x00001006ff007988 */ /* 0x0005e8000800081d */
[----:B------:R2:W-:Y:S04]  /*be80*/  STS [UR29+0x14], R6 ;  /* 0x00001406ff007988 */ /* 0x0005e8000800081d */
[----:B------:R-:W-:Y:S01]  /*be90*/  STS [UR29+0x30], RZ ;  /* 0x000030ffff007988 */ /* 0x000fe2000800081d */
[----:B-1----:R-:W-:-:S05]  /*bea0*/  LOP3.LUT R2, R9, 0xf000, RZ, 0xb8, !PT ;  /* 0x0000f00009027812 */ /* 0x002fca00078eb8ff */
[----:B------:R2:W-:Y:S02]  /*beb0*/  STS [UR29+0x1c], R2 ;  /* 0x00001c02ff007988 */ /* 0x0005e4000800081d */
.L_x_215:
[----:B------:R-:W-:Y:S05]  /*bec0*/  BSYNC B1 ;  /* 0x0000000000017941 */ /* 0x000fea0003800000 */
.L_x_214:
[----:B------:R-:W-:-:S03]  /*bed0*/  UMOV UR4, 0xffffffff ;  /* 0xffffffff00047882 */ /* 0x000fc60000000000 */
[----:B------:R-:W-:Y:S05]  /*bee0*/  BRA.DIV UR4, `(.L_x_216) ;  /* 0x00000032046c7947 */ /* 0x000fea000b800000 */
[----:B------:R-:W-:Y:S01]  /*bef0*/  ELECT P6, URZ, PT ;  /* 0x00000000003f782f */ /* 0x000fe200038c0000 */
[----:B------:R-:W-:-:S12]  /*bf00*/  NOP ;  /* 0x0000000000007918 */ /* 0x000fd80000000000 */
.L_x_297:
[----:B-12---:R-:W1:Y:S02]  /*bf10*/  S2R R2, SR_LANEID ;  /* 0x0000000000027919 */ /* 0x006e640000000000 */
[----:B-1----:R-:W-:-:S05]  /*bf20*/  IMAD.SHL.U32 R6, R2, 0x4, RZ ;  /* 0x0000000402067824 */ /* 0x002fca00078e00ff */
[----:B------:R1:W2:Y:S01]  /*bf30*/  LDS R7, [R6+UR28] ;  /* 0x0000001c06077984 */ /* 0x0002a20008000800 */
[C---:B------:R-:W-:Y:S02]  /*bf40*/  IADD3 R4, P0, R6.reuse, UR16, RZ ;  /* 0x0000001006047c10 */ /* 0x040fe4000ff1e0ff */
[----:B------:R-:W-:Y:S01]  /*bf50*/  IADD3 R2, P4, R6, UR18, RZ ;  /* 0x0000001206027c10 */ /* 0x000fe2000ff9e0ff */
[----:B------:R1:W3:Y:S01]  /*bf60*/  LDS R9, [R6+UR28+0x80] ;  /* 0x0000801c06097984 */ /* 0x0002e20008000800 */
[----:B------:R-:W-:Y:S11]  /*bf70*/  @!P6 BRA `(.L_x_217) ;  /* 0x000000000008e947 */ /* 0x000ff60003800000 */
[----:B------:R0:W-:Y:S01]  /*bf80*/  UTMACMDFLUSH ;  /* 0x00000000000079b7 */ /* 0x0001e20000000000 */
[----:B------:R-:W-:-:S04]  /*bf90*/  DEPBAR.LE SB0, 0x0 ;  /* 0x000080000000791a */ /* 0x000fc80000000000 */
.L_x_217:
[----:B------:R-:W-:Y:S01]  /*bfa0*/  IADD3.X R5, RZ, UR17, RZ, P0, !PT ;  /* 0x00000011ff057c10 */ /* 0x000fe200087fe4ff */
[----:B------:R-:W-:Y:S01]  /*bfb0*/  IMAD.X R3, RZ, RZ, UR19, P4 ;  /* 0x00000013ff037e24 */ /* 0x000fe2000a0e06ff */
[----:B------:R-:W-:Y:S05]  /*bfc0*/  WARPSYNC.ALL ;  /* 0x0000000000007948 */ /* 0x000fea0003800000 */
[----:B--2---:R2:W5:Y:S04]  /*bfd0*/  ATOMG.E.EXCH.STRONG.GPU PT, RZ, [R4], R7 ;  /* 0x0000000704ff73a8 */ /* 0x00456800041ee100 */
[----:B---3--:R2:W5:Y:S01]  /*bfe0*/  ATOMG.E.EXCH.STRONG.GPU PT, RZ, [R2], R9 ;  /* 0x0000000902ff73a8 */ /* 0x00856200041ee100 */
[----:B------:R-:W-:-:S07]  /*bff0*/  IMAD.MOV.U32 R18, RZ, RZ, R10 ;  /* 0x000000ffff127224 */ /* 0x000fce00078e000a */
.L_x_212:
[----:B------:R-:W-:Y:S01]  /*c000*/  ISETP.NE.AND P4, PT, R11, RZ, PT ;  /* 0x000000ff0b00720c */ /* 0x000fe20003f85270 */
[----:B------:R-:W-:Y:S01]  /*c010*/  VIADD R21, R21, 0x1 ;  /* 0x0000000115157836 */ /* 0x000fe20000000000 */
[----:B--2---:R-:W-:Y:S02]  /*c020*/  SEL R3, RZ, 0x1, !P3 ;  /* 0x00000001ff037807 */ /* 0x004fe40005800000 */
[----:B-1----:R-:W-:Y:S02]  /*c030*/  PRMT R2, RZ, 0x7610, R2 ;  /* 0x00007610ff027816 */ /* 0x002fe40000000002 */
[----:B------:R-:W-:-:S04]  /*c040*/  ISETP.NE.AND P0, PT, R21, 0x8, PT ;  /* 0x000000081500780c */ /* 0x000fc80003f05270 */
[----:B------:R-:W-:Y:S02]  /*c050*/  SEL R5, RZ, 0x1, P0 ;  /* 0x00000001ff057807 */ /* 0x000fe40000000000 */
[----:B------:R-:W-:Y:S02]  /*c060*/  SEL R21, R21, RZ, P0 ;  /* 0x000000ff15157207 */ /* 0x000fe40000000000 */
[----:B------:R-:W-:Y:S01]  /*c070*/  LOP3.LUT R22, R22, R5, RZ, 0x3c, !PT ;  /* 0x0000000516167212 */ /* 0x000fe200078e3cff */
[----:B------:R-:W-:Y:S06]  /*c080*/  @P4 BRA `(.L_x_218) ;  /* 0xfffffff000604947 */ /* 0x000fec000383ffff */
[----:B------:R-:W-:Y:S05]  /*c090*/  BSYNC B0 ;  /* 0x0000000000007941 */ /* 0x000fea0003800000 */
.L_x_198:
[----:B------:R-:W-:-:S03]  /*c0a0*/  UMOV UR4, 0xffffffff ;  /* 0xffffffff00047882 */ /* 0x000fc60000000000 */
[----:B------:R-:W-:Y:S05]  /*c0b0*/  BRA.DIV UR4, `(.L_x_219) ;  /* 0x0000003204287947 */ /* 0x000fea000b800000 */
[----:B-----5:R-:W-:-:S13]  /*c0c0*/  ELECT P6, URZ, PT ;  /* 0x00000000003f782f */ /* 0x020fda00038c0000 */
.L_x_300:
[----:B------:R-:W-:Y:S04]  /*c0d0*/  BSSY B0, `(.L_x_220) ;  /* 0x0000018000007945 */ /* 0x000fe80003800000 */
[----:B------:R-:W-:Y:S05]  /*c0e0*/  @!P6 BRA `(.L_x_221) ;  /* 0x000000000058e947 */ /* 0x000fea0003800000 */
[----:B------:R-:W-:-:S04]  /*c0f0*/  ULOP3.LUT UR4, UR53, 0x2, URZ, 0xfc, !UPT ;  /* 0x0000000235047892 */ /* 0x000fc8000f8efc3f */
[----:B------:R-:W-:-:S06]  /*c100*/  UISETP.NE.AND UP0, UPT, UR4, 0x3, UPT ;  /* 0x000000030400788c */ /* 0x000fcc000bf05270 */
[----:B------:R-:W-:-:S13]  /*c110*/  PLOP3.LUT P0, PT, PT, PT, UP0, 0x80, 0x0 ;  /* 0x000000000000781c */ /* 0x000fda0003f0f008 */
[----:B------:R-:W-:Y:S05]  /*c120*/  @!P0 BRA `(.L_x_222) ;  /* 0x0000000000048947 */ /* 0x000fea0003800000 */
[----:B------:R-:W-:Y:S01]  /*c130*/  BPT.TRAP 0x1 ;  /* 0x000000040000795c */ /* 0x000fe20000300000 */
.L_x_222:
[----:B------:R-:W-:Y:S01]  /*c140*/  IMAD.U32 R3, RZ, RZ, UR22 ;  /* 0x00000016ff037e24 */ /* 0x000fe2000f8e00ff */
[----:B------:R-:W-:-:S03]  /*c150*/  SHF.L.U32 R2, R20, 0x1f, RZ ;  /* 0x0000001f14027819 */ /* 0x000fc600000006ff */
[----:B------:R-:W-:-:S04]  /*c160*/  VIADD R3, R3, 0x38490 ;  /* 0x0003849003037836 */ /* 0x000fc80000000000 */
[C---:B------:R-:W-:Y:S02]  /*c170*/  IMAD R7, R0.reuse, 0x8, R3 ;  /* 0x0000000800077824 */ /* 0x040fe400078e0203 */
[----:B------:R-:W-:Y:S02]  /*c180*/  VIADD R0, R0, 0x1 ;  /* 0x0000000100007836 */ /* 0x000fe40000000000 */
[----:B------:R-:W1:Y:S03]  /*c190*/  SYNCS.PHASECHK.TRANS64.TRYWAIT P0, [R7+URZ], R2 ;  /* 0x00000002070075a7 */ /* 0x000e66000800017f */
[----:B------:R-:W-:-:S04]  /*c1a0*/  ISETP.NE.AND P1, PT, R0, 0x2, PT ;  /* 0x000000020000780c */ /* 0x000fc80003f25270 */
[----:B------:R-:W-:Y:S02]  /*c1b0*/  SEL R5, RZ, 0x1, P1 ;  /* 0x00000001ff057807 */ /* 0x000fe40000800000 */
[----:B------:R-:W-:Y:S02]  /*c1c0*/  SEL R0, R0, RZ, P1 ;  /* 0x000000ff00007207 */ /* 0x000fe40000800000 */
[----:B------:R-:W-:Y:S01]  /*c1d0*/  LOP3.LUT R5, R20, R5, RZ, 0x3c, !PT ;  /* 0x0000000514057212 */ /* 0x000fe200078e3cff */
[----:B-1----:R-:W-:Y:S06]  /*c1e0*/  @!P0 BRA `(.L_x_223) ;  /* 0x0000002c00fc8947 */ /* 0x002fec0003800000 */
.L_x_301:
[----:B------:R-:W-:Y:S01]  /*c1f0*/  IMAD R3, R0, 0x8, R3 ;  /* 0x0000000800037824 */ /* 0x000fe200078e0203 */
[----:B------:R-:W-:-:S07]  /*c200*/  SHF.L.U32 R0, R5, 0x1f, RZ ;  /* 0x0000001f05007819 */ /* 0x000fce00000006ff */
.L_x_224:
[----:B--2---:R2:W3:Y:S02]  /*c210*/  SYNCS.PHASECHK.TRANS64.TRYWAIT P0, [R3+URZ], R0 ;  /* 0x00000000030075a7 */ /* 0x0044e4000800017f */
[----:B---3--:R-:W-:Y:S05]  /*c220*/  @!P0 NANOSLEEP.SYNCS 0x989680 ;  /* 0x009896800000895d */ /* 0x008fea0003900000 */
[----:B------:R-:W3:Y:S02]  /*c230*/  @!P0 SYNCS.PHASECHK.TRANS64 P0, [R3+URZ], R0 ;  /* 0x00000000030085a7 */ /* 0x000ee4000800007f */
[----:B---3--:R-:W-:Y:S05]  /*c240*/  @!P0 BRA `(.L_x_224) ;  /* 0xfffffffc00f08947 */ /* 0x008fea000383ffff */
.L_x_221:
[----:B------:R-:W-:Y:S05]  /*c250*/  BSYNC B0 ;  /* 0x0000000000007941 */ /* 0x000fea0003800000 */
.L_x_220:
[----:B------:R-:W-:Y:S05]  /*c260*/  EXIT ;  /* 0x000000000000794d */ /* 0x000fea0003800000 */
.L_x_111:
[----:B------:R-:W-:Y:S01]  /*c270*/  PLOP3.LUT P1, PT, PT, PT, UP3, 0x80, 0x0 ;  /* 0x000000000000781c */ /* 0x000fe20003f2f038 */
[----:B------:R-:W-:Y:S01]  /*c280*/  ULDC UR20, c[0x0][0x10] ;  /* 0x0000040000147ab9 */ /* 0x000fe20000000800 */
[----:B------:R-:W-:Y:S01]  /*c290*/  ULDC UR24, c[0x0][0x904] ;  /* 0x0002410000187ab9 */ /* 0x000fe20000000800 */
[----:B------:R-:W-:Y:S01]  /*c2a0*/  UMOV UR19, 0xffffffff ;  /* 0xffffffff00137882 */ /* 0x000fe20000000000 */
[----:B------:R-:W-:Y:S01]  /*c2b0*/  P2R R0, PR, RZ, 0x2 ;  /* 0x00000002ff007803 */ /* 0x000fe20000000000 */
[----:B------:R-:W-:Y:S01]  /*c2c0*/  ULDC.64 UR12, c[0x0][0x8c8] ;  /* 0x00023200000c7ab9 */ /* 0x000fe20000000a00 */
[----:B------:R-:W-:Y:S01]  /*c2d0*/  UIMAD.WIDE.U32 UR20, UR41, UR20, URZ ;  /* 0x00000014291472a5 */ /* 0x000fe2000f8e003f */
[----:B------:R-:W-:Y:S01]  /*c2e0*/  MOV R16, RZ ;  /* 0x000000ff00107202 */ /* 0x000fe20000000f00 */
[----:B------:R-:W-:Y:S01]  /*c2f0*/  ULDC.64 UR14, c[0x0][0x8e0] ;  /* 0x00023800000e7ab9 */ /* 0x000fe20000000a00 */
[----:B------:R-:W-:Y:S02]  /*c300*/  USHF.L.U32 UR25, UR19, UR24, URZ ;  /* 0x0000001813197299 */ /* 0x000fe4000800063f */
[----:B------:R-:W-:-:S02]  /*c310*/  UIADD3 UR11, UP1, UR12, -0x1, URZ ;  /* 0xffffffff0c0b7890 */ /* 0x000fc4000ff3e03f */
[----:B------:R-:W1:Y:S01]  /*c320*/  @P1 S2R R0, SR_CTAID.Y ;  /* 0x0000000000001919 */ /* 0x000e620000002600 */
[----:B------:R-:W-:Y:S01]  /*c330*/  ULDC UR19, c[0x0][0x14] ;  /* 0x0000050000137ab9 */ /* 0x000fe20000000800 */
[----:B------:R-:W-:Y:S02]  /*c340*/  UIADD3 UR12, UP2, UR14, -0x1, URZ ;  /* 0xffffffff0e0c7890 */ /* 0x000fe4000ff5e03f */
[----:B------:R-:W-:Y:S02]  /*c350*/  UIMAD.WIDE.U32 UR22, UR20, UR19, URZ ;  /* 0x00000013141672a5 */ /* 0x000fe4000f8e003f */
[----:B------:R-:W-:Y:S01]  /*c360*/  UIMAD UR21, UR21, UR19, URZ ;  /* 0x00000013151572a4 */ /* 0x000fe2000f8e023f */
[----:B------:R-:W-:Y:S01]  /*c370*/  ULDC UR18, c[0x0][0x8a8] ;  /* 0x00022a0000127ab9 */ /* 0x000fe20000000800 */
[----:B------:R-:W-:Y:S01]  /*c380*/  UMOV UR26, 0x1 ;  /* 0x00000001001a7882 */ /* 0x000fe20000000000 */
[----:B------:R-:W-:Y:S02]  /*c390*/  UIADD3.X UR14, UR15, -0x1, URZ, UP2, !UPT ;  /* 0xffffffff0f0e7890 */ /* 0x000fe400097fe43f */
[----:B------:R-:W-:-:S02]  /*c3a0*/  UIADD3.X UR13, UR13, -0x1, URZ, UP1, !UPT ;  /* 0xffffffff0d0d7890 */ /* 0x000fc40008ffe43f */
[----:B------:R-:W-:Y:S02]  /*c3b0*/  ULOP3.LUT UR15, UR54, 0x2, URZ, 0xfc, !UPT ;  /* 0x00000002360f7892 */ /* 0x000fe4000f8efc3f */
[----:B------:R-:W-:Y:S02]  /*c3c0*/  UIADD3 UR16, UR8, -0x1, URZ ;  /* 0xffffffff08107890 */ /* 0x000fe4000fffe03f */
[----:B------:R-:W-:Y:S02]  /*c3d0*/  UIADD3 UR17, UR7, -0x1, URZ ;  /* 0xffffffff07117890 */ /* 0x000fe4000fffe03f */
[----:B------:R-:W-:Y:S02]  /*c3e0*/  UIADD3 UR18, UR18, -0x1, URZ ;  /* 0xffffffff12127890 */ /* 0x000fe4000fffe03f */
[----:B------:R-:W-:Y:S02]  /*c3f0*/  USHF.L.U32 UR19, UR26, UR24, URZ ;  /* 0x000000181a137299 */ /* 0x000fe4000800063f */
[----:B------:R-:W-:-:S02]  /*c400*/  ULOP3.LUT UR20, URZ, UR25, URZ, 0x33, !UPT ;  /* 0x000000193f147292 */ /* 0x000fc4000f8e333f */
[----:B------:R-:W-:Y:S01]  /*c410*/  UIADD3 UR21, UR23, UR21, URZ ;  /* 0x0000001517157290 */ /* 0x000fe2000fffe03f */
[----:B-1----:R-:W-:Y:S01]  /*c420*/  @P1 R2UR UR40, R0 ;  /* 0x00000000002812ca */ /* 0x002fe200000e0000 */
[----:B------:R-:W-:-:S14]  /*c430*/  IMAD.MOV.U32 R0, RZ, RZ, 0x1 ;  /* 0x00000001ff007424 */ /* 0x000fdc00078e00ff */
.L_x_245:
[----:B------:R-:W1:Y:S01]  /*c440*/  LDC.64 R2, c[0x0][0x8f8] ;  /* 0x00023e00ff027b82 */ /* 0x000e620000000a00 */
[----:B------:R-:W-:Y:S01]  /*c450*/  UIADD3 UR10, UP1, UR10, UR22, URZ ;  /* 0x000000160a0a7290 */ /* 0x000fe2000ff3e03f */
[----:B------:R-:W-:Y:S01]  /*c460*/  ISETP.NE.AND P2, PT, R20, RZ, PT ;  /* 0x000000ff1400720c */ /* 0x000fe20003f45270 */
[----:B------:R-:W-:Y:S01]  /*c470*/  UMOV UR24, 0xffffffff ;  /* 0xffffffff00187882 */ /* 0x000fe20000000000 */
[----:B------:R-:W-:Y:S01]  /*c480*/  UMOV UR25, 0xffffffff ;  /* 0xffffffff00197882 */ /* 0x000fe20000000000 */
[----:B------:R-:W-:Y:S01]  /*c490*/  UIADD3.X UR9, UR9, UR21, URZ, UP1, !UPT ;  /* 0x0000001509097290 */ /* 0x000fe20008ffe43f */
[----:B------:R-:W-:Y:S01]  /*c4a0*/  IMAD.MOV.U32 R15, RZ, RZ, RZ ;  /* 0x000000ffff0f7224 */ /* 0x000fe200078e00ff */
[----:B------:R-:W-:Y:S01]  /*c4b0*/  UMOV UR26, 0xffffffff ;  /* 0xffffffff001a7882 */ /* 0x000fe20000000000 */
[----:B-1----:R-:W-:-:S03]  /*c4c0*/  ISETP.LE.U32.AND P1, PT, R2, UR10, PT ;  /* 0x0000000a02007c0c */ /* 0x002fc6000bf23070 */
[----:B------:R-:W-:-:S05]  /*c4d0*/  IMAD.U32 R2, RZ, RZ, UR9 ;  /* 0x00000009ff027e24 */ /* 0x000fca000f8e00ff */
[----:B------:R-:W-:-:S13]  /*c4e0*/  ISETP.GE.U32.AND.EX P1, PT, R2, R3, PT, P1 ;  /* 0x000000030200720c */ /* 0x000fda0003f26110 */
[----:B---345:R-:W-:Y:S05]  /*c4f0*/  @P2 BRA P1, `(.L_x_225) ;  /* 0x0000001800402947 */ /* 0x038fea0000800000 */
[----:B------:R-:W-:-:S04]  /*c500*/  IADD3 R2, P2, R6, UR5, RZ ;  /* 0x0000000506027c10 */ /* 0x000fc8000ff5e0ff */
[----:B------:R-:W-:Y:S02]  /*c510*/  ISETP.GT.U32.AND P1, PT, R2, UR10, PT ;  /* 0x0000000a02007c0c */ /* 0x000fe4000bf24070 */
[----:B------:R-:W-:-:S04]  /*c520*/  IADD3.X R2, R7, UR4, RZ, P2, !PT ;  /* 0x0000000407027c10 */ /* 0x000fc800097fe4ff */
[----:B------:R-:W-:-:S13]  /*c530*/  ISETP.GT.U32.AND.EX P1, PT, R2, UR9, PT, P1 ;  /* 0x0000000902007c0c */ /* 0x000fda000bf24110 */
[----:B------:R-:W-:Y:S05]  /*c540*/  @P1 BRA `(.L_x_226) ;  /* 0x0000001400201947 */ /* 0x000fea0003800000 */
[----:B------:R-:W-:Y:S01]  /*c550*/  VIADD R12, R34, UR6 ;  /* 0x00000006220c7c36 */ /* 0x000fe20008000000 */
[----:B------:R-:W-:Y:S01]  /*c560*/  ULDC UR24, c[0x0][0x910] ;  /* 0x0002440000187ab9 */ /* 0x000fe20000000800 */
[----:B------:R-:W-:Y:S02]  /*c570*/  IMAD.MOV.U32 R22, RZ, RZ, R8 ;  /* 0x000000ffff167224 */ /* 0x000fe400078e0008 */
[----:B------:R-:W-:Y:S02]  /*c580*/  VIADD R13, R12, 0x20 ;  /* 0x000000200c0d7836 */ /* 0x000fe40000000000 */
[----:B------:R-:W-:-:S03]  /*c590*/  IMAD.MOV.U32 R14, RZ, RZ, R9 ;  /* 0x000000ffff0e7224 */ /* 0x000fc600078e0009 */
[----:B------:R-:W-:-:S13]  /*c5a0*/  ISETP.GE.AND P1, PT, R13, UR24, PT ;  /* 0x000000180d007c0c */ /* 0x000fda000bf26270 */
[----:B------:R-:W1:Y:S01]  /*c5b0*/  @!P1 LDC.64 R2, c[0x0][0x918] ;  /* 0x00024600ff029b82 */ /* 0x000e620000000a00 */
[----:B------:R-:W-:Y:S01]  /*c5c0*/  @!P1 VIADD R7, R12, 0x20 ;  /* 0x000000200c079836 */ /* 0x000fe20000000000 */
[----:B------:R-:W-:Y:S01]  /*c5d0*/  BSSY B0, `(.L_x_227) ;  /* 0x0000064000007945 */ /* 0x000fe20003800000 */
[----:B------:R-:W-:Y:S02]  /*c5e0*/  IMAD.MOV.U32 R6, RZ, RZ, 0x7fffffff ;  /* 0x7fffffffff067424 */ /* 0x000fe400078e00ff */
[----:B-1----:R-:W-:-:S05]  /*c5f0*/  @!P1 IMAD.WIDE R2, R7, 0xc, R2 ;  /* 0x0000000c07029825 */ /* 0x002fca00078e0202 */
[----:B------:R1:W5:Y:S04]  /*c600*/  @!P1 LDG.E R8, desc[UR58][R2.64] ;  /* 0x0000003a02089981 */ /* 0x000368000c1e1900 */
[----:B------:R1:W5:Y:S01]  /*c610*/  @!P1 LDG.E R9, desc[UR58][R2.64+0x4] ;  /* 0x0000043a02099981 */ /* 0x000362000c1e1900 */
[----:B------:R-:W-:Y:S01]  /*c620*/  ISETP.GE.AND P1, PT, R12, UR24, PT ;  /* 0x000000180c007c0c */ /* 0x000fe2000bf26270 */
[----:B------:R-:W-:-:S12]  /*c630*/  IMAD.MOV.U32 R7, RZ, RZ, RZ ;  /* 0x000000ffff077224 */ /* 0x000fd800078e00ff */
[----:B-1----:R-:W-:Y:S05]  /*c640*/  @P1 BRA `(.L_x_228) ;  /* 0x0000000400701947 */ /* 0x002fea0003800000 */
[----:B------:R-:W-:Y:S01]  /*c650*/  IABS R7, R11 ;  /* 0x0000000b00077213 */ /* 0x000fe20000000000 */
[----:B------:R-:W-:Y:S01]  /*c660*/  ULDC UR25, c[0x0][0x8f0] ;  /* 0x00023c0000197ab9 */ /* 0x000fe20000000800 */
[----:B------:R-:W-:Y:S02]  /*c670*/  IABS R6, R10 ;  /* 0x0000000a00067213 */ /* 0x000fe40000000000 */
[----:B------:R-:W1:Y:S01]  /*c680*/  I2F.RP R3, R7 ;  /* 0x0000000700037306 */ /* 0x000e620000209400 */
[----:B------:R-:W-:Y:S02]  /*c690*/  PLOP3.LUT P3, PT, PT, PT, UP0, 0x80, 0x0 ;  /* 0x000000000000781c */ /* 0x000fe40003f6f008 */
[----:B------:R-:W-:Y:S02]  /*c6a0*/  IADD3 R21, P2, R14, UR12, RZ ;  /* 0x0000000c0e157c10 */ /* 0x000fe4000ff5e0ff */
[----:B------:R-:W-:Y:S02]  /*c6b0*/  IADD3 R19, P1, R22, UR11, RZ ;  /* 0x0000000b16137c10 */ /* 0x000fe4000ff3e0ff */
[----:B------:R-:W-:Y:S01]  /*c6c0*/  LEA.HI.X.SX32 R24, R14, UR14, 0x1, P2 ;  /* 0x0000000e0e187c11 */ /* 0x000fe200090f0eff */
[----:B------:R-:W3:Y:S01]  /*c6d0*/  I2F.RP R2, R6 ;  /* 0x0000000600027306 */ /* 0x000ee20000209400 */
[----:B------:R-:W-:-:S07]  /*c6e0*/  LEA.HI.X.SX32 R22, R22, UR13, 0x1, P1 ;  /* 0x0000000d16167c11 */ /* 0x000fce00088f0eff */
[----:B-1----:R-:W1:Y:S08]  /*c6f0*/  MUFU.RCP R3, R3 ;  /* 0x0000000300037308 */ /* 0x002e700000001000 */
[----:B---3--:R-:W3:Y:S01]  /*c700*/  MUFU.RCP R2, R2 ;  /* 0x0000000200027308 */ /* 0x008ee20000001000 */
[----:B-1----:R-:W-:-:S07]  /*c710*/  IADD3 R17, R3, 0xffffffe, RZ ;  /* 0x0ffffffe03117810 */ /* 0x002fce0007ffe0ff */
[----:B------:R-:W1:Y:S01]  /*c720*/  F2I.FTZ.U32.TRUNC.NTZ R17, R17 ;  /* 0x0000001100117305 */ /* 0x000e62000021f000 */
[----:B---3--:R-:W-:-:S07]  /*c730*/  VIADD R15, R2, 0xffffffe ;  /* 0x0ffffffe020f7836 */ /* 0x008fce0000000000 */
[----:B------:R-:W3:Y:S01]  /*c740*/  F2I.FTZ.U32.TRUNC.NTZ R15, R15 ;  /* 0x0000000f000f7305 */ /* 0x000ee2000021f000 */
[----:B-1----:R-:W-:Y:S02]  /*c750*/  IMAD.MOV R18, RZ, RZ, -R17 ;  /* 0x000000ffff127224 */ /* 0x002fe400078e0a11 */
[----:B---3--:R-:W-:Y:S01]  /*c760*/  IMAD.MOV R14, RZ, RZ, -R15 ;  /* 0x000000ffff0e7224 */ /* 0x008fe200078e0a0f */
[----:B------:R-:W-:Y:S06]  /*c770*/  @!P3 BRA `(.L_x_229) ;  /* 0x000000000034b947 */ /* 0x000fec0003800000 */
[----:B------:R-:W-:Y:S01]  /*c780*/  ULDC UR6, c[0x0][0x8dc] ;  /* 0x0002370000067ab9 */ /* 0x000fe20000000800 */
[----:B------:R-:W-:Y:S01]  /*c790*/  ULDC.64 UR26, c[0x0][0x8d0] ;  /* 0x00023400001a7ab9 */ /* 0x000fe20000000a00 */
[----:B------:R-:W-:-:S05]  /*c7a0*/  IADD3 R3, P1, R19, UR6, RZ ;  /* 0x0000000613037c10 */ /* 0x000fca000ff3e0ff */
[----:B------:R-:W-:-:S04]  /*c7b0*/  IMAD.X R19, RZ, RZ, R22, P1 ;  /* 0x000000ffff137224 */ /* 0x000fc800008e0616 */
[----:B------:R-:W-:-:S04]  /*c7c0*/  IMAD.WIDE.U32 R4, R19, UR26, RZ ;  /* 0x0000001a13047c25 */ /* 0x000fc8000f8e00ff */
[----:B------:R-:W-:-:S04]  /*c7d0*/  IMAD.WIDE.U32 R4, P1, R3, UR27, R4 ;  /* 0x0000001b03047c25 */ /* 0x000fc8000f820004 */
[----:B------:R-:W-:-:S04]  /*c7e0*/  IMAD.WIDE.U32 R2, R3, UR26, RZ ;  /* 0x0000001a03027c25 */ /* 0x000fc8000f8e00ff */
[----:B------:R-:W-:Y:S01]  /*c7f0*/  IMAD.MOV.U32 R2, RZ, RZ, R5 ;  /* 0x000000ffff027224 */ /* 0x000fe200078e0005 */
[----:B------:R-:W-:Y:S01]  /*c800*/  IADD3 RZ, P2, R3, R4, RZ ;  /* 0x0000000403ff7210 */ /* 0x000fe20007f5e0ff */
[----:B------:R-:W-:-:S04]  /*c810*/  IMAD.X R3, RZ, RZ, RZ, P1 ;  /* 0x000000ffff037224 */ /* 0x000fc800008e06ff */
[----:B------:R-:W-:-:S04]  /*c820*/  IMAD.WIDE.U32.X R2, R19, UR27, R2, P2 ;  /* 0x0000001b13027c25 */ /* 0x000fc800090e0402 */
[----:B------:R-:W-:Y:S02]  /*c830*/  IMAD.MOV.U32 R19, RZ, RZ, R2 ;  /* 0x000000ffff137224 */ /* 0x000fe400078e0002 */
[----:B------:R-:W-:-:S07]  /*c840*/  IMAD.MOV.U32 R22, RZ, RZ, R3 ;  /* 0x000000ffff167224 */ /* 0x000fce00078e0003 */
.L_x_229:
[----:B------:R-:W-:Y:S05]  /*c850*/  @!P0 BRA `(.L_x_230) ;  /* 0x0000000000348947 */ /* 0x000fea0003800000 */
        /* <DEDUP_REMOVED lines=8> */
[----:B------:R-:W-:Y:S02]  /*c8e0*/  IADD3 RZ, P2, R3, R4, RZ ;  /* 0x0000000403ff7210 */ /* 0x000fe40007f5e0ff */
[----:B------:R-:W-:-:S03]  /*c8f0*/  IADD3.X R3, RZ, RZ, RZ, P1, !PT ;  /* 0x000000ffff037210 */ /* 0x000fc60000ffe4ff */
[----:B------:R-:W-:-:S04]  /*c900*/  IMAD.WIDE.U32.X R2, R21, UR27, R2, P2 ;  /* 0x0000001b15027c25 */ /* 0x000fc800090e0402 */
[----:B------:R-:W-:Y:S02]  /*c910*/  IMAD.MOV.U32 R21, RZ, RZ, R2 ;  /* 0x000000ffff157224 */ /* 0x000fe400078e0002 */
[----:B------:R-:W-:-:S07]  /*c920*/  IMAD.MOV.U32 R24, RZ, RZ, R3 ;  /* 0x000000ffff187224 */ /* 0x000fce00078e0003 */
.L_x_230:
[----:B------:R-:W-:Y:S01]  /*c930*/  IMAD R18, R18, R7, RZ ;  /* 0x0000000712127224 */ /* 0x000fe200078e02ff */
[----:B------:R-:W-:Y:S01]  /*c940*/  ULDC UR6, c[0x0][0x8d8] ;  /* 0x0002360000067ab9 */ /* 0x000fe20000000800 */
[----:B------:R-:W-:Y:S01]  /*c950*/  IMAD.MOV.U32 R2, RZ, RZ, RZ ;  /* 0x000000ffff027224 */ /* 0x000fe200078e00ff */
[----:B------:R-:W-:Y:S01]  /*c960*/  SHF.R.U64 R21, R21, UR25, R24 ;  /* 0x0000001915157c19 */ /* 0x000fe20008001218 */
[----:B------:R-:W-:Y:S01]  /*c970*/  IMAD.MOV.U32 R3, RZ, RZ, R17 ;  /* 0x000000ffff037224 */ /* 0x000fe200078e0011 */
[----:B------:R-:W-:Y:S01]  /*c980*/  SHF.R.U64 R19, R19, UR6, R22 ;  /* 0x0000000613137c19 */ /* 0x000fe20008001216 */
[----:B------:R-:W-:Y:S01]  /*c990*/  IMAD R4, R14, R6, RZ ;  /* 0x000000060e047224 */ /* 0x000fe200078e02ff */
[----:B------:R-:W-:Y:S01]  /*c9a0*/  PLOP3.LUT P5, PT, PT, PT, UP3, 0x80, 0x0 ;  /* 0x000000000000781c */ /* 0x000fe20003faf038 */
[----:B------:R-:W-:-:S04]  /*c9b0*/  IMAD.HI.U32 R17, R17, R18, R2 ;  /* 0x0000001211117227 */ /* 0x000fc800078e0002 */
[----:B------:R-:W-:Y:S02]  /*c9c0*/  IMAD.MOV.U32 R3, RZ, RZ, R15 ;  /* 0x000000ffff037224 */ /* 0x000fe400078e000f */
[----:B------:R-:W-:Y:S02]  /*c9d0*/  VIADD R21, R21, UR17 ;  /* 0x0000001115157c36 */ /* 0x000fe40008000000 */
[----:B------:R-:W-:Y:S02]  /*c9e0*/  VIADD R14, R19, UR16 ;  /* 0x00000010130e7c36 */ /* 0x000fe40008000000 */
[----:B------:R-:W-:Y:S01]  /*c9f0*/  IMAD.HI.U32 R2, R15, R4, R2 ;  /* 0x000000040f027227 */ /* 0x000fe200078e0002 */
[----:B------:R-:W-:Y:S02]  /*ca00*/  IABS R15, R11 ;  /* 0x0000000b000f7213 */ /* 0x000fe40000000000 */
[----:B------:R-:W-:Y:S02]  /*ca10*/  IABS R3, R10 ;  /* 0x0000000a00037213 */ /* 0x000fe40000000000 */
[----:B------:R-:W-:Y:S01]  /*ca20*/  IABS R4, R21 ;  /* 0x0000001500047213 */ /* 0x000fe20000000000 */
[----:B------:R-:W-:Y:S01]  /*ca30*/  IMAD.MOV R18, RZ, RZ, -R15 ;  /* 0x000000ffff127224 */ /* 0x000fe200078e0a0f */
[----:B------:R-:W-:-:S02]  /*ca40*/  IABS R5, R14 ;  /* 0x0000000e00057213 */ /* 0x000fc40000000000 */
[----:B------:R-:W-:Y:S01]  /*ca50*/  IADD3 R15, RZ, -R3, RZ ;  /* 0x80000003ff0f7210 */ /* 0x000fe20007ffe0ff */
[----:B------:R-:W-:-:S04]  /*ca60*/  IMAD.HI.U32 R3, R17, R4, RZ ;  /* 0x0000000411037227 */ /* 0x000fc800078e00ff */
[----:B------:R-:W-:-:S04]  /*ca70*/  IMAD.HI.U32 R2, R2, R5, RZ ;  /* 0x0000000502027227 */ /* 0x000fc800078e00ff */
[----:B------:R-:W-:Y:S02]  /*ca80*/  IMAD R4, R3, R18, R4 ;  /* 0x0000001203047224 */ /* 0x000fe400078e0204 */
[----:B------:R-:W-:-:S03]  /*ca90*/  IMAD R3, R2, R15, R5 ;  /* 0x0000000f02037224 */ /* 0x000fc600078e0205 */
[----:B------:R-:W-:Y:S02]  /*caa0*/  ISETP.GT.U32.AND P2, PT, R7, R4, PT ;  /* 0x000000040700720c */ /* 0x000fe40003f44070 */
[----:B------:R-:W-:-:S11]  /*cab0*/  ISETP.GT.U32.AND P1, PT, R6, R3, PT ;  /* 0x000000030600720c */ /* 0x000fd60003f24070 */
[----:B------:R-:W-:Y:S01]  /*cac0*/  @!P2 IMAD.IADD R4, R4, 0x1, -R7 ;  /* 0x000000010404a824 */ /* 0x000fe200078e0a07 */
[----:B------:R-:W-:Y:S01]  /*cad0*/  ISETP.GE.AND P2, PT, R21, RZ, PT ;  /* 0x000000ff1500720c */ /* 0x000fe20003f46270 */
[----:B------:R-:W-:Y:S01]  /*cae0*/  @!P1 IMAD.IADD R3, R3, 0x1, -R6 ;  /* 0x0000000103039824 */ /* 0x000fe200078e0a06 */
[----:B------:R-:W-:Y:S02]  /*caf0*/  ISETP.GE.AND P1, PT, R14, RZ, PT ;  /* 0x000000ff0e00720c */ /* 0x000fe40003f26270 */
[----:B------:R-:W-:Y:S02]  /*cb00*/  ISETP.GT.U32.AND P4, PT, R7, R4, PT ;  /* 0x000000040700720c */ /* 0x000fe40003f84070 */
[----:B------:R-:W-:-:S11]  /*cb10*/  ISETP.GT.U32.AND P3, PT, R6, R3, PT ;  /* 0x000000030600720c */ /* 0x000fd60003f64070 */
[----:B------:R-:W-:Y:S01]  /*cb20*/  @!P4 IMAD.IADD R4, R4, 0x1, -R7 ;  /* 0x000000010404c824 */ /* 0x000fe200078e0a07 */
[----:B------:R-:W-:Y:S01]  /*cb30*/  ISETP.NE.AND P4, PT, RZ, UR7, PT ;  /* 0x00000007ff007c0c */ /* 0x000fe2000bf85270 */
[----:B------:R-:W-:Y:S01]  /*cb40*/  @!P3 IMAD.IADD R3, R3, 0x1, -R6 ;  /* 0x000000010303b824 */ /* 0x000fe200078e0a06 */
[----:B------:R-:W-:Y:S01]  /*cb50*/  ISETP.NE.AND P3, PT, RZ, UR8, PT ;  /* 0x00000008ff007c0c */ /* 0x000fe2000bf65270 */
[----:B------:R-:W-:Y:S02]  /*cb60*/  @!P2 IMAD.MOV R4, RZ, RZ, -R4 ;  /* 0x000000ffff04a224 */ /* 0x000fe400078e0a04 */
[----:B------:R-:W-:-:S08]  /*cb70*/  @!P1 IMAD.MOV R3, RZ, RZ, -R3 ;  /* 0x000000ffff039224 */ /* 0x000fd000078e0a03 */
[----:B------:R-:W-:Y:S02]  /*cb80*/  @!P4 LOP3.LUT R4, RZ, UR7, RZ, 0x33, !PT ;  /* 0x00000007ff04cc12 */ /* 0x000fe4000f8e33ff */
[----:B------:R-:W-:-:S03]  /*cb90*/  @!P3 LOP3.LUT R3, RZ, UR8, RZ, 0x33, !PT ;  /* 0x00000008ff03bc12 */ /* 0x000fc6000f8e33ff */
[----:B------:R-:W-:Y:S02]  /*cba0*/  IMAD.IADD R4, R21, 0x1, -R4 ;  /* 0x0000000115047824 */ /* 0x000fe400078e0a04 */
[----:B------:R-:W-:-:S04]  /*cbb0*/  IMAD.IADD R3, R14, 0x1, -R3 ;  /* 0x000000010e037824 */ /* 0x000fc800078e0a03 */
[----:B------:R-:W-:Y:S01]  /*cbc0*/  IMAD R6, R3, R4, RZ ;  /* 0x0000000403067224 */ /* 0x000fe200078e02ff */
[----:B------:R-:W-:-:S04]  /*cbd0*/  SEL R2, R4, R3, !P5 ;  /* 0x0000000304027207 */ /* 0x000fc80006800000 */
[--C-:B------:R-:W-:Y:S01]  /*cbe0*/  SHF.R.S32.HI R5, RZ, 0x1f, R2.reuse ;  /* 0x0000001fff057819 */ /* 0x100fe20000011402 */
[----:B------:R-:W-:Y:S01]  /*cbf0*/  IMAD.MOV.U32 R4, RZ, RZ, R2 ;  /* 0x000000ffff047224 */ /* 0x000fe200078e0002 */
[----:B------:R-:W-:-:S07]  /*cc00*/  SHF.R.S32.HI R7, RZ, 0x1f, R6 ;  /* 0x0000001fff077819 */ /* 0x000fce0000011406 */
.L_x_228:
[----:B--2---:R-:W-:Y:S05]  /*cc10*/  BSYNC B0 ;  /* 0x0000000000007941 */ /* 0x004fea0003800000 */
.L_x_227:
[----:B------:R-:W1:Y:S01]  /*cc20*/  SHFL.UP PT, R3, R6, 0x1, RZ ;  /* 0x0420000006037989 */ /* 0x000e6200000e00ff */
[----:B------:R-:W-:-:S03]  /*cc30*/  ISETP.NE.AND P1, PT, R34, RZ, PT ;  /* 0x000000ff2200720c */ /* 0x000fc60003f25270 */
[----:B------:R-:W2:Y:S01]  /*cc40*/  SHFL.UP PT, R2, R7, 0x1, RZ ;  /* 0x0420000007027989 */ /* 0x000ea200000e00ff */
[----:B-1----:R-:W-:Y:S02]  /*cc50*/  SEL R3, R3, RZ, P1 ;  /* 0x000000ff03037207 */ /* 0x002fe40000800000 */
[----:B--2---:R-:W-:Y:S02]  /*cc60*/  SEL R2, R2, RZ, P1 ;  /* 0x000000ff02027207 */ /* 0x004fe40000800000 */
[----:B------:R-:W-:-:S04]  /*cc70*/  IADD3 R18, P2, R3, R6, RZ ;  /* 0x0000000603127210 */ /* 0x000fc80007f5e0ff */
[----:B------:R-:W-:Y:S01]  /*cc80*/  IADD3.X R15, R2, R7, RZ, P2, !PT ;  /* 0x00000007020f7210 */ /* 0x000fe200017fe4ff */
[----:B------:R-:W1:Y:S01]  /*cc90*/  SHFL.UP PT, R3, R18, 0x2, RZ ;  /* 0x0440000012037989 */ /* 0x000e6200000e00ff */
[----:B------:R-:W-:-:S03]  /*cca0*/  ISETP.GE.U32.AND P2, PT, R34, 0x2, PT ;  /* 0x000000022200780c */ /* 0x000fc60003f46070 */
[----:B------:R-:W2:Y:S01]  /*ccb0*/  SHFL.UP PT, R2, R15, 0x2, RZ ;  /* 0x044000000f027989 */ /* 0x000ea200000e00ff */
[----:B-1----:R-:W-:-:S04]  /*ccc0*/  SEL R3, R3, RZ, P2 ;  /* 0x000000ff03037207 */ /* 0x002fc80001000000 */
[----:B------:R-:W-:Y:S02]  /*ccd0*/  IADD3 R14, P3, R3, R18, RZ ;  /* 0x00000012030e7210 */ /* 0x000fe40007f7e0ff */
[----:B--2---:R-:W-:-:S03]  /*cce0*/  SEL R2, R2, RZ, P2 ;  /* 0x000000ff02027207 */ /* 0x004fc60001000000 */
[----:B------:R-:W1:Y:S02]  /*ccf0*/  SHFL.UP PT, R3, R14, 0x4, RZ ;  /* 0x048000000e037989 */ /* 0x000e6400000e00ff */
[----:B------:R-:W-:Y:S01]  /*cd00*/  IMAD.X R17, R2, 0x1, R15, P3 ;  /* 0x0000000102117824 */ /* 0x000fe200018e060f */
[----:B------:R-:W-:-:S04]  /*cd10*/  ISETP.GE.U32.AND P3, PT, R34, 0x4, PT ;  /* 0x000000042200780c */ /* 0x000fc80003f66070 */
        /* <DEDUP_REMOVED lines=17> */
[----:B--2---:R-:W-:-:S05]  /*ce30*/  SEL R2, R2, RZ, P5 ;  /* 0x000000ff02027207 */ /* 0x004fca0002800000 */
[----:B------:R-:W-:Y:S01]  /*ce40*/  IMAD.X R22, R2, 0x1, R17, P6 ;  /* 0x0000000102167824 */ /* 0x000fe200030e0611 */
[----:B------:R-:W-:-:S04]  /*ce50*/  IADD3 R2, P6, R15, UR5, RZ ;  /* 0x000000050f027c10 */ /* 0x000fc8000ffde0ff */
[----:B------:R-:W-:Y:S02]  /*ce60*/  IADD3.X R3, R22, UR4, RZ, P6, !PT ;  /* 0x0000000416037c10 */ /* 0x000fe4000b7fe4ff */
[----:B------:R-:W-:-:S04]  /*ce70*/  ISETP.GT.U32.AND P6, PT, R2, UR10, PT ;  /* 0x0000000a02007c0c */ /* 0x000fc8000bfc4070 */
[----:B------:R-:W-:-:S13]  /*ce80*/  ISETP.GT.U32.AND.EX P6, PT, R3, UR9, PT, P6 ;  /* 0x0000000903007c0c */ /* 0x000fda000bfc4160 */
[----:B------:R-:W-:-:S04]  /*ce90*/  VOTE.ANY R14, PT, P6 ;  /* 0x00000000000e7806 */ /* 0x000fc800030e0100 */
[----:B------:R-:W-:-:S13]  /*cea0*/  ISETP.NE.AND P6, PT, R14, RZ, PT ;  /* 0x000000ff0e00720c */ /* 0x000fda0003fc5270 */
[----:B------:R-:W-:Y:S05]  /*ceb0*/  @P6 BRA `(.L_x_231) ;  /* 0x0000000800746947 */ /* 0x000fea0003800000 */
[----:B------:R-:W-:Y:S01]  /*cec0*/  IMAD.MOV.U32 R17, RZ, RZ, R2 ;  /* 0x000000ffff117224 */ /* 0x000fe200078e0002 */
[----:B------:R-:W-:Y:S01]  /*ced0*/  ULDC UR24, c[0x0][0x910] ;  /* 0x0002440000187ab9 */ /* 0x000fe20000000800 */
[----:B------:R-:W-:Y:S01]  /*cee0*/  IMAD.MOV.U32 R19, RZ, RZ, R3 ;  /* 0x000000ffff137224 */ /* 0x000fe200078e0003 */
[----:B------:R-:W-:Y:S01]  /*cef0*/  ULDC UR25, c[0x0][0x8f4] ;  /* 0x00023d0000197ab9 */ /* 0x000fe20000000800 */
[----:B------:R-:W-:Y:S01]  /*cf00*/  ULDC UR6, c[0x0][0x8dc] ;  /* 0x0002370000067ab9 */ /* 0x000fe20000000800 */
[----:B------:R-:W-:Y:S01]  /*cf10*/  ULDC UR30, c[0x0][0x8d8] ;  /* 0x00023600001e7ab9 */ /* 0x000fe20000000800 */
[----:B------:R-:W-:Y:S01]  /*cf20*/  ULDC UR31, c[0x0][0x8f0] ;  /* 0x00023c00001f7ab9 */ /* 0x000fe20000000800 */
[----:B------:R-:W-:Y:S01]  /*cf30*/  ULDC.64 UR26, c[0x0][0x8d0] ;  /* 0x00023400001a7ab9 */ /* 0x000fe20000000a00 */
[----:B------:R-:W-:-:S05]  /*cf40*/  ULDC.64 UR28, c[0x0][0x8e8] ;  /* 0x00023a00001c7ab9 */ /* 0x000fca0000000a00 */
.L_x_236:
[----:B------:R-:W-:Y:S01]  /*cf50*/  IMAD.MOV.U32 R12, RZ, RZ, R13 ;  /* 0x000000ffff0c7224 */ /* 0x000fe200078e000d */
[----:B-----5:R-:W-:Y:S01]  /*cf60*/  MOV R14, R8 ;  /* 0x00000008000e7202 */ /* 0x020fe20000000f00 */
[----:B------:R-:W-:Y:S02]  /*cf70*/  VIADD R13, R13, 0x20 ;  /* 0x000000200d0d7836 */ /* 0x000fe40000000000 */
[----:B------:R-:W-:-:S03]  /*cf80*/  IMAD.MOV.U32 R15, RZ, RZ, R9 ;  /* 0x000000ffff0f7224 */ /* 0x000fc600078e0009 */
[----:B------:R-:W-:-:S13]  /*cf90*/  ISETP.GE.AND P6, PT, R13, UR24, PT ;  /* 0x000000180d007c0c */ /* 0x000fda000bfc6270 */
[----:B------:R-:W1:Y:S01]  /*cfa0*/  @!P6 LDC.64 R2, c[0x0][0x918] ;  /* 0x00024600ff02eb82 */ /* 0x000e620000000a00 */
[----:B------:R-:W2:Y:S01]  /*cfb0*/  SHFL.IDX PT, R19, R19, 0x1f, 0x1f ;  /* 0x03e01f0013137f89 */ /* 0x000ea200000e0000 */
[----:B------:R-:W-:-:S03]  /*cfc0*/  @!P6 VIADD R7, R12, 0x20 ;  /* 0x000000200c07e836 */ /* 0x000fc60000000000 */
[----:B------:R-:W3:Y:S01]  /*cfd0*/  SHFL.IDX PT, R17, R17, 0x1f, 0x1f ;  /* 0x03e01f0011117f89 */ /* 0x000ee200000e0000 */
[----:B------:R-:W-:Y:S01]  /*cfe0*/  BSSY B0, `(.L_x_232) ;  /* 0x0000063000007945 */ /* 0x000fe20003800000 */
[----:B-1----:R-:W-:-:S05]  /*cff0*/  @!P6 IMAD.WIDE R2, R7, 0xc, R2 ;  /* 0x0000000c0702e825 */ /* 0x002fca00078e0202 */
[----:B------:R1:W5:Y:S04]  /*d000*/  @!P6 LDG.E R8, desc[UR58][R2.64] ;  /* 0x0000003a0208e981 */ /* 0x000368000c1e1900 */
[----:B------:R1:W5:Y:S01]  /*d010*/  @!P6 LDG.E R9, desc[UR58][R2.64+0x4] ;  /* 0x0000043a0209e981 */ /* 0x000362000c1e1900 */
[----:B------:R-:W-:Y:S01]  /*d020*/  ISETP.GE.AND P6, PT, R12, UR24, PT ;  /* 0x000000180c007c0c */ /* 0x000fe2000bfc6270 */
[----:B------:R-:W-:Y:S01]  /*d030*/  IMAD.MOV.U32 R6, RZ, RZ, 0x7fffffff ;  /* 0x7fffffffff067424 */ /* 0x000fe200078e00ff */
[----:B--2---:R-:W-:Y:S01]  /*d040*/  R2UR UR4, R19 ;  /* 0x00000000130472ca */ /* 0x004fe200000e0000 */
[----:B------:R-:W-:Y:S01]  /*d050*/  IMAD.MOV.U32 R7, RZ, RZ, RZ ;  /* 0x000000ffff077224 */ /* 0x000fe200078e00ff */
[----:B---3--:R-:W-:-:S09]  /*d060*/  R2UR UR5, R17 ;  /* 0x00000000110572ca */ /* 0x008fd200000e0000 */
[----:B-1----:R-:W-:Y:S06]  /*d070*/  @P6 BRA `(.L_x_233) ;  /* 0x0000000400646947 */ /* 0x002fec0003800000 */
[----:B------:R-:W-:-:S04]  /*d080*/  IADD3 R17, P6, R14, UR11, RZ ;  /* 0x0000000b0e117c10 */ /* 0x000fc8000ffde0ff */
[----:B------:R-:W-:Y:S02]  /*d090*/  LEA.HI.X.SX32 R22, R14, UR13, 0x1, P6 ;  /* 0x0000000d0e167c11 */ /* 0x000fe4000b0f0eff */
[----:B------:R-:W-:Y:S02]  /*d0a0*/  IABS R14, R11 ;  /* 0x0000000b000e7213 */ /* 0x000fe40000000000 */
[C---:B------:R-:W-:Y:S02]  /*d0b0*/  IADD3 R19, P6, R15.reuse, UR12, RZ ;  /* 0x0000000c0f137c10 */ /* 0x040fe4000ffde0ff */
[----:B------:R-:W1:Y:S02]  /*d0c0*/  I2F.RP R2, R14 ;  /* 0x0000000e00027306 */ /* 0x000e640000209400 */
[----:B------:R-:W-:Y:S02]  /*d0d0*/  LEA.HI.X.SX32 R24, R15, UR14, 0x1, P6 ;  /* 0x0000000e0f187c11 */ /* 0x000fe4000b0f0eff */
[----:B------:R-:W-:-:S04]  /*d0e0*/  PLOP3.LUT P6, PT, PT, PT, UP0, 0x80, 0x0 ;  /* 0x000000000000781c */ /* 0x000fc80003fcf008 */
[----:B-1----:R-:W1:Y:S02]  /*d0f0*/  MUFU.RCP R2, R2 ;  /* 0x0000000200027308 */ /* 0x002e640000001000 */
[----:B-1----:R-:W-:-:S06]  /*d100*/  VIADD R15, R2, 0xffffffe ;  /* 0x0ffffffe020f7836 */ /* 0x002fcc0000000000 */
[----:B------:R-:W1:Y:S02]  /*d110*/  F2I.FTZ.U32.TRUNC.NTZ R15, R15 ;  /* 0x0000000f000f7305 */ /* 0x000e64000021f000 */
[----:B-1----:R-:W-:Y:S01]  /*d120*/  IMAD.MOV R18, RZ, RZ, -R15 ;  /* 0x000000ffff127224 */ /* 0x002fe200078e0a0f */
[----:B------:R-:W-:Y:S06]  /*d130*/  @!P6 BRA `(.L_x_234) ;  /* 0x00000000002ce947 */ /* 0x000fec0003800000 */
        /* <DEDUP_REMOVED lines=9> */
[----:B------:R-:W-:Y:S01]  /*d1d0*/  IMAD.MOV.U32 R17, RZ, RZ, R2 ;  /* 0x000000ffff117224 */ /* 0x000fe200078e0002 */
[----:B------:R-:W-:-:S07]  /*d1e0*/  MOV R22, R3 ;  /* 0x0000000300167202 */ /* 0x000fce0000000f00 */
.L_x_234:
[----:B------:R-:W-:Y:S05]  /*d1f0*/  @!P0 BRA `(.L_x_235) ;  /* 0x00000000002c8947 */ /* 0x000fea0003800000 */
        /* <DEDUP_REMOVED lines=11> */
.L_x_235:
[----:B------:R-:W-:Y:S01]  /*d2b0*/  SHF.R.U64 R4, R19, UR31, R24 ;  /* 0x0000001f13047c19 */ /* 0x000fe20008001218 */
[----:B------:R-:W-:Y:S01]  /*d2c0*/  IMAD R5, R18, R14, RZ ;  /* 0x0000000e12057224 */ /* 0x000fe200078e02ff */
[----:B------:R-:W-:Y:S01]  /*d2d0*/  IABS R2, R11 ;  /* 0x0000000b00027213 */ /* 0x000fe20000000000 */
[----:B------:R-:W-:Y:S01]  /*d2e0*/  IMAD.MOV.U32 R3, RZ, RZ, R15 ;  /* 0x000000ffff037224 */ /* 0x000fe200078e000f */
[----:B------:R-:W-:Y:S01]  /*d2f0*/  SHF.R.U64 R17, R17, UR30, R22 ;  /* 0x0000001e11117c19 */ /* 0x000fe20008001216 */
[----:B------:R-:W-:Y:S01]  /*d300*/  VIADD R4, R4, UR17 ;  /* 0x0000001104047c36 */ /* 0x000fe20008000000 */
[----:B------:R-:W-:Y:S01]  /*d310*/  IABS R19, R10 ;  /* 0x0000000a00137213 */ /* 0x000fe20000000000 */
[----:B------:R-:W-:Y:S02]  /*d320*/  IMAD.MOV R7, RZ, RZ, -R2 ;  /* 0x000000ffff077224 */ /* 0x000fe400078e0a02 */
[----:B------:R-:W-:Y:S01]  /*d330*/  IMAD.MOV.U32 R2, RZ, RZ, RZ ;  /* 0x000000ffff027224 */ /* 0x000fe200078e00ff */
[----:B------:R-:W-:Y:S01]  /*d340*/  IABS R6, R4 ;  /* 0x0000000400067213 */ /* 0x000fe20000000000 */
[----:B------:R-:W-:-:S02]  /*d350*/  VIADD R17, R17, UR16 ;  /* 0x0000001011117c36 */ /* 0x000fc40008000000 */
[----:B------:R-:W-:Y:S01]  /*d360*/  IMAD.HI.U32 R2, R15, R5, R2 ;  /* 0x000000050f027227 */ /* 0x000fe200078e0002 */
[----:B------:R-:W-:-:S03]  /*d370*/  MOV R5, R6 ;  /* 0x0000000600057202 */ /* 0x000fc60000000f00 */
[----:B------:R-:W-:Y:S01]  /*d380*/  IMAD.MOV.U32 R3, RZ, RZ, R7 ;  /* 0x000000ffff037224 */ /* 0x000fe200078e0007 */
[----:B------:R-:W-:Y:S01]  /*d390*/  IABS R7, R10 ;  /* 0x0000000a00077213 */ /* 0x000fe20000000000 */
[----:B------:R-:W-:-:S03]  /*d3a0*/  IMAD.HI.U32 R2, R2, R5, RZ ;  /* 0x0000000502027227 */ /* 0x000fc600078e00ff */
[----:B------:R-:W1:Y:S01]  /*d3b0*/  I2F.RP R6, R7 ;  /* 0x0000000700067306 */ /* 0x000e620000209400 */
[----:B------:R-:W-:-:S05]  /*d3c0*/  IMAD R5, R2, R3, R5 ;  /* 0x0000000302057224 */ /* 0x000fca00078e0205 */
[----:B------:R-:W-:Y:S02]  /*d3d0*/  ISETP.GT.U32.AND P6, PT, R14, R5, PT ;  /* 0x000000050e00720c */ /* 0x000fe40003fc4070 */
[----:B-1----:R-:W1:Y:S11]  /*d3e0*/  MUFU.RCP R6, R6 ;  /* 0x0000000600067308 */ /* 0x002e760000001000 */
[----:B------:R-:W-:-:S02]  /*d3f0*/  @!P6 IMAD.IADD R5, R5, 0x1, -R14 ;  /* 0x000000010505e824 */ /* 0x000fc400078e0a0e */
[----:B-1----:R-:W-:-:S04]  /*d400*/  VIADD R2, R6, 0xffffffe ;  /* 0x0ffffffe06027836 */ /* 0x002fc80000000000 */
[----:B------:R1:W2:Y:S02]  /*d410*/  F2I.FTZ.U32.TRUNC.NTZ R3, R2 ;  /* 0x0000000200037305 */ /* 0x0002a4000021f000 */
[----:B-1----:R-:W-:Y:S02]  /*d420*/  IMAD.MOV.U32 R2, RZ, RZ, RZ ;  /* 0x000000ffff027224 */ /* 0x002fe400078e00ff */
[----:B--2---:R-:W-:-:S04]  /*d430*/  IMAD.MOV R18, RZ, RZ, -R3 ;  /* 0x000000ffff127224 */ /* 0x004fc800078e0a03 */
[----:B------:R-:W-:Y:S01]  /*d440*/  IMAD R15, R18, R7, RZ ;  /* 0x00000007120f7224 */ /* 0x000fe200078e02ff */
[----:B------:R-:W-:-:S03]  /*d450*/  IABS R18, R17 ;  /* 0x0000001100127213 */ /* 0x000fc60000000000 */
[----:B------:R-:W-:-:S04]  /*d460*/  IMAD.HI.U32 R6, R3, R15, R2 ;  /* 0x0000000f03067227 */ /* 0x000fc800078e0002 */
[----:B------:R-:W-:Y:S02]  /*d470*/  IMAD.MOV.U32 R3, RZ, RZ, R18 ;  /* 0x000000ffff037224 */ /* 0x000fe400078e0012 */
[----:B------:R-:W-:Y:S02]  /*d480*/  IMAD.MOV R15, RZ, RZ, -R19 ;  /* 0x000000ffff0f7224 */ /* 0x000fe400078e0a13 */
        /* <DEDUP_REMOVED lines=22> */
[----:B------:R-:W-:Y:S02]  /*d5f0*/  SHF.R.S32.HI R5, RZ, 0x1f, R4 ;  /* 0x0000001fff057819 */ /* 0x000fe40000011404 */
[----:B------:R-:W-:-:S07]  /*d600*/  SHF.R.S32.HI R7, RZ, 0x1f, R6 ;  /* 0x0000001fff077819 */ /* 0x000fce0000011406 */
.L_x_233:
[----:B------:R-:W-:Y:S05]  /*d610*/  BSYNC B0 ;  /* 0x0000000000007941 */ /* 0x000fea0003800000 */
.L_x_232:
[----:B------:R-:W1:Y:S04]  /*d620*/  SHFL.UP PT, R3, R6, 0x1, RZ ;  /* 0x0420000006037989 */ /* 0x000e6800000e00ff */
[----:B------:R-:W2:Y:S01]  /*d630*/  SHFL.UP PT, R2, R7, 0x1, RZ ;  /* 0x0420000007027989 */ /* 0x000ea200000e00ff */
[----:B-1----:R-:W-:Y:S02]  /*d640*/  SEL R3, R3, RZ, P1 ;  /* 0x000000ff03037207 */ /* 0x002fe40000800000 */
[----:B--2---:R-:W-:Y:S02]  /*d650*/  SEL R2, R2, RZ, P1 ;  /* 0x000000ff02027207 */ /* 0x004fe40000800000 */
[----:B------:R-:W-:-:S05]  /*d660*/  IADD3 R18, P6, R3, R6, RZ ;  /* 0x0000000603127210 */ /* 0x000fca0007fde0ff */
[----:B------:R-:W-:Y:S01]  /*d670*/  IMAD.X R15, R2, 0x1, R7, P6 ;  /* 0x00000001020f7824 */ /* 0x000fe200030e0607 */
        /* <DEDUP_REMOVED lines=16> */
[----:B------:R-:W-:-:S04]  /*d780*/  IADD3 R18, P6, R3, R22, RZ ;  /* 0x0000001603127210 */ /* 0x000fc80007fde0ff */
[----:B------:R-:W-:Y:S01]  /*d790*/  IADD3.X R15, R2, R17, RZ, P6, !PT ;  /* 0x00000011020f7210 */ /* 0x000fe200037fe4ff */
[----:B------:R-:W1:Y:S04]  /*d7a0*/  SHFL.UP PT, R3, R18, 0x10, RZ ;  /* 0x0600000012037989 */ /* 0x000e6800000e00ff */
[----:B------:R-:W2:Y:S01]  /*d7b0*/  SHFL.UP PT, R2, R15, 0x10, RZ ;  /* 0x060000000f027989 */ /* 0x000ea200000e00ff */
[----:B-1----:R-:W-:Y:S02]  /*d7c0*/  SEL R3, R3, RZ, P5 ;  /* 0x000000ff03037207 */ /* 0x002fe40002800000 */
[----:B--2---:R-:W-:Y:S02]  /*d7d0*/  SEL R14, R2, RZ, P5 ;  /* 0x000000ff020e7207 */ /* 0x004fe40002800000 */
[----:B------:R-:W-:-:S05]  /*d7e0*/  IADD3 R2, P6, R3, R18, RZ ;  /* 0x0000001203027210 */ /* 0x000fca0007fde0ff */
[----:B------:R-:W-:Y:S01]  /*d7f0*/  IMAD.X R3, R14, 0x1, R15, P6 ;  /* 0x000000010e037824 */ /* 0x000fe200030e060f */
[----:B------:R-:W-:-:S04]  /*d800*/  IADD3 R17, P6, R2, UR5, RZ ;  /* 0x0000000502117c10 */ /* 0x000fc8000ffde0ff */
[----:B------:R-:W-:Y:S02]  /*d810*/  IADD3.X R19, R3, UR4, RZ, P6, !PT ;  /* 0x0000000403137c10 */ /* 0x000fe4000b7fe4ff */
[----:B------:R-:W-:-:S04]  /*d820*/  ISETP.GT.U32.AND P6, PT, R17, UR10, PT ;  /* 0x0000000a11007c0c */ /* 0x000fc8000bfc4070 */
[----:B------:R-:W-:-:S13]  /*d830*/  ISETP.GT.U32.AND.EX P6, PT, R19, UR9, PT, P6 ;  /* 0x0000000913007c0c */ /* 0x000fda000bfc4160 */
[----:B------:R-:W-:-:S04]  /*d840*/  VOTE.ANY R14, PT, P6 ;  /* 0x00000000000e7806 */ /* 0x000fc800030e0100 */
[----:B------:R-:W-:-:S13]  /*d850*/  ISETP.NE.AND P6, PT, R14, RZ, PT ;  /* 0x000000ff0e00720c */ /* 0x000fda0003fc5270 */
[----:B------:R-:W-:Y:S05]  /*d860*/  @!P6 BRA `(.L_x_236) ;  /* 0xfffffff400b8e947 */ /* 0x000fea000383ffff */
[----:B------:R-:W-:Y:S02]  /*d870*/  IMAD.MOV.U32 R15, RZ, RZ, R2 ;  /* 0x000000ffff0f7224 */ /* 0x000fe400078e0002 */
[----:B------:R-:W-:-:S07]  /*d880*/  IMAD.MOV.U32 R22, RZ, RZ, R3 ;  /* 0x000000ffff167224 */ /* 0x000fce00078e0003 */
.L_x_231:
[----:B------:R-:W1:Y:S08]  /*d890*/  BREV R14, R14 ;  /* 0x0000000e000e7301 */ /* 0x000e700000000000 */
[----:B-1----:R-:W1:Y:S02]  /*d8a0*/  FLO.U32.SH R13, R14 ;  /* 0x0000000e000d7300 */ /* 0x002e6400000e0400 */
[----:B-1----:R-:W1:Y:S02]  /*d8b0*/  SHFL.IDX PT, R12, R12, R13, 0x1f ;  /* 0x00001f0d0c0c7589 */ /* 0x002e6400000e0000 */
[----:B-1----:R-:W-:-:S13]  /*d8c0*/  R2UR UR6, R12 ;  /* 0x000000000c0672ca */ /* 0x002fda00000e0000 */
[----:B------:R-:W-:-:S05]  /*d8d0*/  VIADD R17, R34, UR6 ;  /* 0x0000000622117c36 */ /* 0x000fca0008000000 */
[----:B------:R-:W-:-:S13]  /*d8e0*/  ISETP.GE.AND P1, PT, R17, UR24, PT ;  /* 0x0000001811007c0c */ /* 0x000fda000bf26270 */
[----:B------:R-:W1:Y:S02]  /*d8f0*/  @!P1 LDC.64 R2, c[0x0][0x918] ;  /* 0x00024600ff029b82 */ /* 0x000e640000000a00 */
[----:B-1----:R-:W-:-:S05]  /*d900*/  @!P1 IMAD.WIDE R2, R17, 0xc, R2 ;  /* 0x0000000c11029825 */ /* 0x002fca00078e0202 */
[----:B-----5:R1:W5:Y:S04]  /*d910*/  @!P1 LDG.E R8, desc[UR58][R2.64] ;  /* 0x0000003a02089981 */ /* 0x020368000c1e1900 */
[----:B------:R1:W5:Y:S01]  /*d920*/  @!P1 LDG.E R9, desc[UR58][R2.64+0x4] ;  /* 0x0000043a02099981 */ /* 0x000362000c1e1900 */
[----:B------:R-:W-:-:S03]  /*d930*/  IADD3 R18, P1, P2, R15, UR5, -R6 ;  /* 0x000000050f127c10 */ /* 0x000fc6000fa3e806 */
[----:B------:R-:W-:Y:S01]  /*d940*/  SHFL.IDX PT, R6, R6, R13, 0x1f ;  /* 0x00001f0d06067589 */ /* 0x000fe200000e0000 */
[----:B------:R-:W-:-:S03]  /*d950*/  IADD3.X R22, R22, UR4, ~R7, P1, P2 ;  /* 0x0000000416167c10 */ /* 0x000fc60008fe4c07 */
[----:B------:R-:W2:Y:S04]  /*d960*/  SHFL.IDX PT, R18, R18, R13, 0x1f ;  /* 0x00001f0d12127589 */ /* 0x000ea800000e0000 */
[----:B------:R-:W3:Y:S04]  /*d970*/  SHFL.IDX PT, R22, R22, R13, 0x1f ;  /* 0x00001f0d16167589 */ /* 0x000ee800000e0000 */
[----:B------:R1:W4:Y:S04]  /*d980*/  SHFL.IDX PT, R7, R7, R13, 0x1f ;  /* 0x00001f0d07077589 */ /* 0x00032800000e0000 */
[----:B------:R1:W1:Y:S04]  /*d990*/  SHFL.IDX PT, R5, R5, R13, 0x1f ;  /* 0x00001f0d05057589 */ /* 0x00026800000e0000 */
[----:B------:R1:W1:Y:S01]  /*d9a0*/  SHFL.IDX PT, R4, R4, R13, 0x1f ;  /* 0x00001f0d04047589 */ /* 0x00026200000e0000 */
[----:B--2---:R-:W-:-:S02]  /*d9b0*/  R2UR UR5, R18 ;  /* 0x00000000120572ca */ /* 0x004fc400000e0000 */
[----:B---3--:R-:W-:-:S15]  /*d9c0*/  R2UR UR4, R22 ;  /* 0x00000000160472ca */ /* 0x008fde00000e0000 */
.L_x_226:
[----:B-1----:R-:W1:Y:S01]  /*d9d0*/  LDC R2, c[0x0][0x910] ;  /* 0x00024400ff027b82 */ /* 0x002e620000000800 */
[----:B------:R-:W-:Y:S01]  /*d9e0*/  UMOV UR24, 0xffffffff ;  /* 0xffffffff00187882 */ /* 0x000fe20000000000 */
[----:B------:R-:W-:Y:S01]  /*d9f0*/  UMOV UR25, 0xffffffff ;  /* 0xffffffff00197882 */ /* 0x000fe20000000000 */
[----:B------:R-:W-:Y:S01]  /*da00*/  UMOV UR26, 0xffffffff ;  /* 0xffffffff001a7882 */ /* 0x000fe20000000000 */
[----:B------:R-:W-:Y:S01]  /*da10*/  IMAD.MOV.U32 R15, RZ, RZ, RZ ;  /* 0x000000ffff0f7224 */ /* 0x000fe200078e00ff */
[----:B-1----:R-:W-:-:S13]  /*da20*/  ISETP.LE.AND P1, PT, R2, UR6, PT ;  /* 0x0000000602007c0c */ /* 0x002fda000bf23270 */
[----:B------:R-:W-:Y:S05]  /*da30*/  @P1 BRA `(.L_x_225) ;  /* 0x0000000000f01947 */ /* 0x000fea0003800000 */
[C---:B------:R-:W-:Y:S01]  /*da40*/  R2UR UR24, R4.reuse ;  /* 0x00000000041872ca */ /* 0x040fe200000e0000 */
[----:B------:R-:W-:Y:S01]  /*da50*/  UIADD3 UR30, UP1, -UR5, UR10, URZ ;  /* 0x0000000a051e7290 */ /* 0x000fe2000ff3e13f */
[----:B------:R-:W-:Y:S01]  /*da60*/  R2UR UR25, R5 ;  /* 0x00000000051972ca */ /* 0x000fe200000e0000 */
[----:B------:R-:W-:Y:S01]  /*da70*/  ULDC UR26, c[0x0][0x8c0] ;  /* 0x00023000001a7ab9 */ /* 0x000fe20000000800 */
[----:B------:R-:W-:Y:S01]  /*da80*/  ULDC UR27, c[0x0][0x8b0] ;  /* 0x00022c00001b7ab9 */ /* 0x000fe20000000800 */
[----:B------:R-:W-:Y:S01]  /*da90*/  ULDC UR28, c[0x0][0x904] ;  /* 0x00024100001c7ab9 */ /* 0x000fe20000000800 */
[----:B------:R-:W-:-:S03]  /*daa0*/  SHF.R.U64 R2, R4, UR27, R5 ;  /* 0x0000001b04027c19 */ /* 0x000fc60008001205 */
[----:B------:R-:W-:Y:S01]  /*dab0*/  UIADD3.X UR24, ~UR4, UR9, URZ, UP1, !UPT ;  /* 0x0000000904187290 */ /* 0x000fe20008ffe53f */
[----:B------:R-:W-:-:S03]  /*dac0*/  R2UR UR32, R2 ;  /* 0x00000000022072ca */ /* 0x000fc600000e0000 */
[----:B------:R-:W-:Y:S02]  /*dad0*/  USHF.R.U32.HI UR31, URZ, UR26, UR24 ;  /* 0x0000001a3f1f7299 */ /* 0x000fe40008011618 */
[----:B------:R-:W-:Y:S02]  /*dae0*/  USHF.R.U32.HI UR35, URZ, UR27, UR25 ;  /* 0x0000001b3f237299 */ /* 0x000fe40008011619 */
[----:B------:R-:W-:Y:S02]  /*daf0*/  USHF.R.U32.HI UR33, URZ, UR27, UR31 ;  /* 0x0000001b3f217299 */ /* 0x000fe4000801161f */
[----:B------:R-:W-:Y:S02]  /*db00*/  USHF.R.U64 UR30, UR30, UR26, UR24 ;  /* 0x0000001a1e1e7299 */ /* 0x000fe40008001218 */
[----:B------:R-:W-:Y:S02]  /*db10*/  USHF.R.U32.HI UR34, URZ, UR28, UR33 ;  /* 0x0000001c3f227299 */ /* 0x000fe40008011621 */
[----:B------:R-:W-:-:S02]  /*db20*/  USHF.R.U64 UR31, UR30, UR27, UR31 ;  /* 0x0000001b1e1f7299 */ /* 0x000fc4000800121f */
[----:B------:R-:W-:Y:S02]  /*db30*/  ULOP3.LUT UR24, UR34, UR35, URZ, 0xfc, !UPT ;  /* 0x0000002322187292 */ /* 0x000fe4000f8efc3f */
[----:B------:R-:W-:-:S04]  /*db40*/  USHF.R.U64 UR33, UR31, UR28, UR33 ;  /* 0x0000001c1f217299 */ /* 0x000fc80008001221 */
[----:B------:R-:W-:-:S13]  /*db50*/  ISETP.NE.U32.AND P1, PT, RZ, UR24, PT ;  /* 0x00000018ff007c0c */ /* 0x000fda000bf25070 */
[----:B------:R-:W-:Y:S05]  /*db60*/  @!P1 BRA `(.L_x_237) ;  /* 0x0000000000189947 */ /* 0x000fea0003800000 */
[----:B------:R-:W-:-:S07]  /*db70*/  MOV R12, 0xdb90 ;  /* 0x0000db90000c7802 */ /* 0x000fce0000000f00 */
[----:B--2-45:R-:W-:Y:S05]  /*db80*/  CALL.REL.NOINC `(.L_x_238) ;  /* 0x0000001c00487944 */ /* 0x034fea0003c00000 */
[----:B------:R-:W-:-:S04]  /*db90*/  UIADD3 UR24, -UR25, URZ, URZ ;  /* 0x0000003f19187290 */ /* 0x000fc8000fffe13f */
[----:B------:R-:W-:-:S03]  /*dba0*/  UIMAD UR32, UR32, UR24, UR33 ;  /* 0x00000018202072a4 */ /* 0x000fc6000f8e0221 */
[----:B------:R-:W-:Y:S01]  /*dbb0*/  UMOV UR24, UR25 ;  /* 0x0000001900187c82 */ /* 0x000fe20008000000 */
[----:B------:R-:W-:Y:S08]  /*dbc0*/  BRA `(.L_x_239) ;  /* 0x0000000000587947 */ /* 0x000ff00003800000 */
.L_x_237:
[----:B------:R-:W1:Y:S01]  /*dbd0*/  I2F.U32.RP R2, UR32 ;  /* 0x0000002000027d06 */ /* 0x000e620008209000 */
[----:B------:R-:W-:Y:S01]  /*dbe0*/  UMOV UR24, URZ ;  /* 0x0000003f00187c82 */ /* 0x000fe20008000000 */
[----:B------:R-:W-:-:S06]  /*dbf0*/  UISETP.NE.U32.AND UP4, UPT, UR32, URZ, UPT ;  /* 0x0000003f2000728c */ /* 0x000fcc000bf85070 */
[----:B-1----:R-:W1:Y:S02]  /*dc00*/  MUFU.RCP R2, R2 ;  /* 0x0000000200027308 */ /* 0x002e640000001000 */
[----:B-1----:R-:W-:-:S06]  /*dc10*/  VIADD R3, R2, 0xffffffe ;  /* 0x0ffffffe02037836 */ /* 0x002fcc0000000000 */
[----:B------:R-:W1:Y:S02]  /*dc20*/  F2I.FTZ.U32.TRUNC.NTZ R3, R3 ;  /* 0x0000000300037305 */ /* 0x000e64000021f000 */
[----:B-1----:R-:W-:-:S13]  /*dc30*/  R2UR UR25, R3 ;  /* 0x00000000031972ca */ /* 0x002fda00000e0000 */
[----:B------:R-:W-:-:S04]  /*dc40*/  UIADD3 UR26, URZ, -UR25, URZ ;  /* 0x800000193f1a7290 */ /* 0x000fc8000fffe03f */
[----:B------:R-:W-:-:S04]  /*dc50*/  UIMAD UR26, UR26, UR32, URZ ;  /* 0x000000201a1a72a4 */ /* 0x000fc8000f8e023f */
[----:B------:R-:W-:-:S04]  /*dc60*/  UIMAD.WIDE.U32 UR24, UR25, UR26, UR24 ;  /* 0x0000001a191872a5 */ /* 0x000fc8000f8e0018 */
[----:B------:R-:W-:-:S04]  /*dc70*/  UIMAD.WIDE.U32 UR24, UR25, UR33, URZ ;  /* 0x00000021191872a5 */ /* 0x000fc8000f8e003f */
[----:B------:R-:W-:-:S04]  /*dc80*/  UIADD3 UR24, -UR25, URZ, URZ ;  /* 0x0000003f19187290 */ /* 0x000fc8000fffe13f */
[----:B------:R-:W-:-:S04]  /*dc90*/  UIMAD UR24, UR32, UR24, UR33 ;  /* 0x00000018201872a4 */ /* 0x000fc8000f8e0221 */
[----:B------:R-:W-:-:S11]  /*dca0*/  UISETP.GE.U32.AND UP1, UPT, UR24, UR32, UPT ;  /* 0x000000201800728c */ /* 0x000fd6000bf26070 */
[----:B------:R-:W-:Y:S02]  /*dcb0*/  @UP1 UIADD3 UR24, UR24, -UR32, URZ ;  /* 0x8000002018181290 */ /* 0x000fe4000fffe03f */
[----:B------:R-:W-:Y:S02]  /*dcc0*/  @UP1 UIADD3 UR25, UR25, 0x1, URZ ;  /* 0x0000000119191890 */ /* 0x000fe4000fffe03f */
[----:B------:R-:W-:-:S11]  /*dcd0*/  UISETP.GE.U32.AND UP2, UPT, UR24, UR32, UPT ;  /* 0x000000201800728c */ /* 0x000fd6000bf46070 */
[----:B------:R-:W-:Y:S02]  /*dce0*/  @UP2 UIADD3 UR25, UR25, 0x1, URZ ;  /* 0x0000000119192890 */ /* 0x000fe4000fffe03f */
[----:B------:R-:W-:-:S04]  /*dcf0*/  @!UP4 ULOP3.LUT UR25, URZ, UR32, URZ, 0x33, !UPT ;  /* 0x000000203f19c292 */ /* 0x000fc8000f8e333f */
[----:B------:R-:W-:-:S04]  /*dd00*/  UIADD3 UR24, -UR25, URZ, URZ ;  /* 0x0000003f19187290 */ /* 0x000fc8000fffe13f */
[----:B------:R-:W-:-:S03]  /*dd10*/  UIMAD UR32, UR32, UR24, UR33 ;  /* 0x00000018202072a4 */ /* 0x000fc6000f8e0221 */
[----:B------:R-:W-:-:S09]  /*dd20*/  UMOV UR24, UR25 ;  /* 0x0000001900187c82 */ /* 0x000fd20008000000 */
.L_x_239:
[----:B------:R-:W-:Y:S01]  /*dd30*/  ULOP3.LUT UR31, UR31, UR20, URZ, 0xc0, !UPT ;  /* 0x000000141f1f7292 */ /* 0x000fe2000f8ec03f */
[----:B------:R-:W-:Y:S01]  /*dd40*/  IMAD.MOV.U32 R15, RZ, RZ, 0x1 ;  /* 0x00000001ff0f7424 */ /* 0x000fe200078e00ff */
[----:B------:R-:W-:Y:S02]  /*dd50*/  ULOP3.LUT UR30, UR30, UR18, URZ, 0xc0, !UPT ;  /* 0x000000121e1e7292 */ /* 0x000fe4000f8ec03f */
[----:B------:R-:W-:Y:S01]  /*dd60*/  UIMAD UR24, UR19, UR24, UR31 ;  /* 0x00000018131872a4 */ /* 0x000fe2000f8e021f */
[----:B------:R-:W-:Y:S01]  /*dd70*/  ULDC UR26, c[0x0][0x8a8] ;  /* 0x00022a00001a7ab9 */ /* 0x000fe20000000800 */
[----:B------:R-:W-:Y:S01]  /*dd80*/  ULDC UR25, c[0x0][0x8b8] ;  /* 0x00022e0000197ab9 */ /* 0x000fe20000000800 */
[----:B------:R-:W-:Y:S02]  /*dd90*/  UIMAD UR30, UR32, UR26, UR30 ;  /* 0x0000001a201e72a4 */ /* 0x000fe4000f8e021e */
[----:B------:R-:W-:Y:S01]  /*dda0*/  UIMAD UR25, UR24, UR25, UR40 ;  /* 0x00000019181972a4 */ /* 0x000fe2000f8e0228 */
[----:B------:R-:W-:Y:S01]  /*ddb0*/  @UP3 UMOV UR26, UR6 ;  /* 0x00000006001a3c82 */ /* 0x000fe20008000000 */
[----:B------:R-:W-:-:S03]  /*ddc0*/  @!UP3 UMOV UR26, UR6 ;  /* 0x00000006001abc82 */ /* 0x000fc60008000000 */
[----:B------:R-:W-:Y:S02]  /*ddd0*/  @UP3 UMOV UR24, UR30 ;  /* 0x0000001e00183c82 */ /* 0x000fe40008000000 */
[----:B------:R-:W-:Y:S01]  /*dde0*/  @!UP3 UMOV UR24, UR25 ;  /* 0x000000190018bc82 */ /* 0x000fe20008000000 */
[----:B------:R-:W-:-:S05]  /*ddf0*/  @!UP3 UMOV UR25, UR30 ;  /* 0x0000001e0019bc82 */ /* 0x000fca0008000000 */
.L_x_225:
[----:B------:R-:W-:-:S06]  /*de00*/  UISETP.NE.AND UP1, UPT, UR15, 0x3, UPT ;  /* 0x000000030f00788c */ /* 0x000fcc000bf25270 */
[----:B------:R-:W-:-:S13]  /*de10*/  PLOP3.LUT P1, PT, PT, PT, UP1, 0x80, 0x0 ;  /* 0x000000000000781c */ /* 0x000fda0003f2f018 */
[----:B------:R-:W-:Y:S05]  /*de20*/  @!P1 BRA `(.L_x_240) ;  /* 0x0000000000049947 */ /* 0x000fea0003800000 */
[----:B--2---:R-:W-:Y:S01]  /*de30*/  BPT.TRAP 0x1 ;  /* 0x000000040000795c */ /* 0x004fe20000300000 */
.L_x_240:
[----:B------:R-:W1:Y:S01]  /*de40*/  S2R R2, SR_CgaCtaId ;  /* 0x0000000000027919 */ /* 0x000e620000008800 */
[----:B------:R-:W-:-:S04]  /*de50*/  MOV R3, 0x400 ;  /* 0x0000040000037802 */ /* 0x000fc80000000f00 */
[----:B-1----:R-:W-:Y:S02]  /*de60*/  LEA R3, R2, R3, 0x18 ;  /* 0x0000000302037211 */ /* 0x002fe400078ec0ff */
[----:B------:R-:W-:-:S03]  /*de70*/  SHF.L.U32 R2, R0, 0x1f, RZ ;  /* 0x0000001f00027819 */ /* 0x000fc600000006ff */
[----:B------:R-:W-:-:S04]  /*de80*/  IMAD R17, R16, 0x8, R3 ;  /* 0x0000000810117824 */ /* 0x000fc800078e0203 */
[----:B------:R-:W1:Y:S02]  /*de90*/  SYNCS.PHASECHK.TRANS64.TRYWAIT P2, [R17+URZ+0x38440], R2 ;  /* 0x03844002110075a7 */ /* 0x000e64000804017f */
[----:B-1----:R-:W-:Y:S05]  /*dea0*/  @!P2 BRA `(.L_x_241) ;  /* 0x0000001000e0a947 */ /* 0x002fea0003800000 */
.L_x_302:
[----:B------:R-:W-:Y:S01]  /*deb0*/  ELECT P2, URZ, PT ;  /* 0x00000000003f782f */ /* 0x000fe20003840000 */
[----:B------:R-:W-:-:S12]  /*dec0*/  BSSY B0, `(.L_x_242) ;  /* 0x0000010000007945 */ /* 0x000fd80003800000 */
[----:B------:R-:W-:Y:S05]  /*ded0*/  @!P2 BRA `(.L_x_243) ;  /* 0x000000000038a947 */ /* 0x000fea0003800000 */
[----:B-1----:R-:W-:Y:S01]  /*dee0*/  IMAD R2, R16, 0x10, R3 ;  /* 0x0000001010027824 */ /* 0x002fe200078e0203 */
[----:B------:R-:W-:Y:S01]  /*def0*/  MOV R14, UR26 ;  /* 0x0000001a000e7c02 */ /* 0x000fe20008000f00 */
[----:B------:R-:W-:Y:S02]  /*df00*/  IMAD.U32 R13, RZ, RZ, UR25 ;  /* 0x00000019ff0d7e24 */ /* 0x000fe4000f8e00ff */
[----:B------:R-:W-:-:S05]  /*df10*/  IMAD.U32 R12, RZ, RZ, UR24 ;  /* 0x00000018ff0c7e24 */ /* 0x000fca000f8e00ff */
[----:B------:R1:W-:Y:S01]  /*df20*/  STS.128 [R2+0x384f0], R12 ;  /* 0x0384f00c02007388 */ /* 0x0003e20000000c00 */
[----:B------:R-:W-:Y:S01]  /*df30*/  @!PT LDS RZ, [RZ] ;  /* 0x00000000fffff984 */ /* 0x000fe20000000800 */
[----:B------:R-:W-:Y:S01]  /*df40*/  @!PT LDS RZ, [RZ] ;  /* 0x00000000fffff984 */ /* 0x000fe20000000800 */
[----:B------:R-:W-:Y:S01]  /*df50*/  @!PT LDS RZ, [RZ] ;  /* 0x00000000fffff984 */ /* 0x000fe20000000800 */
[----:B------:R-:W-:Y:S01]  /*df60*/  @!PT LDS RZ, [RZ] ;  /* 0x00000000fffff984 */ /* 0x000fe20000000800 */
[----:B------:R3:W-:Y:S06]  /*df70*/  MEMBAR.ALL.CTA ;  /* 0x0000000000007992 */ /* 0x0007ec0000008000 */
[----:B---3--:R-:W3:Y:S01]  /*df80*/  FENCE.VIEW.ASYNC.S ;  /* 0x00000000000073c6 */ /* 0x008ee20000000000 */
[----:B------:R-:W-:Y:S05]  /*df90*/  @!P1 BRA `(.L_x_244) ;  /* 0x0000000000049947 */ /* 0x000fea0003800000 */
[----:B--2---:R-:W-:Y:S01]  /*dfa0*/  BPT.TRAP 0x1 ;  /* 0x000000040000795c */ /* 0x004fe20000300000 */
.L_x_244:
[----:B---3--:R3:W-:Y:S02]  /*dfb0*/  SYNCS.ARRIVE.TRANS64.A1T0 RZ, [R17+URZ+0x38400], RZ ;  /* 0x038400ff11ff79a7 */ /* 0x0087e4000810003f */
.L_x_243:
[----:B--2---:R-:W-:Y:S05]  /*dfc0*/  BSYNC B0 ;  /* 0x0000000000007941 */ /* 0x004fea0003800000 */
.L_x_242:
[----:B------:R-:W-:Y:S01]  /*dfd0*/  ISETP.NE.AND P3, PT, R15, RZ, PT ;  /* 0x000000ff0f00720c */ /* 0x000fe20003f65270 */
[----:B------:R-:W-:-:S05]  /*dfe0*/  VIADD R16, R16, 0x1 ;  /* 0x0000000110107836 */ /* 0x000fca0000000000 */
[----:B------:R-:W-:-:S04]  /*dff0*/  ISETP.NE.AND P2, PT, R16, 0x8, PT ;  /* 0x000000081000780c */ /* 0x000fc80003f45270 */
[----:B-1----:R-:W-:Y:S02]  /*e000*/  SEL R13, RZ, 0x1, P2 ;  /* 0x00000001ff0d7807 */ /* 0x002fe40001000000 */
[----:B------:R-:W-:Y:S02]  /*e010*/  SEL R16, R16, RZ, P2 ;  /* 0x000000ff10107207 */ /* 0x000fe40001000000 */
[----:B------:R-:W-:Y:S01]  /*e020*/  LOP3.LUT R0, R0, R13, RZ, 0x3c, !PT ;  /* 0x0000000d00007212 */ /* 0x000fe200078e3cff */
[----:B------:R-:W-:Y:S06]  /*e030*/  @P3 BRA `(.L_x_245) ;  /* 0xffffffe400003947 */ /* 0x000fec000383ffff */
[----:B------:R-:W-:Y:S05]  /*e040*/  @!P1 BRA `(.L_x_246) ;  /* 0x0000000000049947 */ /* 0x000fea0003800000 */
[----:B------:R-:W-:Y:S01]  /*e050*/  BPT.TRAP 0x1 ;  /* 0x000000040000795c */ /* 0x000fe20000300000 */
.L_x_246:
[----:B------:R-:W-:Y:S01]  /*e060*/  IMAD R5, R16, 0x8, R3 ;  /* 0x0000000810057824 */ /* 0x000fe200078e0203 */
[----:B------:R-:W-:-:S04]  /*e070*/  SHF.L.U32 R2, R0, 0x1f, RZ ;  /* 0x0000001f00027819 */ /* 0x000fc800000006ff */
[----:B------:R-:W1:Y:S02]  /*e080*/  SYNCS.PHASECHK.TRANS64.TRYWAIT P0, [R5+URZ+0x38440], R2 ;  /* 0x03844002050075a7 */ /* 0x000e64000800017f */
[----:B-1----:R-:W-:Y:S05]  /*e090*/  @!P0 BRA `(.L_x_247) ;  /* 0x0000001000788947 */ /* 0x002fea0003800000 */
.L_x_303:
[----:B------:R-:W-:Y:S05]  /*e0a0*/  @!P1 BRA `(.L_x_248) ;  /* 0x0000000000049947 */ /* 0x000fea0003800000 */
[----:B------:R-:W-:Y:S01]  /*e0b0*/  BPT.TRAP 0x1 ;  /* 0x000000040000795c */ /* 0x000fe20000300000 */
.L_x_248:
[----:B------:R-:W-:-:S05]  /*e0c0*/  VIADD R16, R16, 0x1 ;  /* 0x0000000110107836 */ /* 0x000fca0000000000 */
[----:B------:R-:W-:-:S04]  /*e0d0*/  ISETP.NE.AND P0, PT, R16, 0x8, PT ;  /* 0x000000081000780c */ /* 0x000fc80003f05270 */
[----:B-1----:R-:W-:Y:S02]  /*e0e0*/  SEL R5, RZ, 0x1, P0 ;  /* 0x00000001ff057807 */ /* 0x002fe40000000000 */
[----:B------:R-:W-:Y:S02]  /*e0f0*/  SEL R16, R16, RZ, P0 ;  /* 0x000000ff10107207 */ /* 0x000fe40000000000 */
[----:B------:R-:W-:-:S03]  /*e100*/  LOP3.LUT R5, R0, R5, RZ, 0x3c, !PT ;  /* 0x0000000500057212 */ /* 0x000fc600078e3cff */
[----:B----4-:R-:W-:Y:S01]  /*e110*/  IMAD R7, R16, 0x8, R3 ;  /* 0x0000000810077824 */ /* 0x010fe200078e0203 */
[----:B------:R-:W-:-:S04]  /*e120*/  SHF.L.U32 R0, R5, 0x1f, RZ ;  /* 0x0000001f05007819 */ /* 0x000fc800000006ff */
[----:B------:R-:W1:Y:S02]  /*e130*/  SYNCS.PHASECHK.TRANS64.TRYWAIT P0, [R7+URZ+0x38440], R0 ;  /* 0x03844000070075a7 */ /* 0x000e64000800017f */
[----:B-1----:R-:W-:Y:S05]  /*e140*/  @!P0 BRA `(.L_x_249) ;  /* 0x0000001000608947 */ /* 0x002fea0003800000 */
.L_x_304:
[----:B------:R-:W-:Y:S05]  /*e150*/  @!P1 BRA `(.L_x_250) ;  /* 0x0000000000049947 */ /* 0x000fea0003800000 */
[----:B------:R-:W-:Y:S01]  /*e160*/  BPT.TRAP 0x1 ;  /* 0x000000040000795c */ /* 0x000fe20000300000 */
.L_x_250:
[----:B-1----:R-:W-:-:S05]  /*e170*/  VIADD R0, R16, 0x1 ;  /* 0x0000000110007836 */ /* 0x002fca0000000000 */
[----:B------:R-:W-:-:S04]  /*e180*/  ISETP.NE.AND P0, PT, R0, 0x8, PT ;  /* 0x000000080000780c */ /* 0x000fc80003f05270 */
[----:B------:R-:W-:Y:S02]  /*e190*/  SEL R2, RZ, 0x1, P0 ;  /* 0x00000001ff027807 */ /* 0x000fe40000000000 */
[----:B------:R-:W-:Y:S02]  /*e1a0*/  SEL R4, R0, RZ, P0 ;  /* 0x000000ff00047207 */ /* 0x000fe40000000000 */
[----:B------:R-:W-:-:S03]  /*e1b0*/  LOP3.LUT R5, R5, R2, RZ, 0x3c, !PT ;  /* 0x0000000205057212 */ /* 0x000fc600078e3cff */
[----:B------:R-:W-:Y:S01]  /*e1c0*/  IMAD R7, R4, 0x8, R3 ;  /* 0x0000000804077824 */ /* 0x000fe200078e0203 */
[----:B------:R-:W-:-:S04]  /*e1d0*/  SHF.L.U32 R0, R5, 0x1f, RZ ;  /* 0x0000001f05007819 */ /* 0x000fc800000006ff */
[----:B------:R-:W1:Y:S02]  /*e1e0*/  SYNCS.PHASECHK.TRANS64.TRYWAIT P0, [R7+URZ+0x38440], R0 ;  /* 0x03844000070075a7 */ /* 0x000e64000800017f */
[----:B-1----:R-:W-:Y:S05]  /*e1f0*/  @!P0 BRA `(.L_x_251) ;  /* 0x0000001000488947 */ /* 0x002fea0003800000 */
.L_x_305:
[----:B------:R-:W-:Y:S05]  /*e200*/  @!P1 BRA `(.L_x_252) ;  /* 0x0000000000049947 */ /* 0x000fea0003800000 */
[----:B------:R-:W-:Y:S01]  /*e210*/  BPT.TRAP 0x1 ;  /* 0x000000040000795c */ /* 0x000fe20000300000 */
.L_x_252:
[----:B-1----:R-:W-:-:S05]  /*e220*/  VIADD R0, R4, 0x1 ;  /* 0x0000000104007836 */ /* 0x002fca0000000000 */
[----:B------:R-:W-:-:S04]  /*e230*/  ISETP.NE.AND P0, PT, R0, 0x8, PT ;  /* 0x000000080000780c */ /* 0x000fc80003f05270 */
[----:B------:R-:W-:Y:S02]  /*e240*/  SEL R2, RZ, 0x1, P0 ;  /* 0x00000001ff027807 */ /* 0x000fe40000000000 */
[----:B------:R-:W-:Y:S02]  /*e250*/  SEL R4, R0, RZ, P0 ;  /* 0x000000ff00047207 */ /* 0x000fe40000000000 */
[----:B------:R-:W-:Y:S02]  /*e260*/  LOP3.LUT R5, R5, R2, RZ, 0x3c, !PT ;  /* 0x0000000205057212 */ /* 0x000fe400078e3cff */
[----:B------:R-:W-:Y:S02]  /*e270*/  LEA R7, R4, R3, 0x3 ;  /* 0x0000000304077211 */ /* 0x000fe400078e18ff */
[----:B------:R-:W-:-:S04]  /*e280*/  SHF.L.U32 R0, R5, 0x1f, RZ ;  /* 0x0000001f05007819 */ /* 0x000fc800000006ff */
[----:B------:R-:W1:Y:S02]  /*e290*/  SYNCS.PHASECHK.TRANS64.TRYWAIT P0, [R7+URZ+0x38440], R0 ;  /* 0x03844000070075a7 */ /* 0x000e64000800017f */
[----:B-1----:R-:W-:Y:S05]  /*e2a0*/  @!P0 BRA `(.L_x_253) ;  /* 0x0000001000308947 */ /* 0x002fea0003800000 */
.L_x_306:
[----:B------:R-:W-:Y:S05]  /*e2b0*/  @!P1 BRA `(.L_x_254) ;  /* 0x0000000000049947 */ /* 0x000fea0003800000 */
[----:B------:R-:W-:Y:S01]  /*e2c0*/  BPT.TRAP 0x1 ;  /* 0x000000040000795c */ /* 0x000fe20000300000 */
.L_x_254:
        /* <DEDUP_REMOVED lines=9> */
.L_x_307:
[----:B------:R-:W-:Y:S05]  /*e360*/  @!P1 BRA `(.L_x_256) ;  /* 0x0000000000049947 */ /* 0x000fea0003800000 */
[----:B------:R-:W-:Y:S01]  /*e370*/  BPT.TRAP 0x1 ;  /* 0x000000040000795c */ /* 0x000fe20000300000 */
.L_x_256:
        /* <DEDUP_REMOVED lines=9> */
.L_x_308:
[----:B------:R-:W-:Y:S05]  /*e410*/  @!P1 BRA `(.L_x_258) ;  /* 0x0000000000049947 */ /* 0x000fea0003800000 */
[----:B------:R-:W-:Y:S01]  /*e420*/  BPT.TRAP 0x1 ;  /* 0x000000040000795c */ /* 0x000fe20000300000 */
.L_x_258:
        /* <DEDUP_REMOVED lines=9> */
.L_x_309:
[----:B------:R-:W-:Y:S05]  /*e4c0*/  @!P1 BRA `(.L_x_260) ;  /* 0x0000000000049947 */ /* 0x000fea0003800000 */
[----:B------:R-:W-:Y:S01]  /*e4d0*/  BPT.TRAP 0x1 ;  /* 0x000000040000795c */ /* 0x000fe20000300000 */
.L_x_260:
[----:B-1----:R-:W-:-:S05]  /*e4e0*/  VIADD R0, R4, 0x1 ;  /* 0x0000000104007836 */ /* 0x002fca0000000000 */
[----:B------:R-:W-:-:S04]  /*e4f0*/  ISETP.NE.AND P0, PT, R0, 0x8, PT ;  /* 0x000000080000780c */ /* 0x000fc80003f05270 */
[----:B------:R-:W-:Y:S02]  /*e500*/  SEL R2, RZ, 0x1, P0 ;  /* 0x00000001ff027807 */ /* 0x000fe40000000000 */
[----:B------:R-:W-:Y:S02]  /*e510*/  SEL R0, R0, RZ, P0 ;  /* 0x000000ff00007207 */ /* 0x000fe40000000000 */
[----:B------:R-:W-:-:S03]  /*e520*/  LOP3.LUT R2, R5, R2, RZ, 0x3c, !PT ;  /* 0x0000000205027212 */ /* 0x000fc600078e3cff */
[----:B------:R-:W-:Y:S01]  /*e530*/  IMAD R3, R0, 0x8, R3 ;  /* 0x0000000800037824 */ /* 0x000fe200078e0203 */
[----:B------:R-:W-:-:S07]  /*e540*/  SHF.L.U32 R0, R2, 0x1f, RZ ;  /* 0x0000001f02007819 */ /* 0x000fce00000006ff */
.L_x_261:
[----:B-1----:R1:W2:Y:S02]  /*e550*/  SYNCS.PHASECHK.TRANS64.TRYWAIT P0, [R3+URZ+0x38440], R0 ;  /* 0x03844000030075a7 */ /* 0x0022a4000800017f */
[----:B--2---:R-:W-:Y:S05]  /*e560*/  @!P0 NANOSLEEP.SYNCS 0x989680 ;  /* 0x009896800000895d */ /* 0x004fea0003900000 */
[----:B------:R-:W2:Y:S02]  /*e570*/  @!P0 SYNCS.PHASECHK.TRANS64 P0, [R3+URZ+0x38440], R0 ;  /* 0x03844000030085a7 */ /* 0x000ea4000800007f */
[----:B--2---:R-:W-:Y:S05]  /*e580*/  @P0 EXIT ;  /* 0x000000000000094d */ /* 0x004fea0003800000 */
[----:B------:R-:W-:Y:S05]  /*e590*/  BRA `(.L_x_261) ;  /* 0xfffffffc00ec7947 */ /* 0x000fea000383ffff */
.L_x_33:
[----:B--2---:R-:W-:-:S04]  /*e5a0*/  IMAD.U32 R3, RZ, RZ, UR4 ;  /* 0x00000004ff037e24 */ /* 0x004fc8000f8e00ff */
[----:B------:R2:W3:Y:S03]  /*e5b0*/  SYNCS.PHASECHK.TRANS64.TRYWAIT P0, [R3+URZ+0x38480], R0 ;  /* 0x03848000030075a7 */ /* 0x0004e6000800017f */
[----:B---3--:R-:W-:Y:S05]  /*e5c0*/  @!P0 NANOSLEEP.SYNCS 0x989680 ;  /* 0x009896800000895d */ /* 0x008fea0003900000 */
[----:B------:R-:W3:Y:S02]  /*e5d0*/  @!P0 SYNCS.PHASECHK.TRANS64 P0, [R3+URZ+0x38480], R0 ;  /* 0x03848000030085a7 */ /* 0x000ee4000800007f */
[----:B---3--:R-:W-:Y:S05]  /*e5e0*/  @!P0 BRA `(.L_x_33) ;  /* 0xfffffffc00ec8947 */ /* 0x008fea000383ffff */
[----:B------:R-:W-:Y:S05]  /*e5f0*/  BRA `(.L_x_32) ;  /* 0xffffff54007c7947 */ /* 0x000fea000383ffff */
.L_x_38:
[----:B--2---:R-:W-:-:S04]  /*e600*/  MOV R6, UR4 ;  /* 0x0000000400067c02 */ /* 0x004fc80008000f00 */
[----:B------:R2:W3:Y:S03]  /*e610*/  SYNCS.PHASECHK.TRANS64.TRYWAIT P0, [R6+URZ+0x38480], R3 ;  /* 0x03848003060075a7 */ /* 0x0004e6000800017f */
[----:B---3--:R-:W-:Y:S05]  /*e620*/  @!P0 NANOSLEEP.SYNCS 0x989680 ;  /* 0x009896800000895d */ /* 0x008fea0003900000 */
[----:B------:R-:W3:Y:S02]  /*e630*/  @!P0 SYNCS.PHASECHK.TRANS64 P0, [R6+URZ+0x38480], R3 ;  /* 0x03848003060085a7 */ /* 0x000ee4000800007f */
[----:B---3--:R-:W-:Y:S05]  /*e640*/  @!P0 BRA `(.L_x_38) ;  /* 0xfffffffc00ec8947 */ /* 0x008fea000383ffff */
[----:B------:R-:W-:Y:S05]  /*e650*/  BRA `(.L_x_37) ;  /* 0xffffff5800f87947 */ /* 0x000fea000383ffff */
.L_x_55:
[----:B------:R-:W-:-:S07]  /*e660*/  IMAD.MOV.U32 R15, RZ, RZ, -0x1 ;  /* 0xffffffffff0f7424 */ /* 0x000fce00078e00ff */
[----:B-12--5:R-:W-:Y:S05]  /*e670*/  WARPSYNC.COLLECTIVE R15, `(.L_x_262) ;  /* 0x000000000f0c7348 */ /* 0x026fea0003c00000 */
[----:B------:R-:W-:Y:S02]  /*e680*/  ELECT P6, UR62, PT ;  /* 0x00000000003e782f */ /* 0x000fe400038c0000 */
[----:B------:R-:W-:Y:S01]  /*e690*/  MOV R14, UR62 ;  /* 0x0000003e000e7c02 */ /* 0x000fe20008000f00 */
[----:B-12--5:R-:W-:Y:S10]  /*e6a0*/  ENDCOLLECTIVE ;  /* 0x000000000000791b */ /* 0x026ff40003800000 */
.L_x_262:
[----:B------:R-:W-:Y:S05]  /*e6b0*/  BRA `(.L_x_263) ;  /* 0xffffff6800047947 */ /* 0x000fea000383ffff */
.L_x_57:
[----:B-1----:R-:W-:-:S04]  /*e6c0*/  IMAD.U32 R6, RZ, RZ, UR47 ;  /* 0x0000002fff067e24 */ /* 0x002fc8000f8e00ff */
[----:B------:R1:W2:Y:S03]  /*e6d0*/  SYNCS.PHASECHK.TRANS64.TRYWAIT P2, [R6+URZ+0x384a0], R3 ;  /* 0x0384a003060075a7 */ /* 0x0002a6000804017f */
[----:B--2---:R-:W-:Y:S05]  /*e6e0*/  @!P2 NANOSLEEP.SYNCS 0x989680 ;  /* 0x009896800000a95d */ /* 0x004fea0003900000 */
[----:B------:R-:W2:Y:S02]  /*e6f0*/  @!P2 SYNCS.PHASECHK.TRANS64 P2, [R6+URZ+0x384a0], R3 ;  /* 0x0384a0030600a5a7 */ /* 0x000ea4000804007f */
[----:B--2---:R-:W-:Y:S05]  /*e700*/  @!P2 BRA `(.L_x_57) ;  /* 0xfffffffc00eca947 */ /* 0x004fea000383ffff */
[----:B------:R-:W-:Y:S05]  /*e710*/  BRA `(.L_x_264) ;  /* 0xffffff68001c7947 */ /* 0x000fea000383ffff */
.L_x_65:
[----:B--2---:R-:W-:-:S04]  /*e720*/  IMAD.U32 R14, RZ, RZ, UR47 ;  /* 0x0000002fff0e7e24 */ /* 0x004fc8000f8e00ff */
[----:B------:R2:W3:Y:S03]  /*e730*/  SYNCS.PHASECHK.TRANS64.TRYWAIT P3, [R14+URZ+0x384a8], R3 ;  /* 0x0384a8030e0075a7 */ /* 0x0004e6000806017f */
[----:B---3--:R-:W-:Y:S05]  /*e740*/  @!P3 NANOSLEEP.SYNCS 0x989680 ;  /* 0x009896800000b95d */ /* 0x008fea0003900000 */
[----:B------:R-:W3:Y:S02]  /*e750*/  @!P3 SYNCS.PHASECHK.TRANS64 P3, [R14+URZ+0x384a8], R3 ;  /* 0x0384a8030e00b5a7 */ /* 0x000ee4000806007f */
[----:B---3--:R-:W-:Y:S05]  /*e760*/  @!P3 BRA `(.L_x_65) ;  /* 0xfffffffc00ecb947 */ /* 0x008fea000383ffff */
[----:B------:R-:W-:Y:S05]  /*e770*/  BRA `(.L_x_265) ;  /* 0xffffff6c00ac7947 */ /* 0x000fea000383ffff */
.L_x_70:
[----:B--2---:R-:W-:-:S04]  /*e780*/  IMAD.U32 R14, RZ, RZ, UR47 ;  /* 0x0000002fff0e7e24 */ /* 0x004fc8000f8e00ff */
[----:B------:R2:W3:Y:S03]  /*e790*/  SYNCS.PHASECHK.TRANS64.TRYWAIT P3, [R14+URZ+0x384b0], R3 ;  /* 0x0384b0030e0075a7 */ /* 0x0004e6000806017f */
[----:B---3--:R-:W-:Y:S05]  /*e7a0*/  @!P3 NANOSLEEP.SYNCS 0x989680 ;  /* 0x009896800000b95d */ /* 0x008fea0003900000 */
[----:B------:R-:W3:Y:S02]  /*e7b0*/  @!P3 SYNCS.PHASECHK.TRANS64 P3, [R14+URZ+0x384b0], R3 ;  /* 0x0384b0030e00b5a7 */ /* 0x000ee4000806007f */
[----:B---3--:R-:W-:Y:S05]  /*e7c0*/  @!P3 BRA `(.L_x_70) ;  /* 0xfffffffc00ecb947 */ /* 0x008fea000383ffff */
[----:B------:R-:W-:Y:S05]  /*e7d0*/  BRA `(.L_x_266) ;  /* 0xffffff7400087947 */ /* 0x000fea000383ffff */
.L_x_75:
[----:B--2---:R-:W-:-:S04]  /*e7e0*/  IMAD.U32 R14, RZ, RZ, UR47 ;  /* 0x0000002fff0e7e24 */ /* 0x004fc8000f8e00ff */
[----:B------:R2:W3:Y:S03]  /*e7f0*/  SYNCS.PHASECHK.TRANS64.TRYWAIT P3, [R14+URZ+0x384b8], R3 ;  /* 0x0384b8030e0075a7 */ /* 0x0004e6000806017f */
[----:B---3--:R-:W-:Y:S05]  /*e800*/  @!P3 NANOSLEEP.SYNCS 0x989680 ;  /* 0x009896800000b95d */ /* 0x008fea0003900000 */
[----:B------:R-:W3:Y:S02]  /*e810*/  @!P3 SYNCS.PHASECHK.TRANS64 P3, [R14+URZ+0x384b8], R3 ;  /* 0x0384b8030e00b5a7 */ /* 0x000ee4000806007f */
[----:B---3--:R-:W-:Y:S05]  /*e820*/  @!P3 BRA `(.L_x_75) ;  /* 0xfffffffc00ecb947 */ /* 0x008fea000383ffff */
[----:B------:R-:W-:Y:S05]  /*e830*/  BRA `(.L_x_267) ;  /* 0xffffff7800707947 */ /* 0x000fea000383ffff */
.L_x_80:
[----:B--2---:R-:W-:-:S04]  /*e840*/  IMAD.U32 R14, RZ, RZ, UR47 ;  /* 0x0000002fff0e7e24 */ /* 0x004fc8000f8e00ff */
[----:B------:R2:W3:Y:S03]  /*e850*/  SYNCS.PHASECHK.TRANS64.TRYWAIT P3, [R14+URZ+0x384a0], R3 ;  /* 0x0384a0030e0075a7 */ /* 0x0004e6000806017f */
[----:B---3--:R-:W-:Y:S05]  /*e860*/  @!P3 NANOSLEEP.SYNCS 0x989680 ;  /* 0x009896800000b95d */ /* 0x008fea0003900000 */
[----:B------:R-:W3:Y:S02]  /*e870*/  @!P3 SYNCS.PHASECHK.TRANS64 P3, [R14+URZ+0x384a0], R3 ;  /* 0x0384a0030e00b5a7 */ /* 0x000ee4000806007f */
[----:B---3--:R-:W-:Y:S05]  /*e880*/  @!P3 BRA `(.L_x_80) ;  /* 0xfffffffc00ecb947 */ /* 0x008fea000383ffff */
[----:B------:R-:W-:Y:S05]  /*e890*/  BRA `(.L_x_268) ;  /* 0xffffff7c00e07947 */ /* 0x000fea000383ffff */
.L_x_85:
[----:B--2---:R-:W-:-:S04]  /*e8a0*/  IMAD.U32 R14, RZ, RZ, UR47 ;  /* 0x0000002fff0e7e24 */ /* 0x004fc8000f8e00ff */
[----:B------:R2:W3:Y:S03]  /*e8b0*/  SYNCS.PHASECHK.TRANS64.TRYWAIT P3, [R14+URZ+0x384a8], R3 ;  /* 0x0384a8030e0075a7 */ /* 0x0004e6000806017f */
[----:B---3--:R-:W-:Y:S05]  /*e8c0*/  @!P3 NANOSLEEP.SYNCS 0x989680 ;  /* 0x009896800000b95d */ /* 0x008fea0003900000 */
[----:B------:R-:W3:Y:S02]  /*e8d0*/  @!P3 SYNCS.PHASECHK.TRANS64 P3, [R14+URZ+0x384a8], R3 ;  /* 0x0384a8030e00b5a7 */ /* 0x000ee4000806007f */
[----:B---3--:R-:W-:Y:S05]  /*e8e0*/  @!P3 BRA `(.L_x_85) ;  /* 0xfffffffc00ecb947 */ /* 0x008fea000383ffff */
[----:B------:R-:W-:Y:S05]  /*e8f0*/  BRA `(.L_x_269) ;  /* 0xffffff8400487947 */ /* 0x000fea000383ffff */
.L_x_90:
[----:B--2---:R-:W-:-:S04]  /*e900*/  IMAD.U32 R14, RZ, RZ, UR47 ;  /* 0x0000002fff0e7e24 */ /* 0x004fc8000f8e00ff */
[----:B------:R2:W3:Y:S03]  /*e910*/  SYNCS.PHASECHK.TRANS64.TRYWAIT P3, [R14+URZ+0x384b0], R3 ;  /* 0x0384b0030e0075a7 */ /* 0x0004e6000806017f */
[----:B---3--:R-:W-:Y:S05]  /*e920*/  @!P3 NANOSLEEP.SYNCS 0x989680 ;  /* 0x009896800000b95d */ /* 0x008fea0003900000 */
[----:B------:R-:W3:Y:S02]  /*e930*/  @!P3 SYNCS.PHASECHK.TRANS64 P3, [R14+URZ+0x384b0], R3 ;  /* 0x0384b0030e00b5a7 */ /* 0x000ee4000806007f */
[----:B---3--:R-:W-:Y:S05]  /*e940*/  @!P3 BRA `(.L_x_90) ;  /* 0xfffffffc00ecb947 */ /* 0x008fea000383ffff */
[----:B------:R-:W-:Y:S05]  /*e950*/  BRA `(.L_x_270) ;  /* 0xffffff8800b07947 */ /* 0x000fea000383ffff */
.L_x_95:
[----:B--2---:R-:W-:-:S04]  /*e960*/  IMAD.U32 R14, RZ, RZ, UR47 ;  /* 0x0000002fff0e7e24 */ /* 0x004fc8000f8e00ff */
[----:B------:R2:W3:Y:S03]  /*e970*/  SYNCS.PHASECHK.TRANS64.TRYWAIT P3, [R14+URZ+0x384b8], R3 ;  /* 0x0384b8030e0075a7 */ /* 0x0004e6000806017f */
[----:B---3--:R-:W-:Y:S05]  /*e980*/  @!P3 NANOSLEEP.SYNCS 0x989680 ;  /* 0x009896800000b95d */ /* 0x008fea0003900000 */
[----:B------:R-:W3:Y:S02]  /*e990*/  @!P3 SYNCS.PHASECHK.TRANS64 P3, [R14+URZ+0x384b8], R3 ;  /* 0x0384b8030e00b5a7 */ /* 0x000ee4000806007f */
[----:B---3--:R-:W-:Y:S05]  /*e9a0*/  @!P3 BRA `(.L_x_95) ;  /* 0xfffffffc00ecb947 */ /* 0x008fea000383ffff */
[----:B------:R-:W-:Y:S05]  /*e9b0*/  BRA `(.L_x_271) ;  /* 0xffffff9000187947 */ /* 0x000fea000383ffff */
.L_x_102:
[----:B--2---:R-:W-:-:S04]  /*e9c0*/  MOV R3, UR4 ;  /* 0x0000000400037c02 */ /* 0x004fc80008000f00 */
[----:B------:R2:W3:Y:S03]  /*e9d0*/  SYNCS.PHASECHK.TRANS64.TRYWAIT P0, [R3+URZ+0x38400], R0 ;  /* 0x03840000030075a7 */ /* 0x0004e6000800017f */
[----:B---3--:R-:W-:Y:S05]  /*e9e0*/  @!P0 NANOSLEEP.SYNCS 0x989680 ;  /* 0x009896800000895d */ /* 0x008fea0003900000 */
[----:B------:R-:W3:Y:S02]  /*e9f0*/  @!P0 SYNCS.PHASECHK.TRANS64 P0, [R3+URZ+0x38400], R0 ;  /* 0x03840000030085a7 */ /* 0x000ee4000800007f */
[----:B---3--:R-:W-:Y:S05]  /*ea00*/  @!P0 BRA `(.L_x_102) ;  /* 0xfffffffc00ec8947 */ /* 0x008fea000383ffff */
[----:B------:R-:W-:Y:S05]  /*ea10*/  BRA `(.L_x_272) ;  /* 0xffffff9400a87947 */ /* 0x000fea000383ffff */
.L_x_120:
[----:B-1----:R-:W-:-:S04]  /*ea20*/  IMAD.U32 R3, RZ, RZ, UR35 ;  /* 0x00000023ff037e24 */ /* 0x002fc8000f8e00ff */
[----:B------:R1:W2:Y:S03]  /*ea30*/  SYNCS.PHASECHK.TRANS64.TRYWAIT P0, [R3+URZ+0x384e8], R0 ;  /* 0x0384e800030075a7 */ /* 0x0002a6000800017f */
[----:B--2---:R-:W-:Y:S05]  /*ea40*/  @!P0 NANOSLEEP.SYNCS 0x989680 ;  /* 0x009896800000895d */ /* 0x004fea0003900000 */
[----:B------:R-:W2:Y:S02]  /*ea50*/  @!P0 SYNCS.PHASECHK.TRANS64 P0, [R3+URZ+0x384e8], R0 ;  /* 0x0384e800030085a7 */ /* 0x000ea4000800007f */
[----:B--2---:R-:W-:Y:S05]  /*ea60*/  @!P0 BRA `(.L_x_120) ;  /* 0xfffffffc00ec8947 */ /* 0x004fea000383ffff */
[----:B------:R-:W-:Y:S05]  /*ea70*/  BRA `(.L_x_273) ;  /* 0xffffffa4003c7947 */ /* 0x000fea000383ffff */
.L_x_122:
[----:B-1----:R-:W-:-:S04]  /*ea80*/  IMAD.U32 R3, RZ, RZ, UR8 ;  /* 0x00000008ff037e24 */ /* 0x002fc8000f8e00ff */
[----:B------:R1:W2:Y:S03]  /*ea90*/  SYNCS.PHASECHK.TRANS64.TRYWAIT P0, [R3+URZ+0x38400], R0 ;  /* 0x03840000030075a7 */ /* 0x0002a6000800017f */
[----:B--2---:R-:W-:Y:S05]  /*eaa0*/  @!P0 NANOSLEEP.SYNCS 0x989680 ;  /* 0x009896800000895d */ /* 0x004fea0003900000 */
[----:B------:R-:W2:Y:S02]  /*eab0*/  @!P0 SYNCS.PHASECHK.TRANS64 P0, [R3+URZ+0x38400], R0 ;  /* 0x03840000030085a7 */ /* 0x000ea4000800007f */
[----:B--2---:R-:W-:Y:S05]  /*eac0*/  @!P0 BRA `(.L_x_122) ;  /* 0xfffffffc00ec8947 */ /* 0x004fea000383ffff */
[----:B------:R-:W-:Y:S05]  /*ead0*/  BRA `(.L_x_274) ;  /* 0xffffffa4005c7947 */ /* 0x000fea000383ffff */
.L_x_128:
[----:B-1----:R-:W-:-:S04]  /*eae0*/  IMAD.U32 R3, RZ, RZ, UR35 ;  /* 0x00000023ff037e24 */ /* 0x002fc8000f8e00ff */
[----:B------:R1:W3:Y:S03]  /*eaf0*/  SYNCS.PHASECHK.TRANS64.TRYWAIT P1, [R3+URZ+0x384c0], R0 ;  /* 0x0384c000030075a7 */ /* 0x0002e6000802017f */
[----:B---3--:R-:W-:Y:S05]  /*eb00*/  @!P1 NANOSLEEP.SYNCS 0x989680 ;  /* 0x009896800000995d */ /* 0x008fea0003900000 */
[----:B------:R-:W3:Y:S02]  /*eb10*/  @!P1 SYNCS.PHASECHK.TRANS64 P1, [R3+URZ+0x384c0], R0 ;  /* 0x0384c000030095a7 */ /* 0x000ee4000802007f */
[----:B---3--:R-:W-:Y:S05]  /*eb20*/  @!P1 BRA `(.L_x_128) ;  /* 0xfffffffc00ec9947 */ /* 0x008fea000383ffff */
[----:B------:R-:W-:Y:S05]  /*eb30*/  BRA `(.L_x_275) ;  /* 0xffffffa8000c7947 */ /* 0x000fea000383ffff */
.L_x_134:
[----:B-1----:R-:W-:-:S04]  /*eb40*/  IMAD.U32 R3, RZ, RZ, UR35 ;  /* 0x00000023ff037e24 */ /* 0x002fc8000f8e00ff */
[----:B------:R1:W4:Y:S03]  /*eb50*/  SYNCS.PHASECHK.TRANS64.TRYWAIT P1, [R3+URZ+0x384c8], R0 ;  /* 0x0384c800030075a7 */ /* 0x000326000802017f */
[----:B----4-:R-:W-:Y:S05]  /*eb60*/  @!P1 NANOSLEEP.SYNCS 0x989680 ;  /* 0x009896800000995d */ /* 0x010fea0003900000 */
[----:B------:R-:W4:Y:S02]  /*eb70*/  @!P1 SYNCS.PHASECHK.TRANS64 P1, [R3+URZ+0x384c8], R0 ;  /* 0x0384c800030095a7 */ /* 0x000f24000802007f */
[----:B----4-:R-:W-:Y:S05]  /*eb80*/  @!P1 BRA `(.L_x_134) ;  /* 0xfffffffc00ec9947 */ /* 0x010fea000383ffff */
[----:B------:R-:W-:Y:S05]  /*eb90*/  BRA `(.L_x_276) ;  /* 0xffffffa8005c7947 */ /* 0x000fea000383ffff */
.L_x_140:
[----:B-1----:R-:W-:-:S04]  /*eba0*/  IMAD.U32 R3, RZ, RZ, UR35 ;  /* 0x00000023ff037e24 */ /* 0x002fc8000f8e00ff */
[----:B------:R1:W1:Y:S03]  /*ebb0*/  SYNCS.PHASECHK.TRANS64.TRYWAIT P1, [R3+URZ+0x384d0], R0 ;  /* 0x0384d000030075a7 */ /* 0x000266000802017f */
[----:B-1----:R-:W-:Y:S05]  /*ebc0*/  @!P1 NANOSLEEP.SYNCS 0x989680 ;  /* 0x009896800000995d */ /* 0x002fea0003900000 */
[----:B------:R-:W1:Y:S02]  /*ebd0*/  @!P1 SYNCS.PHASECHK.TRANS64 P1, [R3+URZ+0x384d0], R0 ;  /* 0x0384d000030095a7 */ /* 0x000e64000802007f */
[----:B-1----:R-:W-:Y:S05]  /*ebe0*/  @!P1 BRA `(.L_x_140) ;  /* 0xfffffffc00ec9947 */ /* 0x002fea000383ffff */
[----:B------:R-:W-:Y:S05]  /*ebf0*/  BRA `(.L_x_277) ;  /* 0xffffffa800b47947 */ /* 0x000fea000383ffff */
.L_x_146:
[----:B-1----:R-:W-:-:S04]  /*ec00*/  IMAD.U32 R3, RZ, RZ, UR35 ;  /* 0x00000023ff037e24 */ /* 0x002fc8000f8e00ff */
[----:B------:R1:W1:Y:S03]  /*ec10*/  SYNCS.PHASECHK.TRANS64.TRYWAIT P1, [R3+URZ+0x384d8], R0 ;  /* 0x0384d800030075a7 */ /* 0x000266000802017f */
[----:B-1----:R-:W-:Y:S05]  /*ec20*/  @!P1 NANOSLEEP.SYNCS 0x989680 ;  /* 0x009896800000995d */ /* 0x002fea0003900000 */
[----:B------:R-:W1:Y:S02]  /*ec30*/  @!P1 SYNCS.PHASECHK.TRANS64 P1, [R3+URZ+0x384d8], R0 ;  /* 0x0384d800030095a7 */ /* 0x000e64000802007f */
[----:B-1----:R-:W-:Y:S05]  /*ec40*/  @!P1 BRA `(.L_x_146) ;  /* 0xfffffffc00ec9947 */ /* 0x002fea000383ffff */
[----:B------:R-:W-:Y:S05]  /*ec50*/  BRA `(.L_x_278) ;  /* 0xffffffac000c7947 */ /* 0x000fea000383ffff */
.L_x_152:
[----:B-1----:R-:W-:-:S04]  /*ec60*/  IMAD.U32 R3, RZ, RZ, UR35 ;  /* 0x00000023ff037e24 */ /* 0x002fc8000f8e00ff */
[----:B------:R1:W3:Y:S03]  /*ec70*/  SYNCS.PHASECHK.TRANS64.TRYWAIT P1, [R3+URZ+0x384c0], R2 ;  /* 0x0384c002030075a7 */ /* 0x0002e6000802017f */
[----:B---3--:R-:W-:Y:S05]  /*ec80*/  @!P1 NANOSLEEP.SYNCS 0x989680 ;  /* 0x009896800000995d */ /* 0x008fea0003900000 */
[----:B------:R-:W3:Y:S02]  /*ec90*/  @!P1 SYNCS.PHASECHK.TRANS64 P1, [R3+URZ+0x384c0], R2 ;  /* 0x0384c002030095a7 */ /* 0x000ee4000802007f */
[----:B---3--:R-:W-:Y:S05]  /*eca0*/  @!P1 BRA `(.L_x_152) ;  /* 0xfffffffc00ec9947 */ /* 0x008fea000383ffff */
[----:B------:R-:W-:Y:S05]  /*ecb0*/  BRA `(.L_x_279) ;  /* 0xffffffac00687947 */ /* 0x000fea000383ffff */
.L_x_158:
[----:B-1-3--:R-:W-:-:S04]  /*ecc0*/  IMAD.U32 R3, RZ, RZ, UR35 ;  /* 0x00000023ff037e24 */ /* 0x00afc8000f8e00ff */
[----:B------:R1:W3:Y:S03]  /*ecd0*/  SYNCS.PHASECHK.TRANS64.TRYWAIT P1, [R3+URZ+0x384c8], R2 ;  /* 0x0384c802030075a7 */ /* 0x0002e6000802017f */
[----:B---3--:R-:W-:Y:S05]  /*ece0*/  @!P1 NANOSLEEP.SYNCS 0x989680 ;  /* 0x009896800000995d */ /* 0x008fea0003900000 */
[----:B------:R-:W3:Y:S02]  /*ecf0*/  @!P1 SYNCS.PHASECHK.TRANS64 P1, [R3+URZ+0x384c8], R2 ;  /* 0x0384c802030095a7 */ /* 0x000ee4000802007f */
[----:B---3--:R-:W-:Y:S05]  /*ed00*/  @!P1 BRA `(.L_x_158) ;  /* 0xfffffffc00ec9947 */ /* 0x008fea000383ffff */
[----:B------:R-:W-:Y:S05]  /*ed10*/  BRA `(.L_x_280) ;  /* 0xffffffac00b47947 */ /* 0x000fea000383ffff */
.L_x_164:
[----:B-1-34-:R-:W-:-:S04]  /*ed20*/  IMAD.U32 R3, RZ, RZ, UR35 ;  /* 0x00000023ff037e24 */ /* 0x01afc8000f8e00ff */
[----:B------:R1:W3:Y:S03]  /*ed30*/  SYNCS.PHASECHK.TRANS64.TRYWAIT P1, [R3+URZ+0x384d0], R2 ;  /* 0x0384d002030075a7 */ /* 0x0002e6000802017f */
[----:B---3--:R-:W-:Y:S05]  /*ed40*/  @!P1 NANOSLEEP.SYNCS 0x989680 ;  /* 0x009896800000995d */ /* 0x008fea0003900000 */
[----:B------:R-:W3:Y:S02]  /*ed50*/  @!P1 SYNCS.PHASECHK.TRANS64 P1, [R3+URZ+0x384d0], R2 ;  /* 0x0384d002030095a7 */ /* 0x000ee4000802007f */
[----:B---3--:R-:W-:Y:S05]  /*ed60*/  @!P1 BRA `(.L_x_164) ;  /* 0xfffffffc00ec9947 */ /* 0x008fea000383ffff */
[----:B------:R-:W-:Y:S05]  /*ed70*/  BRA `(.L_x_281) ;  /* 0xffffffb000007947 */ /* 0x000fea000383ffff */
.L_x_170:
[----:B-1-34-:R-:W-:-:S04]  /*ed80*/  MOV R3, UR35 ;  /* 0x0000002300037c02 */ /* 0x01afc80008000f00 */
[----:B------:R1:W3:Y:S03]  /*ed90*/  SYNCS.PHASECHK.TRANS64.TRYWAIT P1, [R3+URZ+0x384d8], R2 ;  /* 0x0384d802030075a7 */ /* 0x0002e6000802017f */
[----:B---3--:R-:W-:Y:S05]  /*eda0*/  @!P1 NANOSLEEP.SYNCS 0x989680 ;  /* 0x009896800000995d */ /* 0x008fea0003900000 */
[----:B------:R-:W3:Y:S02]  /*edb0*/  @!P1 SYNCS.PHASECHK.TRANS64 P1, [R3+URZ+0x384d8], R2 ;  /* 0x0384d802030095a7 */ /* 0x000ee4000802007f */
[----:B---3--:R-:W-:Y:S05]  /*edc0*/  @!P1 BRA `(.L_x_170) ;  /* 0xfffffffc00ec9947 */ /* 0x008fea000383ffff */
[----:B------:R-:W-:Y:S05]  /*edd0*/  BRA `(.L_x_282) ;  /* 0xffffffb0004c7947 */ /* 0x000fea000383ffff */
.L_x_185:
[----:B-1-34-:R-:W-:-:S04]  /*ede0*/  IMAD.U32 R3, RZ, RZ, UR35 ;  /* 0x00000023ff037e24 */ /* 0x01afc8000f8e00ff */
[----:B------:R1:W2:Y:S03]  /*edf0*/  SYNCS.PHASECHK.TRANS64.TRYWAIT P0, [R3+URZ+0x384c0], R0 ;  /* 0x0384c000030075a7 */ /* 0x0002a6000800017f */
[----:B--2---:R-:W-:Y:S05]  /*ee00*/  @!P0 NANOSLEEP.SYNCS 0x989680 ;  /* 0x009896800000895d */ /* 0x004fea0003900000 */
[----:B------:R-:W2:Y:S02]  /*ee10*/  @!P0 SYNCS.PHASECHK.TRANS64 P0, [R3+URZ+0x384c0], R0 ;  /* 0x0384c000030085a7 */ /* 0x000ea4000800007f */
[----:B--2---:R-:W-:Y:S05]  /*ee20*/  @!P0 BRA `(.L_x_185) ;  /* 0xfffffffc00ec8947 */ /* 0x004fea000383ffff */
[----:B------:R-:W-:Y:S05]  /*ee30*/  BRA `(.L_x_283) ;  /* 0xffffffb400e47947 */ /* 0x000fea000383ffff */
.L_x_187:
[----:B-1-34-:R-:W-:-:S04]  /*ee40*/  IMAD.U32 R3, RZ, RZ, UR35 ;  /* 0x00000023ff037e24 */ /* 0x01afc8000f8e00ff */
[----:B------:R1:W2:Y:S03]  /*ee50*/  SYNCS.PHASECHK.TRANS64.TRYWAIT P0, [R3+URZ+0x384c8], R0 ;  /* 0x0384c800030075a7 */ /* 0x0002a6000800017f */
[----:B--2---:R-:W-:Y:S05]  /*ee60*/  @!P0 NANOSLEEP.SYNCS 0x989680 ;  /* 0x009896800000895d */ /* 0x004fea0003900000 */
[----:B------:R-:W2:Y:S02]  /*ee70*/  @!P0 SYNCS.PHASECHK.TRANS64 P0, [R3+URZ+0x384c8], R0 ;  /* 0x0384c800030085a7 */ /* 0x000ea4000800007f */
[----:B--2---:R-:W-:Y:S05]  /*ee80*/  @!P0 BRA `(.L_x_187) ;  /* 0xfffffffc00ec8947 */ /* 0x004fea000383ffff */
[----:B------:R-:W-:Y:S05]  /*ee90*/  BRA `(.L_x_284) ;  /* 0xffffffb400dc7947 */ /* 0x000fea000383ffff */
.L_x_189:
[----:B-1-34-:R-:W-:-:S04]  /*eea0*/  IMAD.U32 R3, RZ, RZ, UR35 ;  /* 0x00000023ff037e24 */ /* 0x01afc8000f8e00ff */
[----:B------:R1:W2:Y:S03]  /*eeb0*/  SYNCS.PHASECHK.TRANS64.TRYWAIT P0, [R3+URZ+0x384d0], R0 ;  /* 0x0384d000030075a7 */ /* 0x0002a6000800017f */
[----:B--2---:R-:W-:Y:S05]  /*eec0*/  @!P0 NANOSLEEP.SYNCS 0x989680 ;  /* 0x009896800000895d */ /* 0x004fea0003900000 */
[----:B------:R-:W2:Y:S02]  /*eed0*/  @!P0 SYNCS.PHASECHK.TRANS64 P0, [R3+URZ+0x384d0], R0 ;  /* 0x0384d000030085a7 */ /* 0x000ea4000800007f */
[----:B--2---:R-:W-:Y:S05]  /*eee0*/  @!P0 BRA `(.L_x_189) ;  /* 0xfffffffc00ec8947 */ /* 0x004fea000383ffff */
[----:B------:R-:W-:Y:S05]  /*eef0*/  BRA `(.L_x_285) ;  /* 0xffffffb400d47947 */ /* 0x000fea000383ffff */
.L_x_201:
[----:B------:R-:W-:Y:S01]  /*ef00*/  BSSY B1, `(.L_x_286) ;  /* 0x0000006000017945 */ /* 0x000fe20003800000 */
[----:B------:R-:W-:-:S07]  /*ef10*/  IMAD.MOV.U32 R15, RZ, RZ, -0x1 ;  /* 0xffffffffff0f7424 */ /* 0x000fce00078e00ff */
[----:B-----5:R-:W-:Y:S05]  /*ef20*/  WARPSYNC.COLLECTIVE R15, `(.L_x_287) ;  /* 0x000000000f0c7348 */ /* 0x020fea0003c00000 */
[----:B-----5:R-:W-:Y:S02]  /*ef30*/  ELECT P6, UR62, PT ;  /* 0x00000000003e782f */ /* 0x020fe400038c0000 */
[----:B------:R-:W-:Y:S01]  /*ef40*/  MOV R14, UR62 ;  /* 0x0000003e000e7c02 */ /* 0x000fe20008000f00 */
[----:B------:R-:W-:Y:S10]  /*ef50*/  ENDCOLLECTIVE ;  /* 0x000000000000791b */ /* 0x000ff40003800000 */
.L_x_287:
[----:B------:R-:W-:Y:S05]  /*ef60*/  BSYNC B1 ;  /* 0x0000000000017941 */ /* 0x000fea0003800000 */
.L_x_286:
[----:B------:R-:W-:Y:S05]  /*ef70*/  BRA `(.L_x_288) ;  /* 0xffffffc000e87947 */ /* 0x000fea000383ffff */
.L_x_204:
[----:B--2---:R2:W3:Y:S02]  /*ef80*/  SYNCS.PHASECHK.TRANS64.TRYWAIT P0, [R8+URZ+0x38490], R5 ;  /* 0x03849005080075a7 */ /* 0x0044e4000800017f */
[----:B---3--:R-:W-:Y:S05]  /*ef90*/  @!P0 NANOSLEEP.SYNCS 0x989680 ;  /* 0x009896800000895d */ /* 0x008fea0003900000 */
[----:B------:R-:W3:Y:S02]  /*efa0*/  @!P0 SYNCS.PHASECHK.TRANS64 P0, [R8+URZ+0x38490], R5 ;  /* 0x03849005080085a7 */ /* 0x000ee4000800007f */
[----:B---3--:R-:W-:Y:S05]  /*efb0*/  @!P0 BRA `(.L_x_204) ;  /* 0xfffffffc00f08947 */ /* 0x008fea000383ffff */
[----:B------:R-:W-:Y:S05]  /*efc0*/  BRA `(.L_x_289) ;  /* 0xffffffc400107947 */ /* 0x000fea000383ffff */
.L_x_210:
[----:B-1----:R1:W2:Y:S02]  /*efd0*/  SYNCS.PHASECHK.TRANS64.TRYWAIT P0, [R3+URZ+0x38400], R2 ;  /* 0x03840002030075a7 */ /* 0x0022a4000800017f */
[----:B--2---:R-:W-:Y:S05]  /*efe0*/  @!P0 NANOSLEEP.SYNCS 0x989680 ;  /* 0x009896800000895d */ /* 0x004fea0003900000 */
[----:B------:R-:W2:Y:S02]  /*eff0*/  @!P0 SYNCS.PHASECHK.TRANS64 P0, [R3+URZ+0x38400], R2 ;  /* 0x03840002030085a7 */ /* 0x000ea4000800007f */
[----:B--2---:R-:W-:Y:S05]  /*f000*/  @!P0 BRA `(.L_x_210) ;  /* 0xfffffffc00f08947 */ /* 0x004fea000383ffff */
[----:B------:R-:W-:Y:S05]  /*f010*/  BRA `(.L_x_290) ;  /* 0xffffffc800047947 */ /* 0x000fea000383ffff */
.L_x_213:
[----:B------:R-:W-:Y:S01]  /*f020*/  BSSY B1, `(.L_x_291) ;  /* 0x0000006000017945 */ /* 0x000fe20003800000 */
[----:B------:R-:W-:-:S07]  /*f030*/  IMAD.MOV.U32 R15, RZ, RZ, -0x1 ;  /* 0xffffffffff0f7424 */ /* 0x000fce00078e00ff */
[----:B-1---5:R-:W-:Y:S05]  /*f040*/  WARPSYNC.COLLECTIVE R15, `(.L_x_292) ;  /* 0x000000000f0c7348 */ /* 0x022fea0003c00000 */
[----:B------:R-:W-:Y:S02]  /*f050*/  ELECT P6, UR62, PT ;  /* 0x00000000003e782f */ /* 0x000fe400038c0000 */
[----:B------:R-:W-:Y:S01]  /*f060*/  MOV R14, UR62 ;  /* 0x0000003e000e7c02 */ /* 0x000fe20008000f00 */
[----:B-1---5:R-:W-:Y:S10]  /*f070*/  ENDCOLLECTIVE ;  /* 0x000000000000791b */ /* 0x022ff40003800000 */
.L_x_292:
[----:B------:R-:W-:Y:S05]  /*f080*/  BSYNC B1 ;  /* 0x0000000000017941 */ /* 0x000fea0003800000 */
.L_x_291:
[----:B------:R-:W-:Y:S05]  /*f090*/  BRA `(.L_x_293) ;  /* 0xffffffc8004c7947 */ /* 0x000fea000383ffff */
.L_x_216:
[----:B------:R-:W-:Y:S01]  /*f0a0*/  BSSY B1, `(.L_x_294) ;  /* 0x0000005000017945 */ /* 0x000fe20003800000 */
[----:B--2---:R-:W-:-:S07]  /*f0b0*/  IMAD.MOV.U32 R15, RZ, RZ, -0x1 ;  /* 0xffffffffff0f7424 */ /* 0x004fce00078e00ff */
[----:B-1---5:R-:W-:Y:S05]  /*f0c0*/  WARPSYNC.COLLECTIVE R15, `(.L_x_295) ;  /* 0x000000000f087348 */ /* 0x022fea0003c00000 */
[----:B------:R-:W-:Y:S01]  /*f0d0*/  NOP ;  /* 0x0000000000007918 */ /* 0x000fe20000000000 */
[----:B-1---5:R-:W-:Y:S01]  /*f0e0*/  ENDCOLLECTIVE ;  /* 0x000000000000791b */ /* 0x022fe20003800000 */
.L_x_295:
[----:B------:R-:W-:Y:S05]  /*f0f0*/  BSYNC B1 ;  /* 0x0000000000017941 */ /* 0x000fea0003800000 */
.L_x_294:
[----:B------:R-:W-:-:S07]  /*f100*/  IMAD.MOV.U32 R15, RZ, RZ, -0x1 ;  /* 0xffffffffff0f7424 */ /* 0x000fce00078e00ff */
[----:B------:R-:W-:Y:S05]  /*f110*/  WARPSYNC.COLLECTIVE R15, `(.L_x_296) ;  /* 0x000000000f0c7348 */ /* 0x000fea0003c00000 */
[----:B------:R-:W-:Y:S02]  /*f120*/  ELECT P6, UR62, PT ;  /* 0x00000000003e782f */ /* 0x000fe400038c0000 */
[----:B------:R-:W-:Y:S01]  /*f130*/  MOV R14, UR62 ;  /* 0x0000003e000e7c02 */ /* 0x000fe20008000f00 */
[----:B------:R-:W-:Y:S10]  /*f140*/  ENDCOLLECTIVE ;  /* 0x000000000000791b */ /* 0x000ff40003800000 */
.L_x_296:
[----:B------:R-:W-:Y:S05]  /*f150*/  BRA `(.L_x_297) ;  /* 0xffffffcc006c7947 */ /* 0x000fea000383ffff */
.L_x_219:
[----:B------:R-:W-:Y:S01]  /*f160*/  BSSY B0, `(.L_x_298) ;  /* 0x0000006000007945 */ /* 0x000fe20003800000 */
[----:B------:R-:W-:-:S07]  /*f170*/  IMAD.MOV.U32 R15, RZ, RZ, -0x1 ;  /* 0xffffffffff0f7424 */ /* 0x000fce00078e00ff */
[----:B-----5:R-:W-:Y:S05]  /*f180*/  WARPSYNC.COLLECTIVE R15, `(.L_x_299) ;  /* 0x000000000f0c7348 */ /* 0x020fea0003c00000 */
[----:B-----5:R-:W-:Y:S02]  /*f190*/  ELECT P6, UR62, PT ;  /* 0x00000000003e782f */ /* 0x020fe400038c0000 */
[----:B------:R-:W-:Y:S01]  /*f1a0*/  MOV R14, UR62 ;  /* 0x0000003e000e7c02 */ /* 0x000fe20008000f00 */
[----:B------:R-:W-:Y:S10]  /*f1b0*/  ENDCOLLECTIVE ;  /* 0x000000000000791b */ /* 0x000ff40003800000 */
.L_x_299:
[----:B------:R-:W-:Y:S05]  /*f1c0*/  BSYNC B0 ;  /* 0x0000000000007941 */ /* 0x000fea0003800000 */
.L_x_298:
[----:B------:R-:W-:Y:S05]  /*f1d0*/  BRA `(.L_x_300) ;  /* 0xffffffcc00bc7947 */ /* 0x000fea000383ffff */
.L_x_223:
[----:B-1----:R1:W2:Y:S02]  /*f1e0*/  SYNCS.PHASECHK.TRANS64.TRYWAIT P0, [R7+URZ], R2 ;  /* 0x00000002070075a7 */ /* 0x0022a4000800017f */
[----:B--2---:R-:W-:Y:S05]  /*f1f0*/  @!P0 NANOSLEEP.SYNCS 0x989680 ;  /* 0x009896800000895d */ /* 0x004fea0003900000 */
[----:B------:R-:W2:Y:S02]  /*f200*/  @!P0 SYNCS.PHASECHK.TRANS64 P0, [R7+URZ], R2 ;  /* 0x00000002070085a7 */ /* 0x000ea4000800007f */
[----:B--2---:R-:W-:Y:S05]  /*f210*/  @!P0 BRA `(.L_x_223) ;  /* 0xfffffffc00f08947 */ /* 0x004fea000383ffff */
[----:B------:R-:W-:Y:S05]  /*f220*/  BRA `(.L_x_301) ;  /* 0xffffffcc00f07947 */ /* 0x000fea000383ffff */
.L_x_241:
[----:B-1----:R1:W3:Y:S02]  /*f230*/  SYNCS.PHASECHK.TRANS64.TRYWAIT P2, [R17+URZ+0x38440], R2 ;  /* 0x03844002110075a7 */ /* 0x0022e4000804017f */
[----:B---3--:R-:W-:Y:S05]  /*f240*/  @!P2 NANOSLEEP.SYNCS 0x989680 ;  /* 0x009896800000a95d */ /* 0x008fea0003900000 */
[----:B------:R-:W3:Y:S02]  /*f250*/  @!P2 SYNCS.PHASECHK.TRANS64 P2, [R17+URZ+0x38440], R2 ;  /* 0x038440021100a5a7 */ /* 0x000ee4000804007f */
[----:B---3--:R-:W-:Y:S05]  /*f260*/  @!P2 BRA `(.L_x_241) ;  /* 0xfffffffc00f0a947 */ /* 0x008fea000383ffff */
[----:B------:R-:W-:Y:S05]  /*f270*/  BRA `(.L_x_302) ;  /* 0xffffffec000c7947 */ /* 0x000fea000383ffff */
.L_x_247:
[----:B-1----:R1:W2:Y:S02]  /*f280*/  SYNCS.PHASECHK.TRANS64.TRYWAIT P0, [R5+URZ+0x38440], R2 ;  /* 0x03844002050075a7 */ /* 0x0022a4000800017f */
[----:B--2---:R-:W-:Y:S05]  /*f290*/  @!P0 NANOSLEEP.SYNCS 0x989680 ;  /* 0x009896800000895d */ /* 0x004fea0003900000 */
[----:B------:R-:W2:Y:S02]  /*f2a0*/  @!P0 SYNCS.PHASECHK.TRANS64 P0, [R5+URZ+0x38440], R2 ;  /* 0x03844002050085a7 */ /* 0x000ea4000800007f */
[----:B--2---:R-:W-:Y:S05]  /*f2b0*/  @!P0 BRA `(.L_x_247) ;  /* 0xfffffffc00f08947 */ /* 0x004fea000383ffff */
[----:B------:R-:W-:Y:S05]  /*f2c0*/  BRA `(.L_x_303) ;  /* 0xffffffec00747947 */ /* 0x000fea000383ffff */
.L_x_249:
[----:B-1----:R1:W2:Y:S02]  /*f2d0*/  SYNCS.PHASECHK.TRANS64.TRYWAIT P0, [R7+URZ+0x38440], R0 ;  /* 0x03844000070075a7 */ /* 0x0022a4000800017f */
[----:B--2---:R-:W-:Y:S05]  /*f2e0*/  @!P0 NANOSLEEP.SYNCS 0x989680 ;  /* 0x009896800000895d */ /* 0x004fea0003900000 */
[----:B------:R-:W2:Y:S02]  /*f2f0*/  @!P0 SYNCS.PHASECHK.TRANS64 P0, [R7+URZ+0x38440], R0 ;  /* 0x03844000070085a7 */ /* 0x000ea4000800007f */
[----:B--2---:R-:W-:Y:S05]  /*f300*/  @!P0 BRA `(.L_x_249) ;  /* 0xfffffffc00f08947 */ /* 0x004fea000383ffff */
[----:B------:R-:W-:Y:S05]  /*f310*/  BRA `(.L_x_304) ;  /* 0xffffffec008c7947 */ /* 0x000fea000383ffff */
.L_x_251:
[----:B-1----:R1:W2:Y:S02]  /*f320*/  SYNCS.PHASECHK.TRANS64.TRYWAIT P0, [R7+URZ+0x38440], R0 ;  /* 0x03844000070075a7 */ /* 0x0022a4000800017f */
[----:B--2---:R-:W-:Y:S05]  /*f330*/  @!P0 NANOSLEEP.SYNCS 0x989680 ;  /* 0x009896800000895d */ /* 0x004fea0003900000 */
[----:B------:R-:W2:Y:S02]  /*f340*/  @!P0 SYNCS.PHASECHK.TRANS64 P0, [R7+URZ+0x38440], R0 ;  /* 0x03844000070085a7 */ /* 0x000ea4000800007f */
[----:B--2---:R-:W-:Y:S05]  /*f350*/  @!P0 BRA `(.L_x_251) ;  /* 0xfffffffc00f08947 */ /* 0x004fea000383ffff */
[----:B------:R-:W-:Y:S05]  /*f360*/  BRA `(.L_x_305) ;  /* 0xffffffec00a47947 */ /* 0x000fea000383ffff */
.L_x_253:
[----:B-1----:R1:W2:Y:S02]  /*f370*/  SYNCS.PHASECHK.TRANS64.TRYWAIT P0, [R7+URZ+0x38440], R0 ;  /* 0x03844000070075a7 */ /* 0x0022a4000800017f */
[----:B--2---:R-:W-:Y:S05]  /*f380*/  @!P0 NANOSLEEP.SYNCS 0x989680 ;  /* 0x009896800000895d */ /* 0x004fea0003900000 */
[----:B------:R-:W2:Y:S02]  /*f390*/  @!P0 SYNCS.PHASECHK.TRANS64 P0, [R7+URZ+0x38440], R0 ;  /* 0x03844000070085a7 */ /* 0x000ea4000800007f */
[----:B--2---:R-:W-:Y:S05]  /*f3a0*/  @!P0 BRA `(.L_x_253) ;  /* 0xfffffffc00f08947 */ /* 0x004fea000383ffff */
[----:B------:R-:W-:Y:S05]  /*f3b0*/  BRA `(.L_x_306) ;  /* 0xffffffec00bc7947 */ /* 0x000fea000383ffff */
.L_x_255:
[----:B-1----:R1:W2:Y:S02]  /*f3c0*/  SYNCS.PHASECHK.TRANS64.TRYWAIT P0, [R7+URZ+0x38440], R0 ;  /* 0x03844000070075a7 */ /* 0x0022a4000800017f */
[----:B--2---:R-:W-:Y:S05]  /*f3d0*/  @!P0 NANOSLEEP.SYNCS 0x989680 ;  /* 0x009896800000895d */ /* 0x004fea0003900000 */
[----:B------:R-:W2:Y:S02]  /*f3e0*/  @!P0 SYNCS.PHASECHK.TRANS64 P0, [R7+URZ+0x38440], R0 ;  /* 0x03844000070085a7 */ /* 0x000ea4000800007f */
[----:B--2---:R-:W-:Y:S05]  /*f3f0*/  @!P0 BRA `(.L_x_255) ;  /* 0xfffffffc00f08947 */ /* 0x004fea000383ffff */
[----:B------:R-:W-:Y:S05]  /*f400*/  BRA `(.L_x_307) ;  /* 0xffffffec00d47947 */ /* 0x000fea000383ffff */
.L_x_257:
[----:B-1----:R1:W2:Y:S02]  /*f410*/  SYNCS.PHASECHK.TRANS64.TRYWAIT P0, [R7+URZ+0x38440], R0 ;  /* 0x03844000070075a7 */ /* 0x0022a4000800017f */
[----:B--2---:R-:W-:Y:S05]  /*f420*/  @!P0 NANOSLEEP.SYNCS 0x989680 ;  /* 0x009896800000895d */ /* 0x004fea0003900000 */
[----:B------:R-:W2:Y:S02]  /*f430*/  @!P0 SYNCS.PHASECHK.TRANS64 P0, [R7+URZ+0x38440], R0 ;  /* 0x03844000070085a7 */ /* 0x000ea4000800007f */
[----:B--2---:R-:W-:Y:S05]  /*f440*/  @!P0 BRA `(.L_x_257) ;  /* 0xfffffffc00f08947 */ /* 0x004fea000383ffff */
[----:B------:R-:W-:Y:S05]  /*f450*/  BRA `(.L_x_308) ;  /* 0xffffffec00ec7947 */ /* 0x000fea000383ffff */
.L_x_259:
[----:B-1----:R1:W2:Y:S02]  /*f460*/  SYNCS.PHASECHK.TRANS64.TRYWAIT P0, [R7+URZ+0x38440], R0 ;  /* 0x03844000070075a7 */ /* 0x0022a4000800017f */
[----:B--2---:R-:W-:Y:S05]  /*f470*/  @!P0 NANOSLEEP.SYNCS 0x989680 ;  /* 0x009896800000895d */ /* 0x004fea0003900000 */
[----:B------:R-:W2:Y:S02]  /*f480*/  @!P0 SYNCS.PHASECHK.TRANS64 P0, [R7+URZ+0x38440], R0 ;  /* 0x03844000070085a7 */ /* 0x000ea4000800007f */
[----:B--2---:R-:W-:Y:S05]  /*f490*/  @!P0 BRA `(.L_x_259) ;  /* 0xfffffffc00f08947 */ /* 0x004fea000383ffff */
[----:B------:R-:W-:Y:S05]  /*f4a0*/  BRA `(.L_x_309) ;  /* 0xfffffff000047947 */ /* 0x000fea000383ffff */
        .weak           $__internal_0_$__cuda_sm20_div_u64
        .type           $__internal_0_$__cuda_sm20_div_u64,@function
        .size           $__internal_0_$__cuda_sm20_div_u64,(.L_x_238 - $__internal_0_$__cuda_sm20_div_u64)
$__internal_0_$__cuda_sm20_div_u64:
[----:B------:R-:W-:-:S04]  /*f4b0*/  IMAD.MOV.U32 R17, RZ, RZ, R23 ;  /* 0x000000ffff117224 */ /* 0x000fc800078e0017 */
[----:B------:R-:W1:Y:S08]  /*f4c0*/  I2F.U64.RP R0, R16 ;  /* 0x0000001000007312 */ /* 0x000e700000309000 */
[----:B-1----:R-:W1:Y:S02]  /*f4d0*/  MUFU.RCP R0, R0 ;  /* 0x0000000000007308 */ /* 0x002e640000001000 */
[----:B-1----:R-:W-:-:S06]  /*f4e0*/  IADD3 R2, R0, 0x1ffffffe, RZ ;  /* 0x1ffffffe00027810 */ /* 0x002fcc0007ffe0ff */
[----:B------:R-:W1:Y:S02]  /*f4f0*/  F2I.U64.TRUNC R2, R2 ;  /* 0x0000000200027311 */ /* 0x000e64000020d800 */
[----:B-1----:R-:W-:-:S04]  /*f500*/  IMAD.WIDE.U32 R14, R2, R16, RZ ;  /* 0x00000010020e7225 */ /* 0x002fc800078e00ff */
[----:B------:R-:W-:Y:S01]  /*f510*/  IMAD R15, R2, R23, R15 ;  /* 0x00000017020f7224 */ /* 0x000fe200078e020f */
[----:B------:R-:W-:-:S03]  /*f520*/  IADD3 R19, P1, RZ, -R14, RZ ;  /* 0x8000000eff137210 */ /* 0x000fc60007f3e0ff */
[----:B------:R-:W-:Y:S02]  /*f530*/  IMAD R15, R3, R16, R15 ;  /* 0x00000010030f7224 */ /* 0x000fe400078e020f */
[----:B------:R-:W-:-:S04]  /*f540*/  IMAD.HI.U32 R14, R2, R19, RZ ;  /* 0x00000013020e7227 */ /* 0x000fc800078e00ff */
[----:B------:R-:W-:Y:S02]  /*f550*/  IMAD.X R21, RZ, RZ, ~R15, P1 ;  /* 0x000000ffff157224 */ /* 0x000fe400008e0e0f */
[----:B------:R-:W-:Y:S02]  /*f560*/  IMAD.MOV.U32 R15, RZ, RZ, R2 ;  /* 0x000000ffff0f7224 */ /* 0x000fe400078e0002 */
[-C--:B------:R-:W-:Y:S02]  /*f570*/  IMAD R17, R3, R21.reuse, RZ ;  /* 0x0000001503117224 */ /* 0x080fe400078e02ff */
[----:B------:R-:W-:-:S04]  /*f580*/  IMAD.WIDE.U32 R14, P1, R2, R21, R14 ;  /* 0x00000015020e7225 */ /* 0x000fc8000782000e */
[----:B------:R-:W-:-:S04]  /*f590*/  IMAD.HI.U32 R21, R3, R21, RZ ;  /* 0x0000001503157227 */ /* 0x000fc800078e00ff */
[----:B------:R-:W-:-:S04]  /*f5a0*/  IMAD.HI.U32 R14, P2, R3, R19, R14 ;  /* 0x00000013030e7227 */ /* 0x000fc8000784000e */
[----:B------:R-:W-:Y:S01]  /*f5b0*/  IMAD.X R0, R21, 0x1, R3, P1 ;  /* 0x0000000115007824 */ /* 0x000fe200008e0603 */
[----:B------:R-:W-:-:S04]  /*f5c0*/  IADD3 R15, P3, R17, R14, RZ ;  /* 0x0000000e110f7210 */ /* 0x000fc80007f7e0ff */
[----:B------:R-:W-:Y:S01]  /*f5d0*/  IADD3.X R17, RZ, RZ, R0, P3, P2 ;  /* 0x000000ffff117210 */ /* 0x000fe20001fe4400 */
[----:B------:R-:W-:-:S04]  /*f5e0*/  IMAD.WIDE.U32 R2, R15, R16, RZ ;  /* 0x000000100f027225 */ /* 0x000fc800078e00ff */
[----:B------:R-:W-:Y:S01]  /*f5f0*/  IMAD R0, R15, R23, R3 ;  /* 0x000000170f007224 */ /* 0x000fe200078e0203 */
[----:B------:R-:W-:-:S03]  /*f600*/  IADD3 R3, P1, RZ, -R2, RZ ;  /* 0x80000002ff037210 */ /* 0x000fc60007f3e0ff */
[----:B------:R-:W-:Y:S02]  /*f610*/  IMAD R0, R17, R16, R0 ;  /* 0x0000001011007224 */ /* 0x000fe400078e0200 */
[----:B------:R-:W-:-:S04]  /*f620*/  IMAD.HI.U32 R14, R15, R3, RZ ;  /* 0x000000030f0e7227 */ /* 0x000fc800078e00ff */
[----:B------:R-:W-:-:S04]  /*f630*/  IMAD.X R0, RZ, RZ, ~R0, P1 ;  /* 0x000000ffff007224 */ /* 0x000fc800008e0e00 */
[----:B------:R-:W-:-:S04]  /*f640*/  IMAD.WIDE.U32 R14, P1, R15, R0, R14 ;  /* 0x000000000f0e7225 */ /* 0x000fc8000782000e */
[C---:B------:R-:W-:Y:S02]  /*f650*/  IMAD R2, R17.reuse, R0, RZ ;  /* 0x0000000011027224 */ /* 0x040fe400078e02ff */
[----:B------:R-:W-:-:S04]  /*f660*/  IMAD.HI.U32 R15, P2, R17, R3, R14 ;  /* 0x00000003110f7227 */ /* 0x000fc8000784000e */
[----:B------:R-:W-:Y:S01]  /*f670*/  IMAD.HI.U32 R0, R17, R0, RZ ;  /* 0x0000000011007227 */ /* 0x000fe200078e00ff */
[----:B------:R-:W-:-:S03]  /*f680*/  IADD3 R15, P3, R2, R15, RZ ;  /* 0x0000000f020f7210 */ /* 0x000fc60007f7e0ff */
[----:B------:R-:W-:Y:S02]  /*f690*/  IMAD.X R17, R0, 0x1, R17, P1 ;  /* 0x0000000100117824 */ /* 0x000fe400008e0611 */
[----:B------:R-:W-:-:S03]  /*f6a0*/  IMAD.HI.U32 R2, R15, UR14, RZ ;  /* 0x0000000e0f027c27 */ /* 0x000fc6000f8e00ff */
[----:B------:R-:W-:Y:S01]  /*f6b0*/  IADD3.X R17, RZ, RZ, R17, P3, P2 ;  /* 0x000000ffff117210 */ /* 0x000fe20001fe4411 */
[----:B------:R-:W-:Y:S02]  /*f6c0*/  IMAD.MOV.U32 R3, RZ, RZ, RZ ;  /* 0x000000ffff037224 */ /* 0x000fe400078e00ff */
[----:B------:R-:W-:-:S04]  /*f6d0*/  IMAD.WIDE.U32 R2, R15, UR21, R2 ;  /* 0x000000150f027c25 */ /* 0x000fc8000f8e0002 */
[C---:B------:R-:W-:Y:S02]  /*f6e0*/  IMAD R15, R17.reuse, UR21, RZ ;  /* 0x00000015110f7c24 */ /* 0x040fe4000f8e02ff */
[----:B------:R-:W-:-:S04]  /*f6f0*/  IMAD.HI.U32 R2, P1, R17, UR14, R2 ;  /* 0x0000000e11027c27 */ /* 0x000fc8000f820002 */
[----:B------:R-:W-:Y:S01]  /*f700*/  IMAD.HI.U32 R0, R17, UR21, RZ ;  /* 0x0000001511007c27 */ /* 0x000fe2000f8e00ff */
[----:B------:R-:W-:-:S03]  /*f710*/  IADD3 R15, P2, R15, R2, RZ ;  /* 0x000000020f0f7210 */ /* 0x000fc60007f5e0ff */
[----:B------:R-:W-:Y:S02]  /*f720*/  IMAD.X R0, RZ, RZ, R0, P1 ;  /* 0x000000ffff007224 */ /* 0x000fe400008e0600 */
[----:B------:R-:W-:-:S04]  /*f730*/  IMAD.WIDE.U32 R2, R15, R16, RZ ;  /* 0x000000100f027225 */ /* 0x000fc800078e00ff */
[----:B------:R-:W-:Y:S01]  /*f740*/  IMAD.X R0, RZ, RZ, R0, P2 ;  /* 0x000000ffff007224 */ /* 0x000fe200010e0600 */
[----:B------:R-:W-:Y:S01]  /*f750*/  IADD3 R17, P2, -R2, UR14, RZ ;  /* 0x0000000e02117c10 */ /* 0x000fe2000ff5e1ff */
[----:B------:R-:W-:-:S03]  /*f760*/  IMAD R3, R15, R23, R3 ;  /* 0x000000170f037224 */ /* 0x000fc600078e0203 */
[-C--:B------:R-:W-:Y:S01]  /*f770*/  ISETP.GE.U32.AND P1, PT, R17, R16.reuse, PT ;  /* 0x000000101100720c */ /* 0x080fe20003f26070 */
[----:B------:R-:W-:-:S05]  /*f780*/  IMAD R0, R0, R16, R3 ;  /* 0x0000001000007224 */ /* 0x000fca00078e0203 */
[----:B------:R-:W-:Y:S01]  /*f790*/  IADD3.X R14, ~R0, UR21, RZ, P2, !PT ;  /* 0x00000015000e7c10 */ /* 0x000fe200097fe5ff */
[----:B------:R-:W-:Y:S01]  /*f7a0*/  VIADD R0, R15, 0x1 ;  /* 0x000000010f007836 */ /* 0x000fe20000000000 */
[----:B------:R-:W-:Y:S02]  /*f7b0*/  IADD3 R2, P2, -R16, R17, RZ ;  /* 0x0000001110027210 */ /* 0x000fe40007f5e1ff */
[----:B------:R-:W-:Y:S02]  /*f7c0*/  ISETP.GE.U32.AND.EX P1, PT, R14, R23, PT, P1 ;  /* 0x000000170e00720c */ /* 0x000fe40003f26110 */
[----:B------:R-:W-:Y:S02]  /*f7d0*/  IADD3.X R3, ~R23, R14, RZ, P2, !PT ;  /* 0x0000000e17037210 */ /* 0x000fe400017fe5ff */
[----:B------:R-:W-:Y:S02]  /*f7e0*/  SEL R2, R2, R17, P1 ;  /* 0x0000001102027207 */ /* 0x000fe40000800000 */
[----:B------:R-:W-:-:S02]  /*f7f0*/  SEL R15, R0, R15, P1 ;  /* 0x0000000f000f7207 */ /* 0x000fc40000800000 */
[----:B------:R-:W-:Y:S02]  /*f800*/  SEL R3, R3, R14, P1 ;  /* 0x0000000e03037207 */ /* 0x000fe40000800000 */
[----:B------:R-:W-:Y:S01]  /*f810*/  ISETP.GE.U32.AND P1, PT, R2, R16, PT ;  /* 0x000000100200720c */ /* 0x000fe20003f26070 */
[----:B------:R-:W-:Y:S01]  /*f820*/  VIADD R0, R15, 0x1 ;  /* 0x000000010f007836 */ /* 0x000fe20000000000 */
[----:B------:R-:W-:Y:S01]  /*f830*/  ISETP.NE.U32.AND P2, PT, R16, RZ, PT ;  /* 0x000000ff1000720c */ /* 0x000fe20003f45070 */
[----:B------:R-:W-:Y:S01]  /*f840*/  IMAD.MOV.U32 R2, RZ, RZ, R12 ;  /* 0x000000ffff027224 */ /* 0x000fe200078e000c */
[----:B------:R-:W-:Y:S01]  /*f850*/  ISETP.GE.U32.AND.EX P1, PT, R3, R23, PT, P1 ;  /* 0x000000170300720c */ /* 0x000fe20003f26110 */
[----:B------:R-:W-:Y:S01]  /*f860*/  IMAD.MOV.U32 R3, RZ, RZ, 0x0 ;  /* 0x00000000ff037424 */ /* 0x000fe200078e00ff */
[----:B------:R-:W-:Y:S02]  /*f870*/  ISETP.NE.AND.EX P2, PT, R23, RZ, PT, P2 ;  /* 0x000000ff1700720c */ /* 0x000fe40003f45320 */
[----:B------:R-:W-:-:S04]  /*f880*/  SEL R0, R0, R15, P1 ;  /* 0x0000000f00007207 */ /* 0x000fc80000800000 */
[----:B------:R-:W-:Y:S01]  /*f890*/  SEL R0, R0, 0xffffffff, P2 ;  /* 0xffffffff00007807 */ /* 0x000fe20001000000 */
[----:B------:R-:W-:Y:S06]  /*f8a0*/  RET.REL.NODEC R2 `(_ZN7cutlass13device_kernelINS_4gemm6kernel13GemmUniversalINS1_17GroupProblemShapeIN4cute5tupleIJiiiEEEEENS1_10collective13CollectiveMmaINS1_39MainloopSm90ArrayTmaGmmaWarpSpecializedILi2ENS6_IJNS5_1CILi1EEESD_SD_EEENS1_43KernelPtrArrayTmaWarpSpecializedCooperativeEEENS6_IJNSC_ILi128EEENSC_ILi256EEESH_EEENS_10bfloat16_tEPNS6_IJlSD_NSC_ILi0EEEEEESK_SN_NS5_8TiledMMAINS5_8MMA_AtomIJNS5_4SM904GMMA28MMA_64x256x16_F32BF16BF16_SSILNSR_5MajorE0ELST_0ELNSR_7ScaleInE1ELSU_1EEEEEENS5_6LayoutINS6_IJNSC_ILi2EEESD_SD_EEENS6_IJSD_SL_SL_EEEEENS6_IJNS5_10UnderscoreES12_S12_EEEEENS5_13SM90_TMA_LOADENS5_14ComposedLayoutINS5_7SwizzleILi3ELi4ELi3EEENS5_18smem_ptr_flag_bitsILi16EEENSX_INS6_IJNSC_ILi8EEENSC_ILi64EEEEEENS6_IJS1C_SD_EEEEEEEvNS5_8identityES15_S1G_vS1H_EENS_8epilogue10collective18CollectiveEpilogueINS1J_30Sm90PtrArrayTmaWarpSpecializedILi4ELi2ELi16ELb1ELb0ELi2EEEJSJ_NS6_IJSH_NSC_ILi32EEEEEENS_6half_tEPNS6_IJSD_lSL_EEES1Q_S1S_NS1J_6fusion15FusionCallbacksIS1N_NS1T_17LinearCombinationIS1Q_fS1Q_fLNS_15FloatRoundStyleE2EEESJ_S1P_JEEES15_NS16_IS18_S1A_NSX_INS6_IJS1C_S1B_EEENS6_IJSD_S1C_EEEEEEENS5_17SM75_U16x8_LDSM_TENS5_14SM90_TMA_STOREES22_NS5_17SM90_U16x8_STSM_TENS5_9Copy_AtomIJNS5_17SM90_U32x4_STSM_NES1Q_EEEvEEEvvEEEEvNT_6ParamsE) ;  /* 0xffffff0402d47950 */ /* 0x000fec0003c3ffff */
.L_x_238:
[----:B------:R-:W-:Y:S01]  /*f8b0*/  UMOV UR24, UR32 ;  /* 0x0000002000187c82 */ /* 0x000fe20008000000 */
[----:B------:R-:W-:Y:S02]  /*f8c0*/  UMOV UR25, UR35 ;  /* 0x0000002300197c82 */ /* 0x000fe40008000000 */
[----:B------:R-:W1:Y:S08]  /*f8d0*/  I2F.U64.RP R13, UR24 ;  /* 0x00000018000d7d12 */ /* 0x000e700008309000 */
[----:B-1----:R-:W1:Y:S02]  /*f8e0*/  MUFU.RCP R13, R13 ;  /* 0x0000000d000d7308 */ /* 0x002e640000001000 */
[----:B-1----:R-:W-:-:S06]  /*f8f0*/  VIADD R2, R13, 0x1ffffffe ;  /* 0x1ffffffe0d027836 */ /* 0x002fcc0000000000 */
[----:B------:R-:W1:Y:S02]  /*f900*/  F2I.U64.TRUNC R2, R2 ;  /* 0x0000000200027311 */ /* 0x000e64000020d800 */
[----:B-1----:R-:W-:Y:S01]  /*f910*/  R2UR UR24, R2 ;  /* 0x00000000021872ca */ /* 0x002fe200000e0000 */
[----:B------:R-:W-:Y:S01]  /*f920*/  IMAD.MOV.U32 R2, RZ, RZ, R12 ;  /* 0x000000ffff027224 */ /* 0x000fe200078e000c */
[----:B------:R-:W-:Y:S01]  /*f930*/  R2UR UR25, R3 ;  /* 0x00000000031972ca */ /* 0x000fe200000e0000 */
[----:B------:R-:W-:-:S10]  /*f940*/  IMAD.MOV.U32 R3, RZ, RZ, 0x0 ;  /* 0x00000000ff037424 */ /* 0x000fd400078e00ff */
[----:B------:R-:W-:-:S04]  /*f950*/  UIMAD.WIDE.U32 UR26, UR24, UR32, URZ ;  /* 0x00000020181a72a5 */ /* 0x000fc8000f8e003f */
[----:B------:R-:W-:Y:S02]  /*f960*/  UIMAD UR27, UR24, UR35, UR27 ;  /* 0x00000023181b72a4 */ /* 0x000fe4000f8e021b */
[----:B------:R-:W-:Y:S02]  /*f970*/  UIADD3 UR36, UP1, URZ, -UR26, URZ ;  /* 0x8000001a3f247290 */ /* 0x000fe4000ff3e03f */
[----:B------:R-:W-:Y:S02]  /*f980*/  UIMAD UR28, UR25, UR32, UR27 ;  /* 0x00000020191c72a4 */ /* 0x000fe4000f8e021b */
[----:B------:R-:W-:Y:S02]  /*f990*/  UIMAD.WIDE.U32 UR26, UR24, UR36, URZ ;  /* 0x00000024181a72a5 */ /* 0x000fe4000f8e003f */
[----:B------:R-:W-:-:S05]  /*f9a0*/  UIADD3.X UR37, URZ, ~UR28, URZ, UP1, !UPT ;  /* 0x8000001c3f257290 */ /* 0x000fca0008ffe43f */
[----:B------:R-:W-:Y:S01]  /*f9b0*/  UMOV UR26, UR27 ;  /* 0x0000001b001a7c82 */ /* 0x000fe20008000000 */
[----:B------:R-:W-:Y:S02]  /*f9c0*/  UMOV UR27, UR24 ;  /* 0x00000018001b7c82 */ /* 0x000fe40008000000 */
[----:B------:R-:W-:Y:S02]  /*f9d0*/  UIMAD.WIDE.U32 UR28, UP1, UR24, UR37, UR26 ;  /* 0x00000025181c72a5 */ /* 0x000fe4000f82001a */
[----:B------:R-:W-:Y:S02]  /*f9e0*/  UIMAD.WIDE.U32 UR26, UR25, UR37, URZ ;  /* 0x00000025191a72a5 */ /* 0x000fe4000f8e003f */
[----:B------:R-:W-:Y:S02]  /*f9f0*/  UIMAD.WIDE.U32 UR28, UP2, UR25, UR36, UR28 ;  /* 0x00000024191c72a5 */ /* 0x000fe4000f84001c */
[----:B------:R-:W-:Y:S02]  /*fa00*/  UIMAD UR37, UR25, UR37, URZ ;  /* 0x00000025192572a4 */ /* 0x000fe4000f8e023f */
[----:B------:R-:W-:-:S02]  /*fa10*/  UIADD3.X UR26, UR27, UR25, URZ, UP1, !UPT ;  /* 0x000000191b1a7290 */ /* 0x000fc40008ffe43f */
[----:B------:R-:W-:-:S04]  /*fa20*/  UIADD3 UR29, UP4, UR37, UR29, URZ ;  /* 0x0000001d251d7290 */ /* 0x000fc8000ff9e03f */
[----:B------:R-:W-:Y:S02]  /*fa30*/  UIMAD.WIDE.U32 UR24, UR29, UR32, URZ ;  /* 0x000000201d1872a5 */ /* 0x000fe4000f8e003f */
[----:B------:R-:W-:Y:S02]  /*fa40*/  UIADD3.X UR36, URZ, URZ, UR26, UP4, UP2 ;  /* 0x0000003f3f247290 */ /* 0x000fe4000a7e441a */
[----:B------:R-:W-:Y:S02]  /*fa50*/  UIMAD UR25, UR29, UR35, UR25 ;  /* 0x000000231d1972a4 */ /* 0x000fe4000f8e0219 */
[----:B------:R-:W-:Y:S02]  /*fa60*/  UIADD3 UR37, UP1, URZ, -UR24, URZ ;  /* 0x800000183f257290 */ /* 0x000fe4000ff3e03f */
[----:B------:R-:W-:Y:S02]  /*fa70*/  UIMAD UR26, UR36, UR32, UR25 ;  /* 0x00000020241a72a4 */ /* 0x000fe4000f8e0219 */
[----:B------:R-:W-:-:S02]  /*fa80*/  UIMAD.WIDE.U32 UR24, UR29, UR37, URZ ;  /* 0x000000251d1872a5 */ /* 0x000fc4000f8e003f */
[----:B------:R-:W-:-:S05]  /*fa90*/  UIADD3.X UR38, URZ, ~UR26, URZ, UP1, !UPT ;  /* 0x8000001a3f267290 */ /* 0x000fca0008ffe43f */
[----:B------:R-:W-:Y:S01]  /*faa0*/  UMOV UR28, UR25 ;  /* 0x00000019001c7c82 */ /* 0x000fe20008000000 */
[----:B------:R-:W-:Y:S02]  /*fab0*/  UIMAD.WIDE.U32 UR24, UR36, UR38, URZ ;  /* 0x00000026241872a5 */ /* 0x000fe4000f8e003f */
[----:B------:R-:W-:Y:S02]  /*fac0*/  UIMAD.WIDE.U32 UR26, UP1, UR29, UR38, UR28 ;  /* 0x000000261d1a72a5 */ /* 0x000fe4000f82001c */
[----:B------:R-:W-:Y:S02]  /*fad0*/  UIMAD UR28, UR36, UR38, URZ ;  /* 0x00000026241c72a4 */ /* 0x000fe4000f8e023f */
[----:B------:R-:W-:Y:S02]  /*fae0*/  UIMAD.WIDE.U32 UR26, UP2, UR36, UR37, UR26 ;  /* 0x00000025241a72a5 */ /* 0x000fe4000f84001a */
[----:B------:R-:W-:Y:S02]  /*faf0*/  UIADD3.X UR36, UR25, UR36, URZ, UP1, !UPT ;  /* 0x0000002419247290 */ /* 0x000fe40008ffe43f */
[----:B------:R-:W-:Y:S01]  /*fb00*/  UIADD3 UR28, UP4, UR28, UR27, URZ ;  /* 0x0000001b1c1c7290 */ /* 0x000fe2000ff9e03f */
[----:B------:R-:W-:-:S03]  /*fb10*/  UMOV UR25, URZ ;  /* 0x0000003f00197c82 */ /* 0x000fc60008000000 */
[----:B------:R-:W-:Y:S02]  /*fb20*/  UIMAD.WIDE.U32 UR26, UR28, UR33, URZ ;  /* 0x000000211c1a72a5 */ /* 0x000fe4000f8e003f */
[----:B------:R-:W-:-:S05]  /*fb30*/  UIADD3.X UR36, URZ, URZ, UR36, UP4, UP2 ;  /* 0x0000003f3f247290 */ /* 0x000fca000a7e4424 */
[----:B------:R-:W-:Y:S01]  /*fb40*/  UMOV UR24, UR27 ;  /* 0x0000001b00187c82 */ /* 0x000fe20008000000 */
[----:B------:R-:W-:Y:S02]  /*fb50*/  UIMAD.WIDE.U32 UR26, UR36, UR34, URZ ;  /* 0x00000022241a72a5 */ /* 0x000fe4000f8e003f */
[----:B------:R-:W-:Y:S02]  /*fb60*/  UIMAD.WIDE.U32 UR24, UR28, UR34, UR24 ;  /* 0x000000221c1872a5 */ /* 0x000fe4000f8e0018 */
[----:B------:R-:W-:Y:S02]  /*fb70*/  UIMAD UR28, UR36, UR34, URZ ;  /* 0x00000022241c72a4 */ /* 0x000fe4000f8e023f */
[----:B------:R-:W-:-:S04]  /*fb80*/  UIMAD.WIDE.U32 UR24, UP1, UR36, UR33, UR24 ;  /* 0x00000021241872a5 */ /* 0x000fc8000f820018 */
[----:B------:R-:W-:Y:S02]  /*fb90*/  UIADD3 UR28, UP2, UR28, UR25, URZ ;  /* 0x000000191c1c7290 */ /* 0x000fe4000ff5e03f */
[----:B------:R-:W-:Y:S02]  /*fba0*/  UIADD3.X UR26, UR27, URZ, URZ, UP1, !UPT ;  /* 0x0000003f1b1a7290 */ /* 0x000fe40008ffe43f */
[----:B------:R-:W-:Y:S02]  /*fbb0*/  UIMAD.WIDE.U32 UR24, UR28, UR32, URZ ;  /* 0x000000201c1872a5 */ /* 0x000fe4000f8e003f */
[----:B------:R-:W-:Y:S02]  /*fbc0*/  UIADD3.X UR26, URZ, UR26, URZ, UP2, !UPT ;  /* 0x0000001a3f1a7290 */ /* 0x000fe400097fe43f */
[----:B------:R-:W-:Y:S02]  /*fbd0*/  UIMAD UR25, UR28, UR35, UR25 ;  /* 0x000000231c1972a4 */ /* 0x000fe4000f8e0219 */
[----:B------:R-:W-:-:S02]  /*fbe0*/  UIADD3 UR27, UP2, -UR24, UR33, URZ ;  /* 0x00000021181b7290 */ /* 0x000fc4000ff5e13f */
[----:B------:R-:W-:Y:S02]  /*fbf0*/  UIMAD UR25, UR26, UR32, UR25 ;  /* 0x000000201a1972a4 */ /* 0x000fe4000f8e0219 */
[----:B------:R-:W-:Y:S02]  /*fc00*/  UISETP.GE.U32.AND UP1, UPT, UR27, UR32, UPT ;  /* 0x000000201b00728c */ /* 0x000fe4000bf26070 */
[----:B------:R-:W-:Y:S02]  /*fc10*/  UIADD3.X UR34, ~UR25, UR34, URZ, UP2, !UPT ;  /* 0x0000002219227290 */ /* 0x000fe400097fe53f */
[----:B------:R-:W-:Y:S02]  /*fc20*/  UIADD3 UR25, UP2, -UR32, UR27, URZ ;  /* 0x0000001b20197290 */ /* 0x000fe4000ff5e13f */
[----:B------:R-:W-:Y:S02]  /*fc30*/  UISETP.GE.U32.AND.EX UP1, UPT, UR34, UR35, UPT, UP1 ;  /* 0x000000232200728c */ /* 0x000fe4000bf26110 */
[----:B------:R-:W-:-:S02]  /*fc40*/  UIADD3 UR24, UR28, 0x1, URZ ;  /* 0x000000011c187890 */ /* 0x000fc4000fffe03f */
[----:B------:R-:W-:Y:S02]  /*fc50*/  UIADD3.X UR26, ~UR35, UR34, URZ, UP2, !UPT ;  /* 0x00000022231a7290 */ /* 0x000fe400097fe53f */
[----:B------:R-:W-:Y:S02]  /*fc60*/  USEL UR25, UR25, UR27, UP1 ;  /* 0x0000001b19197287 */ /* 0x000fe40008800000 */
[----:B------:R-:W-:Y:S02]  /*fc70*/  USEL UR26, UR26, UR34, UP1 ;  /* 0x000000221a1a7287 */ /* 0x000fe40008800000 */
[----:B------:R-:W-:Y:S02]  /*fc80*/  USEL UR28, UR24, UR28, UP1 ;  /* 0x0000001c181c7287 */ /* 0x000fe40008800000 */
[----:B------:R-:W-:Y:S02]  /*fc90*/  UISETP.GE.U32.AND UP1, UPT, UR25, UR32, UPT ;  /* 0x000000201900728c */ /* 0x000fe4000bf26070 */
[----:B------:R-:W-:-:S02]  /*fca0*/  UISETP.NE.U32.AND UP2, UPT, UR32, URZ, UPT ;  /* 0x0000003f2000728c */ /* 0x000fc4000bf45070 */
[----:B------:R-:W-:Y:S02]  /*fcb0*/  UIADD3 UR24, UR28, 0x1, URZ ;  /* 0x000000011c187890 */ /* 0x000fe4000fffe03f */
[----:B------:R-:W-:Y:S02]  /*fcc0*/  UISETP.GE.U32.AND.EX UP1, UPT, UR26, UR35, UPT, UP1 ;  /* 0x000000231a00728c */ /* 0x000fe4000bf26110 */
[----:B------:R-:W-:Y:S02]  /*fcd0*/  UISETP.NE.AND.EX UP2, UPT, UR35, URZ, UPT, UP2 ;  /* 0x0000003f2300728c */ /* 0x000fe4000bf45320 */
[----:B------:R-:W-:-:S04]  /*fce0*/  USEL UR24, UR24, UR28, UP1 ;  /* 0x0000001c18187287 */ /* 0x000fc80008800000 */
[----:B------:R-:W-:Y:S01]  /*fcf0*/  USEL UR25, UR24, 0xffffffff, UP2 ;  /* 0xffffffff18197887 */ /* 0x000fe20009000000 */
[----:B------:R-:W-:Y:S11]  /*fd00*/  RET.REL.NODEC R2 `(_ZN7cutlass13device_kernelINS_4gemm6kernel13GemmUniversalINS1_17GroupProblemShapeIN4cute5tupleIJiiiEEEEENS1_10collective13CollectiveMmaINS1_39MainloopSm90ArrayTmaGmmaWarpSpecializedILi2ENS6_IJNS5_1CILi1EEESD_SD_EEENS1_43KernelPtrArrayTmaWarpSpecializedCooperativeEEENS6_IJNSC_ILi128EEENSC_ILi256EEESH_EEENS_10bfloat16_tEPNS6_IJlSD_NSC_ILi0EEEEEESK_SN_NS5_8TiledMMAINS5_8MMA_AtomIJNS5_4SM904GMMA28MMA_64x256x16_F32BF16BF16_SSILNSR_5MajorE0ELST_0ELNSR_7ScaleInE1ELSU_1EEEEEENS5_6LayoutINS6_IJNSC_ILi2EEESD_SD_EEENS6_IJSD_SL_SL_EEEEENS6_IJNS5_10UnderscoreES12_S12_EEEEENS5_13SM90_TMA_LOADENS5_14ComposedLayoutINS5_7SwizzleILi3ELi4ELi3EEENS5_18smem_ptr_flag_bitsILi16EEENSX_INS6_IJNSC_ILi8EEENSC_ILi64EEEEEENS6_IJS1C_SD_EEEEEEEvNS5_8identityES15_S1G_vS1H_EENS_8epilogue10collective18CollectiveEpilogueINS1J_30Sm90PtrArrayTmaWarpSpecializedILi4ELi2ELi16ELb1ELb0ELi2EEEJSJ_NS6_IJSH_NSC_ILi32EEEEEENS_6half_tEPNS6_IJSD_lSL_EEES1Q_S1S_NS1J_6fusion15FusionCallbacksIS1N_NS1T_17LinearCombinationIS1Q_fS1Q_fLNS_15FloatRoundStyleE2EEESJ_S1P_JEEES15_NS16_IS18_S1A_NSX_INS6_IJS1C_S1B_EEENS6_IJSD_S1C_EEEEEEENS5_17SM75_U16x8_LDSM_TENS5_14SM90_TMA_STOREES22_NS5_17SM90_U16x8_STSM_TENS5_9Copy_AtomIJNS5_17SM90_U32x4_STSM_NES1Q_EEEvEEEvvEEEEvNT_6ParamsE) ;  /* 0xffffff0002bc7950 */ /* 0x000ff60003c3ffff */
.L_x_310:
[----:B------:R-:W-:-:S00]  /*fd10*/  BRA `(.L_x_310) ;  /* 0xfffffffc00fc7947 */ /* 0x000fc0000383ffff */
[----:B------:R-:W-:-:S00]  /*fd20*/  NOP ;  /* 0x0000000000007918 */ /* 0x000fc00000000000 */
        /* <DEDUP_REMOVED lines=13> */
.L_x_311:


//--------------------- .nv.global.init           --------------------------
	.section	.nv.global.init,"aw",@progbits
.nv.global.init:
	.type		$str$24,@object
	.size		$str$24,($str$25 - $str$24)
$str$24:
        /*0000*/ 	.byte	0x28, 0x61, 0x64, 0x64, 0x72, 0x65, 0x73, 0x73, 0x20, 0x26, 0x20, 0x6d, 0x61, 0x73, 0x6b, 0x29
        /*0010*/ 	.byte	0x20, 0x3d, 0x3d, 0x20, 0x30, 0x00
	.type		$str$25,@object
	.size		$str$25,(__unnamed_1 - $str$25)
$str$25:
        /*0016*/ 	.byte	0x2f, 0x74, 0x6d, 0x70, 0x2f, 0x63, 0x75, 0x74, 0x6c, 0x61, 0x73, 0x73, 0x5f, 0x73, 0x77, 0x65
        /*0026*/ 	.byte	0x65, 0x70, 0x5f, 0x73, 0x72, 0x63, 0x2f, 0x69, 0x6e, 0x63, 0x6c, 0x75, 0x64, 0x65, 0x2f, 0x63
        /*0036*/ 	.byte	0x75, 0x74, 0x65, 0x2f, 0x70, 0x6f, 0x69, 0x6e, 0x74, 0x65, 0x72, 0x5f, 0x66, 0x6c, 0x61, 0x67
        /*0046*/ 	.byte	0x67, 0x65, 0x64, 0x2e, 0x68, 0x70, 0x70, 0x00
	.type		__unnamed_1,@object
	.size		__unnamed_1,(.L_0 - __unnamed_1)
__unnamed_1:
        /*004e*/ 	.byte	0x61, 0x75, 0x74, 0x6f, 0x20, 0x63, 0x75, 0x74, 0x65, 0x3a, 0x3a, 0x61, 0x73, 0x5f, 0x70, 0x6f
        /* <DEDUP_REMOVED lines=27> */
        /*020e*/ 	.byte	0x30, 0x39, 0x36, 0x3e, 0x3e, 0x3e, 0x3e, 0x3e, 0x5d, 0x00
.L_0:


//--------------------- .nv.shared._ZN7cutlass13device_kernelINS_4gemm6kernel13GemmUniversalINS1_17GroupProblemShapeIN4cute5tupleIJiiiEEEEENS1_10collective13CollectiveMmaINS1_39MainloopSm90ArrayTmaGmmaWarpSpecializedILi2ENS6_IJNS5_1CILi1EEESD_SD_EEENS1_43KernelPtrArrayTmaWarpSpecializedCooperativeEEENS6_IJNSC_ILi128EEENSC_ILi256EEESH_EEENS_10bfloat16_tEPNS6_IJlSD_NSC_ILi0EEEEEESK_SN_NS5_8TiledMMAINS5_8MMA_AtomIJNS5_4SM904GMMA28MMA_64x256x16_F32BF16BF16_SSILNSR_5MajorE0ELST_0ELNSR_7ScaleInE1ELSU_1EEEEEENS5_6LayoutINS6_IJNSC_ILi2EEESD_SD_EEENS6_IJSD_SL_SL_EEEEENS6_IJNS5_10UnderscoreES12_S12_EEEEENS5_13SM90_TMA_LOADENS5_14ComposedLayoutINS5_7SwizzleILi3ELi4ELi3EEENS5_18smem_ptr_flag_bitsILi16EEENSX_INS6_IJNSC_ILi8EEENSC_ILi64EEEEEENS6_IJS1C_SD_EEEEEEEvNS5_8identityES15_S1G_vS1H_EENS_8epilogue10collective18CollectiveEpilogueINS1J_30Sm90PtrArrayTmaWarpSpecializedILi4ELi2ELi16ELb1ELb0ELi2EEEJSJ_NS6_IJSH_NSC_ILi32EEEEEENS_6half_tEPNS6_IJSD_lSL_EEES1Q_S1S_NS1J_6fusion15FusionCallbacksIS1N_NS1T_17LinearCombinationIS1Q_fS1Q_fLNS_15FloatRoundStyleE2EEESJ_S1P_JEEES15_NS16_IS18_S1A_NSX_INS6_IJS1C_S1B_EEENS6_IJSD_S1C_EEEEEEENS5_17SM75_U16x8_LDSM_TENS5_14SM90_TMA_STOREES22_NS5_17SM90_U16x8_STSM_TENS5_9Copy_AtomIJNS5_17SM90_U32x4_STSM_NES1Q_EEEvEEEvvEEEEvNT_6ParamsE --------------------------
	.section	.nv.shared._ZN7cutlass13device_kernelINS_4gemm6kernel13GemmUniversalINS1_17GroupProblemShapeIN4cute5tupleIJiiiEEEEENS1_10collective13CollectiveMmaINS1_39MainloopSm90ArrayTmaGmmaWarpSpecializedILi2ENS6_IJNS5_1CILi1EEESD_SD_EEENS1_43KernelPtrArrayTmaWarpSpecializedCooperativeEEENS6_IJNSC_ILi128EEENSC_ILi256EEESH_EEENS_10bfloat16_tEPNS6_IJlSD_NSC_ILi0EEEEEESK_SN_NS5_8TiledMMAINS5_8MMA_AtomIJNS5_4SM904GMMA28MMA_64x256x16_F32BF16BF16_SSILNSR_5MajorE0ELST_0ELNSR_7ScaleInE1ELSU_1EEEEEENS5_6LayoutINS6_IJNSC_ILi2EEESD_SD_EEENS6_IJSD_SL_SL_EEEEENS6_IJNS5_10UnderscoreES12_S12_EEEEENS5_13SM90_TMA_LOADENS5_14ComposedLayoutINS5_7SwizzleILi3ELi4ELi3EEENS5_18smem_ptr_flag_bitsILi16EEENSX_INS6_IJNSC_ILi8EEENSC_ILi64EEEEEENS6_IJS1C_SD_EEEEEEEvNS5_8identityES15_S1G_vS1H_EENS_8epilogue10collective18CollectiveEpilogueINS1J_30Sm90PtrArrayTmaWarpSpecializedILi4ELi2ELi16ELb1ELb0ELi2EEEJSJ_NS6_IJSH_NSC_ILi32EEEEEENS_6half_tEPNS6_IJSD_lSL_EEES1Q_S1S_NS1J_6fusion15FusionCallbacksIS1N_NS1T_17LinearCombinationIS1Q_fS1Q_fLNS_15FloatRoundStyleE2EEESJ_S1P_JEEES15_NS16_IS18_S1A_NSX_INS6_IJS1C_S1B_EEENS6_IJSD_S1C_EEEEEEENS5_17SM75_U16x8_LDSM_TENS5_14SM90_TMA_STOREES22_NS5_17SM90_U16x8_STSM_TENS5_9Copy_AtomIJNS5_17SM90_U32x4_STSM_NES1Q_EEEvEEEvvEEEEvNT_6ParamsE,"aw",@nobits
	.sectionflags	@""
	.align	16
	.zero		1024


//--------------------- .nv.shared.reserved.0     --------------------------
	.section	.nv.shared.reserved.0,"aw",@nobits
	.weak		__nv_reservedSMEM_offset_0_alias
	.size		__nv_reservedSMEM_offset_0_alias, 0, 0
	.other		__nv_reservedSMEM_offset_0_alias,@"STO_CUDA_RESERVED_SHARED STV_DEFAULT"
__nv_reservedSMEM_offset_0_alias:
	.zero		0


//--------------------- .nv.global                --------------------------
	.section	.nv.global,"aw",@nobits
.nv.global:
	.type		_ZN39_INTERNAL_d07d83d7_4_k_cu_ec7b731b_27174cute1_E,@object
	.size		_ZN39_INTERNAL_d07d83d7_4_k_cu_ec7b731b_27174cute1_E,(_ZN39_INTERNAL_d07d83d7_4_k_cu_ec7b731b_27174cuda3std3__45__cpo6cbeginE - _ZN39_INTERNAL_d07d83d7_4_k_cu_ec7b731b_27174cute1_E)
_ZN39_INTERNAL_d07d83d7_4_k_cu_ec7b731b_27174cute1_E:
	.zero		1
	.type		_ZN39_INTERNAL_d07d83d7_4_k_cu_ec7b731b_27174cuda3std3__45__cpo6cbeginE,@object
	.size		_ZN39_INTERNAL_d07d83d7_4_k_cu_ec7b731b_27174cuda3std3__45__cpo6cbeginE,(_ZN39_INTERNAL_d07d83d7_4_k_cu_ec7b731b_27174cuda3std3__48in_placeE - _ZN39_INTERNAL_d07d83d7_4_k_cu_ec7b731b_27174cuda3std3__45__cpo6cbeginE)
_ZN39_INTERNAL_d07d83d7_4_k_cu_ec7b731b_27174cuda3std3__45__cpo6cbeginE:
	.zero		1
	.type		_ZN39_INTERNAL_d07d83d7_4_k_cu_ec7b731b_27174cuda3std3__48in_placeE,@object
	.size		_ZN39_INTERNAL_d07d83d7_4_k_cu_ec7b731b_27174cuda3std3__48in_placeE,(_ZN39_INTERNAL_d07d83d7_4_k_cu_ec7b731b_27174cuda3std6ranges3__45__cpo9iter_moveE - _ZN39_INTERNAL_d07d83d7_4_k_cu_ec7b731b_27174cuda3std3__48in_placeE)
_ZN39_INTERNAL_d07d83d7_4_k_cu_ec7b731b_27174cuda3std3__48in_placeE:
	.zero		1
	.type		_ZN39_INTERNAL_d07d83d7_4_k_cu_ec7b731b_27174cuda3std6ranges3__45__cpo9iter_moveE,@object
	.size		_ZN39_INTERNAL_d07d83d7_4_k_cu_ec7b731b_27174cuda3std6ranges3__45__cpo9iter_moveE,(_ZN39_INTERNAL_d07d83d7_4_k_cu_ec7b731b_27174cuda3std3__45__cpo5beginE - _ZN39_INTERNAL_d07d83d7_4_k_cu_ec7b731b_27174cuda3std6ranges3__45__cpo9iter_moveE)
_ZN39_INTERNAL_d07d83d7_4_k_cu_ec7b731b_27174cuda3std6ranges3__45__cpo9iter_moveE:
	.zero		1
	.type		_ZN39_INTERNAL_d07d83d7_4_k_cu_ec7b731b_27174cuda3std3__45__cpo5beginE,@object
	.size		_ZN39_INTERNAL_d07d83d7_4_k_cu_ec7b731b_27174cuda3std3__45__cpo5beginE,(_ZN39_INTERNAL_d07d83d7_4_k_cu_ec7b731b_27174cuda3std3__441_GLOBAL__N__d07d83d7_4_k_cu_ec7b731b_27176ignoreE - _ZN39_INTERNAL_d07d83d7_4_k_cu_ec7b731b_27174cuda3std3__45__cpo5beginE)
_ZN39_INTERNAL_d07d83d7_4_k_cu_ec7b731b_27174cuda3std3__45__cpo5beginE:
	.zero		1
	.type		_ZN39_INTERNAL_d07d83d7_4_k_cu_ec7b731b_27174cuda3std3__441_GLOBAL__N__d07d83d7_4_k_cu_ec7b731b_27176ignoreE,@object
	.size		_ZN39_INTERNAL_d07d83d7_4_k_cu_ec7b731b_27174cuda3std3__441_GLOBAL__N__d07d83d7_4_k_cu_ec7b731b_27176ignoreE,(_ZN39_INTERNAL_d07d83d7_4_k_cu_ec7b731b_27174cute7productE - _ZN39_INTERNAL_d07d83d7_4_k_cu_ec7b731b_27174cuda3std3__441_GLOBAL__N__d07d83d7_4_k_cu_ec7b731b_27176ignoreE)
_ZN39_INTERNAL_d07d83d7_4_k_cu_ec7b731b_27174cuda3std3__441_GLOBAL__N__d07d83d7_4_k_cu_ec7b731b_27176ignoreE:
	.zero		1
	.type		_ZN39_INTERNAL_d07d83d7_4_k_cu_ec7b731b_27174cute7productE,@object
	.size		_ZN39_INTERNAL_d07d83d7_4_k_cu_ec7b731b_27174cute7productE,(_ZN39_INTERNAL_d07d83d7_4_k_cu_ec7b731b_27174cuda3std3__45__cpo3endE - _ZN39_INTERNAL_d07d83d7_4_k_cu_ec7b731b_27174cute7productE)
_ZN39_INTERNAL_d07d83d7_4_k_cu_ec7b731b_27174cute7productE:
	.zero		1
	.type		_ZN39_INTERNAL_d07d83d7_4_k_cu_ec7b731b_27174cuda3std3__45__cpo3endE,@object
	.size		_ZN39_INTERNAL_d07d83d7_4_k_cu_ec7b731b_27174cuda3std3__45__cpo3endE,(_ZN39_INTERNAL_d07d83d7_4_k_cu_ec7b731b_27174cuda3std3__419piecewise_constructE - _ZN39_INTERNAL_d07d83d7_4_k_cu_ec7b731b_27174cuda3std3__45__cpo3endE)
_ZN39_INTERNAL_d07d83d7_4_k_cu_ec7b731b_27174cuda3std3__45__cpo3endE:
	.zero		1
	.type		_ZN39_INTERNAL_d07d83d7_4_k_cu_ec7b731b_27174cuda3std3__419piecewise_constructE,@object
	.size		_ZN39_INTERNAL_d07d83d7_4_k_cu_ec7b731b_27174cuda3std3__419piecewise_constructE,(_ZN39_INTERNAL_d07d83d7_4_k_cu_ec7b731b_27174cuda3std3__45__cpo4cendE - _ZN39_INTERNAL_d07d83d7_4_k_cu_ec7b731b_27174cuda3std3__419piecewise_constructE)
_ZN39_INTERNAL_d07d83d7_4_k_cu_ec7b731b_27174cuda3std3__419piecewise_constructE:
	.zero		1
	.type		_ZN39_INTERNAL_d07d83d7_4_k_cu_ec7b731b_27174cuda3std3__45__cpo4cendE,@object
	.size		_ZN39_INTERNAL_d07d83d7_4_k_cu_ec7b731b_27174cuda3std3__45__cpo4cendE,(_ZN39_INTERNAL_d07d83d7_4_k_cu_ec7b731b_27174cuda3std6ranges3__45__cpo4swapE - _ZN39_INTERNAL_d07d83d7_4_k_cu_ec7b731b_27174cuda3std3__45__cpo4cendE)
_ZN39_INTERNAL_d07d83d7_4_k_cu_ec7b731b_27174cuda3std3__45__cpo4cendE:
	.zero		1
	.type		_ZN39_INTERNAL_d07d83d7_4_k_cu_ec7b731b_27174cuda3std6ranges3__45__cpo4swapE,@object
	.size		_ZN39_INTERNAL_d07d83d7_4_k_cu_ec7b731b_27174cuda3std6ranges3__45__cpo4swapE,(.L_8 - _ZN39_INTERNAL_d07d83d7_4_k_cu_ec7b731b_27174cuda3std6ranges3__45__cpo4swapE)
_ZN39_INTERNAL_d07d83d7_4_k_cu_ec7b731b_27174cuda3std6ranges3__45__cpo4swapE:
	.zero		1
.L_8:


//--------------------- .nv.constant0._ZN7cutlass13device_kernelINS_4gemm6kernel13GemmUniversalINS1_17GroupProblemShapeIN4cute5tupleIJiiiEEEEENS1_10collective13CollectiveMmaINS1_39MainloopSm90ArrayTmaGmmaWarpSpecializedILi2ENS6_IJNS5_1CILi1EEESD_SD_EEENS1_43KernelPtrArrayTmaWarpSpecializedCooperativeEEENS6_IJNSC_ILi128EEENSC_ILi256EEESH_EEENS_10bfloat16_tEPNS6_IJlSD_NSC_ILi0EEEEEESK_SN_NS5_8TiledMMAINS5_8MMA_AtomIJNS5_4SM904GMMA28MMA_64x256x16_F32BF16BF16_SSILNSR_5MajorE0ELST_0ELNSR_7ScaleInE1ELSU_1EEEEEENS5_6LayoutINS6_IJNSC_ILi2EEESD_SD_EEENS6_IJSD_SL_SL_EEEEENS6_IJNS5_10UnderscoreES12_S12_EEEEENS5_13SM90_TMA_LOADENS5_14ComposedLayoutINS5_7SwizzleILi3ELi4ELi3EEENS5_18smem_ptr_flag_bitsILi16EEENSX_INS6_IJNSC_ILi8EEENSC_ILi64EEEEEENS6_IJS1C_SD_EEEEEEEvNS5_8identityES15_S1G_vS1H_EENS_8epilogue10collective18CollectiveEpilogueINS1J_30Sm90PtrArrayTmaWarpSpecializedILi4ELi2ELi16ELb1ELb0ELi2EEEJSJ_NS6_IJSH_NSC_ILi32EEEEEENS_6half_tEPNS6_IJSD_lSL_EEES1Q_S1S_NS1J_6fusion15FusionCallbacksIS1N_NS1T_17LinearCombinationIS1Q_fS1Q_fLNS_15FloatRoundStyleE2EEESJ_S1P_JEEES15_NS16_IS18_S1A_NSX_INS6_IJS1C_S1B_EEENS6_IJSD_S1C_EEEEEEENS5_17SM75_U16x8_LDSM_TENS5_14SM90_TMA_STOREES22_NS5_17SM90_U16x8_STSM_TENS5_9Copy_AtomIJNS5_17SM90_U32x4_STSM_NES1Q_EEEvEEEvvEEEEvNT_6ParamsE --------------------------
	.section	.nv.constant0._ZN7cutlass13device_kernelINS_4gemm6kernel13GemmUniversalINS1_17GroupProblemShapeIN4cute5tupleIJiiiEEEEENS1_10collective13CollectiveMmaINS1_39MainloopSm90ArrayTmaGmmaWarpSpecializedILi2ENS6_IJNS5_1CILi1EEESD_SD_EEENS1_43KernelPtrArrayTmaWarpSpecializedCooperativeEEENS6_IJNSC_ILi128EEENSC_ILi256EEESH_EEENS_10bfloat16_tEPNS6_IJlSD_NSC_ILi0EEEEEESK_SN_NS5_8TiledMMAINS5_8MMA_AtomIJNS5_4SM904GMMA28MMA_64x256x16_F32BF16BF16_SSILNSR_5MajorE0ELST_0ELNSR_7ScaleInE1ELSU_1EEEEEENS5_6LayoutINS6_IJNSC_ILi2EEESD_SD_EEENS6_IJSD_SL_SL_EEEEENS6_IJNS5_10UnderscoreES12_S12_EEEEENS5_13SM90_TMA_LOADENS5_14ComposedLayoutINS5_7SwizzleILi3ELi4ELi3EEENS5_18smem_ptr_flag_bitsILi16EEENSX_INS6_IJNSC_ILi8EEENSC_ILi64EEEEEENS6_IJS1C_SD_EEEEEEEvNS5_8identityES15_S1G_vS1H_EENS_8epilogue10collective18CollectiveEpilogueINS1J_30Sm90PtrArrayTmaWarpSpecializedILi4ELi2ELi16ELb1ELb0ELi2EEEJSJ_NS6_IJSH_NSC_ILi32EEEEEENS_6half_tEPNS6_IJSD_lSL_EEES1Q_S1S_NS1J_6fusion15FusionCallbacksIS1N_NS1T_17LinearCombinationIS1Q_fS1Q_fLNS_15FloatRoundStyleE2EEESJ_S1P_JEEES15_NS16_IS18_S1A_NSX_INS6_IJS1C_S1B_EEENS6_IJSD_S1C_EEEEEEENS5_17SM75_U16x8_LDSM_TENS5_14SM90_TMA_STOREES22_NS5_17SM90_U16x8_STSM_TENS5_9Copy_AtomIJNS5_17SM90_U32x4_STSM_NES1Q_EEEvEEEvvEEEEvNT_6ParamsE,"a",@progbits
	.sectionflags	@""
	.align	4
.nv.constant0._ZN7cutlass13device_kernelINS_4gemm6kernel13GemmUniversalINS1_17GroupProblemShapeIN4cute5tupleIJiiiEEEEENS1_10collective13CollectiveMmaINS1_39MainloopSm90ArrayTmaGmmaWarpSpecializedILi2ENS6_IJNS5_1CILi1EEESD_SD_EEENS1_43KernelPtrArrayTmaWarpSpecializedCooperativeEEENS6_IJNSC_ILi128EEENSC_ILi256EEESH_EEENS_10bfloat16_tEPNS6_IJlSD_NSC_ILi0EEEEEESK_SN_NS5_8TiledMMAINS5_8MMA_AtomIJNS5_4SM904GMMA28MMA_64x256x16_F32BF16BF16_SSILNSR_5MajorE0ELST_0ELNSR_7ScaleInE1ELSU_1EEEEEENS5_6LayoutINS6_IJNSC_ILi2EEESD_SD_EEENS6_IJSD_SL_SL_EEEEENS6_IJNS5_10UnderscoreES12_S12_EEEEENS5_13SM90_TMA_LOADENS5_14ComposedLayoutINS5_7SwizzleILi3ELi4ELi3EEENS5_18smem_ptr_flag_bitsILi16EEENSX_INS6_IJNSC_ILi8EEENSC_ILi64EEEEEENS6_IJS1C_SD_EEEEEEEvNS5_8identityES15_S1G_vS1H_EENS_8epilogue10collective18CollectiveEpilogueINS1J_30Sm90PtrArrayTmaWarpSpecializedILi4ELi2ELi16ELb1ELb0ELi2EEEJSJ_NS6_IJSH_NSC_ILi32EEEEEENS_6half_tEPNS6_IJSD_lSL_EEES1Q_S1S_NS1J_6fusion15FusionCallbacksIS1N_NS1T_17LinearCombinationIS1Q_fS1Q_fLNS_15FloatRoundStyleE2EEESJ_S1P_JEEES15_NS16_IS18_S1A_NSX_INS6_IJS1C_S1B_EEENS6_IJSD_S1C_EEEEEEENS5_17SM75_U16x8_LDSM_TENS5_14SM90_TMA_STOREES22_NS5_17SM90_U16x8_STSM_TENS5_9Copy_AtomIJNS5_17SM90_U32x4_STSM_NES1Q_EEEvEEEvvEEEEvNT_6ParamsE:
	.zero		2432


//--------------------- SYMBOLS --------------------------

	.type		.nv.reservedSmem.offset0,@object
	.size		.nv.reservedSmem.offset0,0x4
	.type		__assertfail,@function
